def matmul_kernel(
    a_ptr,
    b_ptr,
    c_ptr,
    M,
    N,
    K,
    stride_am,
    stride_ak,
    stride_bk,
    stride_bn,
    stride_cm,
    stride_cn,
    BLOCK_M: tl.constexpr,
    BLOCK_N: tl.constexpr,
    BLOCK_K: tl.constexpr,
    GROUP_M: tl.constexpr,
):
    pid = tl.program_id(axis=0)
    num_pid_m = tl.cdiv(M, BLOCK_M)
    num_pid_n = tl.cdiv(N, BLOCK_N)
    num_pid_in_group = GROUP_M * num_pid_n
    group_id = pid // num_pid_in_group
    first_pid_m = group_id * GROUP_M
    group_size_m = min(num_pid_m - first_pid_m, GROUP_M)
    pid_m = first_pid_m + ((pid % num_pid_in_group) % group_size_m)
    pid_n = (pid % num_pid_in_group) // group_size_m

    offs_am = (pid_m * BLOCK_M + tl.arange(0, BLOCK_M)) % M
    offs_bn = (pid_n * BLOCK_N + tl.arange(0, BLOCK_N)) % N
    offs_k = tl.arange(0, BLOCK_K)
    a_ptrs = a_ptr + offs_am[:, None] * stride_am + offs_k[None, :] * stride_ak
    b_ptrs = b_ptr + offs_k[:, None] * stride_bk + offs_bn[None, :] * stride_bn

    acc = tl.zeros((BLOCK_M, BLOCK_N), dtype=tl.float32)
    for kk in range(0, tl.cdiv(K, BLOCK_K)):
        a = tl.load(a_ptrs, mask=offs_k[None, :] < K - kk * BLOCK_K, other=0.0)
        b = tl.load(b_ptrs, mask=offs_k[:, None] < K - kk * BLOCK_K, other=0.0)
        acc = tl.dot(a, b, acc)
        a_ptrs += BLOCK_K * stride_ak
        b_ptrs += BLOCK_K * stride_bk

    c = acc.to(c_ptr.dtype.element_ty)
    offs_cm = pid_m * BLOCK_M + tl.arange(0, BLOCK_M)
    offs_cn = pid_n * BLOCK_N + tl.arange(0, BLOCK_N)
    c_ptrs = c_ptr + offs_cm[:, None] * stride_cm + offs_cn[None, :] * stride_cn
    mask = (offs_cm[:, None] < M) & (offs_cn[None, :] < N)
    tl.store(c_ptrs, c, mask=mask)

# config = {"BLOCK_K": 64, "BLOCK_M": 512, "BLOCK_N": 128, "GROUP_M": 8, "arch": "sm_90", "dtype": "fp16", "num_ctas": 2, "num_stages": 3, "num_warps": 4}
# arch = sm_90


// ===== COMPILED SASS (sm_90a) =====

	.target	sm_90a

	.elftype	@"ET_EXEC"


//--------------------- .note.nv.tkinfo           --------------------------
	.section	.note.nv.tkinfo,"",@"SHT_NOTE"
	.sectionflags	@"SHF_NOTE_NV_TKINFO"
	.tkinfo
        /*0018*/ 	.word	0x00000002
        /*0030*/ 	.string	""
        /*0030*/ 	.string	"ptxas"
        /*0030*/ 	.string	"Cuda compilation tools, release 13.0, V13.0.88"
        /*0030*/ 	.string	"Build cuda_13.0.r13.0/compiler.36424714_0"
        /*0030*/ 	.string	"-v  -suppress-debug-info  -lineinfo  -arch sm_90a "



//--------------------- .note.nv.cuinfo           --------------------------
	.section	.note.nv.cuinfo,"",@"SHT_NOTE"
	.sectionflags	@"SHF_NOTE_NV_CUINFO"
        /*0018*/ 	.short	0x0002
        /*001a*/ 	.short	0x005a
        /*001c*/ 	.short	0x0082
	.zero		2


//--------------------- .nv.info                  --------------------------
	.section	.nv.info,"",@"SHT_CUDA_INFO"
	.align	4


	//----- nvinfo : EIATTR_REGCOUNT
	.align		4
        /*0000*/ 	.byte	0x04, 0x2f
        /*0002*/ 	.short	(.L_1 - .L_0)
	.align		4
.L_0:
        /*0004*/ 	.word	index@(matmul_kernel)
        /*0008*/ 	.word	0x000000ff


	//----- nvinfo : EIATTR_FRAME_SIZE
	.align		4
.L_1:
        /*000c*/ 	.byte	0x04, 0x11
        /*000e*/ 	.short	(.L_3 - .L_2)
	.align		4
.L_2:
        /*0010*/ 	.word	index@(matmul_kernel)
        /*0014*/ 	.word	0x000009e8


	//----- nvinfo : EIATTR_MIN_STACK_SIZE
	.align		4
.L_3:
        /*0018*/ 	.byte	0x04, 0x12
        /*001a*/ 	.short	(.L_5 - .L_4)
	.align		4
.L_4:
        /*001c*/ 	.word	index@(matmul_kernel)
        /*0020*/ 	.word	0x000009e8
.L_5:


//--------------------- .nv.compat                --------------------------
	.section	.nv.compat,"",@"SHT_CUDA_COMPAT_INFO"
	.align	4
        /*0000*/ 	.byte	0x02, 0x09, 0x01, 0x00, 0x02, 0x02, 0x04, 0x00, 0x02, 0x05, 0x05, 0x00, 0x03, 0x07, 0x01, 0x01
        /*0010*/ 	.byte	0x02, 0x03, 0x00, 0x00, 0x02, 0x06, 0x01, 0x00, 0x04, 0x0b, 0x08, 0x00, 0x00, 0x00, 0x00, 0x00
        /*0020*/ 	.byte	0x00, 0x00, 0x00, 0x00


//--------------------- .nv.info.matmul_kernel    --------------------------
	.section	.nv.info.matmul_kernel,"",@"SHT_CUDA_INFO"
	.sectionflags	@""
	.align	4


	//----- nvinfo : EIATTR_CUDA_API_VERSION
	.align		4
        /*0000*/ 	.byte	0x04, 0x37
        /*0002*/ 	.short	(.L_7 - .L_6)
.L_6:
        /*0004*/ 	.word	0x00000082


	//----- nvinfo : EIATTR_KPARAM_INFO
	.align		4
.L_7:
        /*0008*/ 	.byte	0x04, 0x17
        /*000a*/ 	.short	(.L_9 - .L_8)
.L_8:
        /*000c*/ 	.word	0x00000000
        /*0010*/ 	.short	0x000d
        /*0012*/ 	.short	0x0048
        /*0014*/ 	.byte	0x00, 0xf4, 0x21, 0x00


	//----- nvinfo : EIATTR_KPARAM_INFO
	.align		4
.L_9:
        /*0018*/ 	.byte	0x04, 0x17
        /*001a*/ 	.short	(.L_11 - .L_10)
.L_10:
        /*001c*/ 	.word	0x00000000
        /*0020*/ 	.short	0x000c
        /*0022*/ 	.short	0x0040
        /*0024*/ 	.byte	0x00, 0xf4, 0x21, 0x00


	//----- nvinfo : EIATTR_KPARAM_INFO
	.align		4
.L_11:
        /*0028*/ 	.byte	0x04, 0x17
        /*002a*/ 	.short	(.L_13 - .L_12)
.L_12:
        /*002c*/ 	.word	0x00000000
        /*0030*/ 	.short	0x000b
        /*0032*/ 	.short	0x0038
        /*0034*/ 	.byte	0x00, 0xf0, 0x11, 0x00


	//----- nvinfo : EIATTR_KPARAM_INFO
	.align		4
.L_13:
        /*0038*/ 	.byte	0x04, 0x17
        /*003a*/ 	.short	(.L_15 - .L_14)
.L_14:
        /*003c*/ 	.word	0x00000000
        /*0040*/ 	.short	0x000a
        /*0042*/ 	.short	0x0034
        /*0044*/ 	.byte	0x00, 0xf0, 0x11, 0x00


	//----- nvinfo : EIATTR_KPARAM_INFO
	.align		4
.L_15:
        /*0048*/ 	.byte	0x04, 0x17
        /*004a*/ 	.short	(.L_17 - .L_16)
.L_16:
        /*004c*/ 	.word	0x00000000
        /*0050*/ 	.short	0x0009
        /*0052*/ 	.short	0x0030
        /*0054*/ 	.byte	0x00, 0xf0, 0x11, 0x00


	//----- nvinfo : EIATTR_KPARAM_INFO
	.align		4
.L_17:
        /*0058*/ 	.byte	0x04, 0x17
        /*005a*/ 	.short	(.L_19 - .L_18)
.L_18:
        /*005c*/ 	.word	0x00000000
        /*0060*/ 	.short	0x0008
        /*0062*/ 	.short	0x002c
        /*0064*/ 	.byte	0x00, 0xf0, 0x11, 0x00


	//----- nvinfo : EIATTR_KPARAM_INFO
	.align		4
.L_19:
        /*0068*/ 	.byte	0x04, 0x17
        /*006a*/ 	.short	(.L_21 - .L_20)
.L_20:
        /*006c*/ 	.word	0x00000000
        /*0070*/ 	.short	0x0007
        /*0072*/ 	.short	0x0028
        /*0074*/ 	.byte	0x00, 0xf0, 0x11, 0x00


	//----- nvinfo : EIATTR_KPARAM_INFO
	.align		4
.L_21:
        /*0078*/ 	.byte	0x04, 0x17
        /*007a*/ 	.short	(.L_23 - .L_22)
.L_22:
        /*007c*/ 	.word	0x00000000
        /*0080*/ 	.short	0x0006
        /*0082*/ 	.short	0x0024
        /*0084*/ 	.byte	0x00, 0xf0, 0x11, 0x00


	//----- nvinfo : EIATTR_KPARAM_INFO
	.align		4
.L_23:
        /*0088*/ 	.byte	0x04, 0x17
        /*008a*/ 	.short	(.L_25 - .L_24)
.L_24:
        /*008c*/ 	.word	0x00000000
        /*0090*/ 	.short	0x0005
        /*0092*/ 	.short	0x0020
        /*0094*/ 	.byte	0x00, 0xf0, 0x11, 0x00


	//----- nvinfo : EIATTR_KPARAM_INFO
	.align		4
.L_25:
        /*0098*/ 	.byte	0x04, 0x17
        /*009a*/ 	.short	(.L_27 - .L_26)
.L_26:
        /*009c*/ 	.word	0x00000000
        /*00a0*/ 	.short	0x0004
        /*00a2*/ 	.short	0x001c
        /*00a4*/ 	.byte	0x00, 0xf0, 0x11, 0x00


	//----- nvinfo : EIATTR_KPARAM_INFO
	.align		4
.L_27:
        /*00a8*/ 	.byte	0x04, 0x17
        /*00aa*/ 	.short	(.L_29 - .L_28)
.L_28:
        /*00ac*/ 	.word	0x00000000
        /*00b0*/ 	.short	0x0003
        /*00b2*/ 	.short	0x0018
        /*00b4*/ 	.byte	0x00, 0xf0, 0x11, 0x00


	//----- nvinfo : EIATTR_KPARAM_INFO
	.align		4
.L_29:
        /*00b8*/ 	.byte	0x04, 0x17
        /*00ba*/ 	.short	(.L_31 - .L_30)
.L_30:
        /*00bc*/ 	.word	0x00000000
        /*00c0*/ 	.short	0x0002
        /*00c2*/ 	.short	0x0010
        /*00c4*/ 	.byte	0x00, 0xf4, 0x21, 0x00


	//----- nvinfo : EIATTR_KPARAM_INFO
	.align		4
.L_31:
        /*00c8*/ 	.byte	0x04, 0x17
        /*00ca*/ 	.short	(.L_33 - .L_32)
.L_32:
        /*00cc*/ 	.word	0x00000000
        /*00d0*/ 	.short	0x0001
        /*00d2*/ 	.short	0x0008
        /*00d4*/ 	.byte	0x00, 0xf4, 0x21, 0x00


	//----- nvinfo : EIATTR_KPARAM_INFO
	.align		4
.L_33:
        /*00d8*/ 	.byte	0x04, 0x17
        /*00da*/ 	.short	(.L_35 - .L_34)
.L_34:
        /*00dc*/ 	.word	0x00000000
        /*00e0*/ 	.short	0x0000
        /*00e2*/ 	.short	0x0000
        /*00e4*/ 	.byte	0x00, 0xf4, 0x21, 0x00


	//----- nvinfo : EIATTR_EXPLICIT_CLUSTER
	.align		4
.L_35:
        /*00e8*/ 	.byte	0x01, 0x3e
	.zero		2


	//----- nvinfo : EIATTR_CTA_PER_CLUSTER
	.align		4
        /*00ec*/ 	.byte	0x04, 0x3d
        /*00ee*/ 	.short	(.L_37 - .L_36)
.L_36:
        /*00f0*/ 	.word	0x00000002
        /*00f4*/ 	.word	0x00000001
        /*00f8*/ 	.word	0x00000001


	//----- nvinfo : EIATTR_SPARSE_MMA_MASK
	.align		4
.L_37:
        /*00fc*/ 	.byte	0x03, 0x50
        /*00fe*/ 	.short	0x0000


	//----- nvinfo : EIATTR_MAXREG_COUNT
	.align		4
        /*0100*/ 	.byte	0x03, 0x1b
        /*0102*/ 	.short	0x00ff


	//----- nvinfo : EIATTR_NUM_BARRIERS
	.align		4
        /*0104*/ 	.byte	0x02, 0x4c
        /*0106*/ 	.byte	0x01
	.zero		1


	//----- nvinfo : EIATTR_ANNOTATIONS
	.align		4
        /*0108*/ 	.byte	0x04, 0x55
        /*010a*/ 	.short	(.L_39 - .L_38)


	//   ....[0]....
.L_38:
        /*010c*/ 	.word	0x00000001
        /*0110*/ 	.byte	0x60, 0x3f, 0x00, 0x00, 0x01, 0x00, 0x00, 0x00, 0xa0, 0x3f, 0x00, 0x00, 0x01, 0x00, 0x00, 0x00
        /* <DEDUP_REMOVED lines=963> */
        /*3d50*/ 	.byte	0xa0, 0x3e, 0x01, 0x00


	//----- nvinfo : EIATTR_MERCURY_ISA_VERSION
	.align		4
.L_39:
        /*3d54*/ 	.byte	0x03, 0x5f
        /*3d56*/ 	.short	0x0101


	//----- nvinfo : EIATTR_EXIT_INSTR_OFFSETS
	.align		4
        /*3d58*/ 	.byte	0x04, 0x1c
        /*3d5a*/ 	.short	(.L_41 - .L_40)


	//   ....[0]....
.L_40:
        /*3d5c*/ 	.word	0x0001bd60


	//   ....[1]....
        /*3d60*/ 	.word	0x0001bd90


	//----- nvinfo : EIATTR_REQNTID
	.align		4
.L_41:
        /*3d64*/ 	.byte	0x04, 0x10
        /*3d66*/ 	.short	(.L_43 - .L_42)
.L_42:
        /*3d68*/ 	.word	0x00000080
        /*3d6c*/ 	.word	0x00000001
        /*3d70*/ 	.word	0x00000001


	//----- nvinfo : EIATTR_CBANK_PARAM_SIZE
	.align		4
.L_43:
        /*3d74*/ 	.byte	0x03, 0x19
        /*3d76*/ 	.short	0x0050


	//----- nvinfo : EIATTR_PARAM_CBANK
	.align		4
        /*3d78*/ 	.byte	0x04, 0x0a
        /*3d7a*/ 	.short	(.L_45 - .L_44)
	.align		4
.L_44:
        /*3d7c*/ 	.word	index@(.nv.constant0.matmul_kernel)
        /*3d80*/ 	.short	0x0210
        /*3d82*/ 	.short	0x0050


	//----- nvinfo : EIATTR_SW_WAR
	.align		4
.L_45:
        /*3d84*/ 	.byte	0x04, 0x36
        /*3d86*/ 	.short	(.L_47 - .L_46)
.L_46:
        /*3d88*/ 	.word	0x00000008
.L_47:


//--------------------- .nv.callgraph             --------------------------
	.section	.nv.callgraph,"",@"SHT_CUDA_CALLGRAPH"
	.align	4
	.sectionentsize	8
	.align		4
        /*0000*/ 	.word	0x00000000
	.align		4
        /*0004*/ 	.word	0xffffffff
	.align		4
        /*0008*/ 	.word	0x00000000
	.align		4
        /*000c*/ 	.word	0xfffffffe
	.align		4
        /*0010*/ 	.word	0x00000000
	.align		4
        /*0014*/ 	.word	0xfffffffd
	.align		4
        /*0018*/ 	.word	0x00000000
	.align		4
        /*001c*/ 	.word	0xfffffffc


//--------------------- .text.matmul_kernel       --------------------------
	.section	.text.matmul_kernel,"ax",@progbits
	.align	128
        .global         matmul_kernel
        .type           matmul_kernel,@function
        .size           matmul_kernel,(.L_x_3 - matmul_kernel)
        .other          matmul_kernel,@"STO_CUDA_ENTRY STV_DEFAULT"
matmul_kernel:
.text.matmul_kernel:
[----:B------:R-:W0:Y:S08]  /*0000*/  LDC R1, c[0x0][0x28] ;  /* 0x00000a00ff017b82 */ /* 0x000e300000000800 */
[----:B------:R-:W1:Y:S01]  /*0010*/  LDC.64 R24, c[0x0][0x228] ;  /* 0x00008a00ff187b82 */ /* 0x000e620000000a00 */
[----:B------:R-:W2:Y:S01]  /*0020*/  S2R R27, SR_TID.X ;  /* 0x00000000001b7919 */ /* 0x000ea20000002100 */
[----:B------:R-:W-:Y:S01]  /*0030*/  UMOV UR6, 0x400 ;  /* 0x0000040000067882 */ /* 0x000fe20000000000 */
[----:B0-----:R-:W-:Y:S01]  /*0040*/  VIADD R1, R1, 0xfffff618 ;  /* 0xfffff61801017836 */ /* 0x001fe20000000000 */
[----:B------:R-:W-:-:S02]  /*0050*/  CS2R R36, SRZ ;  /* 0x0000000000247805 */ /* 0x000fc4000001ff00 */
[----:B------:R-:W-:Y:S02]  /*0060*/  CS2R R38, SRZ ;  /* 0x0000000000267805 */ /* 0x000fe4000001ff00 */
[----:B------:R-:W-:Y:S02]  /*0070*/  CS2R R40, SRZ ;  /* 0x0000000000287805 */ /* 0x000fe4000001ff00 */
[----:B------:R-:W-:Y:S01]  /*0080*/  CS2R R42, SRZ ;  /* 0x00000000002a7805 */ /* 0x000fe2000001ff00 */
[----:B------:R-:W0:Y:S01]  /*0090*/  S2UR UR4, SR_CTAID.X ;  /* 0x00000000000479c3 */ /* 0x000e220000002500 */
[----:B------:R-:W-:Y:S02]  /*00a0*/  CS2R R148, SRZ ;  /* 0x0000000000947805 */ /* 0x000fe4000001ff00 */
[----:B------:R-:W-:Y:S02]  /*00b0*/  CS2R R150, SRZ ;  /* 0x0000000000967805 */ /* 0x000fe4000001ff00 */
[----:B------:R-:W-:-:S02]  /*00c0*/  CS2R R96, SRZ ;  /* 0x0000000000607805 */ /* 0x000fc4000001ff00 */
[----:B------:R-:W-:Y:S02]  /*00d0*/  CS2R R98, SRZ ;  /* 0x0000000000627805 */ /* 0x000fe4000001ff00 */
[----:B------:R-:W-:Y:S02]  /*00e0*/  CS2R R144, SRZ ;  /* 0x0000000000907805 */ /* 0x000fe4000001ff00 */
[----:B------:R-:W-:Y:S02]  /*00f0*/  CS2R R146, SRZ ;  /* 0x0000000000927805 */ /* 0x000fe4000001ff00 */
[----:B------:R-:W-:Y:S01]  /*0100*/  CS2R R100, SRZ ;  /* 0x0000000000647805 */ /* 0x000fe2000001ff00 */
[----:B------:R-:W3:Y:S01]  /*0110*/  LDC R15, c[0x0][0x230] ;  /* 0x00008c00ff0f7b82 */ /* 0x000ee20000000800 */
[----:B------:R-:W-:Y:S02]  /*0120*/  CS2R R102, SRZ ;  /* 0x0000000000667805 */ /* 0x000fe4000001ff00 */
[----:B------:R-:W-:-:S02]  /*0130*/  CS2R R104, SRZ ;  /* 0x0000000000687805 */ /* 0x000fc4000001ff00 */
[----:B------:R-:W-:Y:S02]  /*0140*/  CS2R R106, SRZ ;  /* 0x00000000006a7805 */ /* 0x000fe4000001ff00 */
[----:B------:R-:W-:Y:S02]  /*0150*/  CS2R R140, SRZ ;  /* 0x00000000008c7805 */ /* 0x000fe4000001ff00 */
[----:B------:R-:W-:Y:S02]  /*0160*/  CS2R R142, SRZ ;  /* 0x00000000008e7805 */ /* 0x000fe4000001ff00 */
[----:B------:R-:W-:Y:S02]  /*0170*/  CS2R R136, SRZ ;  /* 0x0000000000887805 */ /* 0x000fe4000001ff00 */
[----:B------:R-:W-:Y:S01]  /*0180*/  CS2R R138, SRZ ;  /* 0x00000000008a7805 */ /* 0x000fe2000001ff00 */
[----:B-1----:R-:W-:Y:S01]  /*0190*/  VIADD R0, R25, 0x7f ;  /* 0x0000007f19007836 */ /* 0x002fe20000000000 */
[----:B------:R-:W1:Y:S01]  /*01a0*/  S2UR UR7, SR_CgaCtaId ;  /* 0x00000000000779c3 */ /* 0x000e620000008800 */
[----:B------:R-:W-:-:S02]  /*01b0*/  CS2R R108, SRZ ;  /* 0x00000000006c7805 */ /* 0x000fc4000001ff00 */
[----:B------:R-:W-:Y:S02]  /*01c0*/  CS2R R110, SRZ ;  /* 0x00000000006e7805 */ /* 0x000fe4000001ff00 */
[----:B------:R-:W-:Y:S02]  /*01d0*/  CS2R R44, SRZ ;  /* 0x00000000002c7805 */ /* 0x000fe4000001ff00 */
[----:B------:R-:W-:Y:S02]  /*01e0*/  SHF.R.S32.HI R3, RZ, 0x1f, R0 ;  /* 0x0000001fff037819 */ /* 0x000fe40000011400 */
[----:B------:R-:W-:Y:S02]  /*01f0*/  CS2R R46, SRZ ;  /* 0x00000000002e7805 */ /* 0x000fe4000001ff00 */
[----:B------:R-:W-:Y:S02]  /*0200*/  CS2R R112, SRZ ;  /* 0x0000000000707805 */ /* 0x000fe4000001ff00 */
[----:B0-----:R-:W-:Y:S01]  /*0210*/  I2FP.F32.U32 R5, UR4 ;  /* 0x0000000400057c45 */ /* 0x001fe20008201000 */
[----:B------:R-:W-:Y:S01]  /*0220*/  ULDC UR4, c[0x0][0x150] ;  /* 0x0000540000047ab9 */ /* 0x000fe20000000800 */
[----:B------:R-:W-:-:S02]  /*0230*/  LEA.HI R3, R3, R0, RZ, 0x7 ;  /* 0x0000000003037211 */ /* 0x000fc400078f38ff */
[----:B------:R-:W-:Y:S02]  /*0240*/  CS2R R114, SRZ ;  /* 0x0000000000727805 */ /* 0x000fe4000001ff00 */
[----:B--2---:R-:W-:Y:S01]  /*0250*/  LOP3.LUT R13, R27, 0x7f, RZ, 0xc0, !PT ;  /* 0x0000007f1b0d7812 */ /* 0x004fe200078ec0ff */
[----:B------:R-:W-:Y:S01]  /*0260*/  FMUL R5, R5, UR4 ;  /* 0x0000000405057c20 */ /* 0x000fe20008400000 */
[----:B------:R-:W-:Y:S02]  /*0270*/  SHF.R.S32.HI R3, RZ, 0x7, R3 ;  /* 0x00000007ff037819 */ /* 0x000fe40000011403 */
[----:B------:R-:W-:Y:S01]  /*0280*/  CS2R R48, SRZ ;  /* 0x0000000000307805 */ /* 0x000fe2000001ff00 */
[----:B---3--:R-:W-:Y:S01]  /*0290*/  VIADD R15, R15, 0x3f ;  /* 0x0000003f0f0f7836 */ /* 0x008fe20000000000 */
[----:B------:R-:W-:Y:S02]  /*02a0*/  CS2R R50, SRZ ;  /* 0x0000000000327805 */ /* 0x000fe4000001ff00 */
[----:B------:R-:W-:Y:S01]  /*02b0*/  CS2R R116, SRZ ;  /* 0x0000000000747805 */ /* 0x000fe2000001ff00 */
[----:B------:R-:W-:Y:S01]  /*02c0*/  IMAD.SHL.U32 R4, R3, 0x8, RZ ;  /* 0x0000000803047824 */ /* 0x000fe200078e00ff */
[----:B------:R-:W0:Y:S01]  /*02d0*/  F2I.U32.TRUNC.NTZ R5, R5 ;  /* 0x0000000500057305 */ /* 0x000e22000020f000 */
[----:B------:R-:W-:-:S02]  /*02e0*/  CS2R R118, SRZ ;  /* 0x0000000000767805 */ /* 0x000fc4000001ff00 */
[----:B------:R-:W-:Y:S02]  /*02f0*/  CS2R R52, SRZ ;  /* 0x0000000000347805 */ /* 0x000fe4000001ff00 */
[----:B------:R-:W-:Y:S02]  /*0300*/  CS2R R54, SRZ ;  /* 0x0000000000367805 */ /* 0x000fe4000001ff00 */
[----:B------:R-:W-:Y:S01]  /*0310*/  IABS R7, R4 ;  /* 0x0000000400077213 */ /* 0x000fe20000000000 */
[----:B-1----:R-:W-:Y:S01]  /*0320*/  USHF.L.U32 UR5, UR7, 0x8, URZ ;  /* 0x0000000807057899 */ /* 0x002fe2000800063f */
[----:B------:R-:W-:Y:S02]  /*0330*/  CS2R R120, SRZ ;  /* 0x0000000000787805 */ /* 0x000fe4000001ff00 */
[----:B------:R-:W-:Y:S01]  /*0340*/  CS2R R122, SRZ ;  /* 0x00000000007a7805 */ /* 0x000fe2000001ff00 */
[----:B------:R-:W1:Y:S01]  /*0350*/  I2F.RP R0, R7 ;  /* 0x0000000700007306 */ /* 0x000e620000209400 */
[----:B------:R-:W-:Y:S01]  /*0360*/  ULOP3.LUT UR5, UR5, 0x100, URZ, 0xc0, !UPT ;  /* 0x0000010005057892 */ /* 0x000fe2000f8ec03f */
[----:B------:R-:W-:-:S02]  /*0370*/  CS2R R56, SRZ ;  /* 0x0000000000387805 */ /* 0x000fc4000001ff00 */
[----:B------:R-:W-:Y:S02]  /*0380*/  CS2R R58, SRZ ;  /* 0x00000000003a7805 */ /* 0x000fe4000001ff00 */
[----:B------:R-:W-:Y:S02]  /*0390*/  CS2R R124, SRZ ;  /* 0x00000000007c7805 */ /* 0x000fe4000001ff00 */
[----:B------:R-:W-:Y:S02]  /*03a0*/  CS2R R126, SRZ ;  /* 0x00000000007e7805 */ /* 0x000fe4000001ff00 */
[----:B------:R-:W-:Y:S02]  /*03b0*/  CS2R R60, SRZ ;  /* 0x00000000003c7805 */ /* 0x000fe4000001ff00 */
[----:B0-----:R-:W-:Y:S02]  /*03c0*/  IABS R11, R5 ;  /* 0x00000005000b7213 */ /* 0x001fe40000000000 */
[----:B------:R-:W-:-:S02]  /*03d0*/  CS2R R62, SRZ ;  /* 0x00000000003e7805 */ /* 0x000fc4000001ff00 */
[----:B------:R-:W-:Y:S02]  /*03e0*/  CS2R R128, SRZ ;  /* 0x0000000000807805 */ /* 0x000fe4000001ff00 */
[----:B------:R-:W-:Y:S02]  /*03f0*/  CS2R R130, SRZ ;  /* 0x0000000000827805 */ /* 0x000fe4000001ff00 */
[----:B------:R-:W-:Y:S02]  /*0400*/  CS2R R64, SRZ ;  /* 0x0000000000407805 */ /* 0x000fe4000001ff00 */
[----:B------:R-:W-:Y:S02]  /*0410*/  CS2R R66, SRZ ;  /* 0x0000000000427805 */ /* 0x000fe4000001ff00 */
[----:B------:R-:W-:Y:S02]  /*0420*/  CS2R R132, SRZ ;  /* 0x0000000000847805 */ /* 0x000fe4000001ff00 */
[----:B------:R-:W-:Y:S01]  /*0430*/  CS2R R134, SRZ ;  /* 0x0000000000867805 */ /* 0x000fe2000001ff00 */
[----:B-1----:R-:W0:Y:S01]  /*0440*/  MUFU.RCP R0, R0 ;  /* 0x0000000000007308 */ /* 0x002e220000001000 */
[----:B------:R-:W-:-:S02]  /*0450*/  CS2R R68, SRZ ;  /* 0x0000000000447805 */ /* 0x000fc4000001ff00 */
[----:B------:R-:W-:Y:S02]  /*0460*/  CS2R R70, SRZ ;  /* 0x0000000000467805 */ /* 0x000fe4000001ff00 */
[----:B------:R-:W-:Y:S02]  /*0470*/  CS2R R84, SRZ ;  /* 0x0000000000547805 */ /* 0x000fe4000001ff00 */
[----:B------:R-:W-:Y:S02]  /*0480*/  CS2R R86, SRZ ;  /* 0x0000000000567805 */ /* 0x000fe4000001ff00 */
[----:B------:R-:W-:Y:S02]  /*0490*/  CS2R R72, SRZ ;  /* 0x0000000000487805 */ /* 0x000fe4000001ff00 */
[----:B------:R-:W-:Y:S02]  /*04a0*/  CS2R R74, SRZ ;  /* 0x00000000004a7805 */ /* 0x000fe4000001ff00 */
        /* <DEDUP_REMOVED lines=9> */
[----:B------:R-:W-:Y:S01]  /*0540*/  CS2R R218, SRZ ;  /* 0x0000000000da7805 */ /* 0x000fe2000001ff00 */
[----:B0-----:R-:W-:Y:S01]  /*0550*/  VIADD R2, R0, 0xffffffe ;  /* 0x0ffffffe00027836 */ /* 0x001fe20000000000 */
[----:B------:R-:W-:-:S03]  /*0560*/  IABS R0, R4 ;  /* 0x0000000400007213 */ /* 0x000fc60000000000 */
[----:B------:R0:W1:Y:S02]  /*0570*/  F2I.FTZ.U32.TRUNC.NTZ R3, R2 ;  /* 0x0000000200037305 */ /* 0x000064000021f000 */
[----:B------:R-:W-:Y:S02]  /*0580*/  IMAD.MOV R0, RZ, RZ, -R0 ;  /* 0x000000ffff007224 */ /* 0x000fe400078e0a00 */
[----:B0-----:R-:W-:Y:S02]  /*0590*/  IMAD.MOV.U32 R2, RZ, RZ, RZ ;  /* 0x000000ffff027224 */ /* 0x001fe400078e00ff */
[----:B-1----:R-:W-:-:S04]  /*05a0*/  IMAD.MOV R6, RZ, RZ, -R3 ;  /* 0x000000ffff067224 */ /* 0x002fc800078e0a03 */
[----:B------:R-:W-:-:S04]  /*05b0*/  IMAD R9, R6, R7, RZ ;  /* 0x0000000706097224 */ /* 0x000fc800078e02ff */
[----:B------:R-:W-:-:S06]  /*05c0*/  IMAD.HI.U32 R2, R3, R9, R2 ;  /* 0x0000000903027227 */ /* 0x000fcc00078e0002 */
[----:B------:R-:W-:-:S04]  /*05d0*/  IMAD.HI.U32 R2, R2, R11, RZ ;  /* 0x0000000b02027227 */ /* 0x000fc800078e00ff */
[----:B------:R-:W-:-:S05]  /*05e0*/  IMAD R0, R2, R0, R11 ;  /* 0x0000000002007224 */ /* 0x000fca00078e020b */
[----:B------:R-:W-:-:S13]  /*05f0*/  ISETP.GT.U32.AND P1, PT, R7, R0, PT ;  /* 0x000000000700720c */ /* 0x000fda0003f24070 */
[----:B------:R-:W-:Y:S02]  /*0600*/  @!P1 IMAD.IADD R0, R0, 0x1, -R7 ;  /* 0x0000000100009824 */ /* 0x000fe400078e0a07 */
[----:B------:R-:W-:Y:S01]  /*0610*/  @!P1 VIADD R2, R2, 0x1 ;  /* 0x0000000102029836 */ /* 0x000fe20000000000 */
[----:B------:R-:W-:Y:S02]  /*0620*/  ISETP.NE.AND P1, PT, R4, RZ, PT ;  /* 0x000000ff0400720c */ /* 0x000fe40003f25270 */
[----:B------:R-:W-:Y:S02]  /*0630*/  ISETP.GE.U32.AND P0, PT, R0, R7, PT ;  /* 0x000000070000720c */ /* 0x000fe40003f06070 */
[----:B------:R-:W-:-:S04]  /*0640*/  LOP3.LUT R0, R5, R4, RZ, 0x3c, !PT ;  /* 0x0000000405007212 */ /* 0x000fc800078e3cff */
[----:B------:R-:W-:Y:S01]  /*0650*/  ISETP.GE.AND P2, PT, R0, RZ, PT ;  /* 0x000000ff0000720c */ /* 0x000fe20003f46270 */
[----:B------:R-:W-:-:S05]  /*0660*/  VIADD R0, R24, 0x1ff ;  /* 0x000001ff18007836 */ /* 0x000fca0000000000 */
[----:B------:R-:W-:Y:S01]  /*0670*/  SHF.R.S32.HI R3, RZ, 0x1f, R0 ;  /* 0x0000001fff037819 */ /* 0x000fe20000011400 */
[----:B------:R-:W-:-:S03]  /*0680*/  @P0 VIADD R2, R2, 0x1 ;  /* 0x0000000102020836 */ /* 0x000fc60000000000 */
[----:B------:R-:W-:-:S03]  /*0690*/  LEA.HI R3, R3, R0, RZ, 0x9 ;  /* 0x0000000003037211 */ /* 0x000fc600078f48ff */
[----:B------:R-:W-:Y:S01]  /*06a0*/  @!P2 IMAD.MOV R2, RZ, RZ, -R2 ;  /* 0x000000ffff02a224 */ /* 0x000fe200078e0a02 */
[----:B------:R-:W-:-:S05]  /*06b0*/  @!P1 LOP3.LUT R2, RZ, R4, RZ, 0x33, !PT ;  /* 0x00000004ff029212 */ /* 0x000fca00078e33ff */
[----:B------:R-:W-:Y:S02]  /*06c0*/  IMAD.SHL.U32 R6, R2, 0x8, RZ ;  /* 0x0000000802067824 */ /* 0x000fe400078e00ff */
[----:B------:R-:W-:-:S03]  /*06d0*/  IMAD.MOV R2, RZ, RZ, -R2 ;  /* 0x000000ffff027224 */ /* 0x000fc600078e0a02 */
[----:B------:R-:W-:Y:S01]  /*06e0*/  LEA.HI.SX32 R3, R3, -R6, 0x17 ;  /* 0x8000000603037211 */ /* 0x000fe200078fbaff */
[----:B------:R-:W-:-:S03]  /*06f0*/  IMAD R4, R4, R2, R5 ;  /* 0x0000000204047224 */ /* 0x000fc600078e0205 */
[----:B------:R-:W-:Y:S02]  /*0700*/  VIMNMX R11, R3, 0x8, PT ;  /* 0x00000008030b7848 */ /* 0x000fe40003fe0100 */
[----:B------:R-:W-:Y:S02]  /*0710*/  IABS R9, R4 ;  /* 0x0000000400097213 */ /* 0x000fe40000000000 */
[----:B------:R-:W-:-:S04]  /*0720*/  IABS R7, R11 ;  /* 0x0000000b00077213 */ /* 0x000fc80000000000 */
[----:B------:R-:W0:Y:S08]  /*0730*/  I2F.RP R0, R7 ;  /* 0x0000000700007306 */ /* 0x000e300000209400 */
[----:B0-----:R-:W0:Y:S02]  /*0740*/  MUFU.RCP R0, R0 ;  /* 0x0000000000007308 */ /* 0x001e240000001000 */
[----:B0-----:R-:W-:-:S06]  /*0750*/  VIADD R3, R0, 0xffffffe ;  /* 0x0ffffffe00037836 */ /* 0x001fcc0000000000 */
[----:B------:R-:W0:Y:S02]  /*0760*/  F2I.FTZ.U32.TRUNC.NTZ R3, R3 ;  /* 0x0000000300037305 */ /* 0x000e24000021f000 */
[----:B0-----:R-:W-:-:S04]  /*0770*/  IMAD.MOV R8, RZ, RZ, -R3 ;  /* 0x000000ffff087224 */ /* 0x001fc800078e0a03 */
[----:B------:R-:W-:Y:S01]  /*0780*/  IMAD.MOV.U32 R2, RZ, RZ, R8 ;  /* 0x000000ffff027224 */ /* 0x000fe200078e0008 */
[----:B------:R-:W-:-:S03]  /*0790*/  IABS R8, R11 ;  /* 0x0000000b00087213 */ /* 0x000fc60000000000 */
[----:B------:R-:W-:Y:S02]  /*07a0*/  IMAD R5, R2, R7, RZ ;  /* 0x0000000702057224 */ /* 0x000fe400078e02ff */
[----:B------:R-:W-:Y:S02]  /*07b0*/  IMAD.MOV.U32 R2, RZ, RZ, RZ ;  /* 0x000000ffff027224 */ /* 0x000fe400078e00ff */
[----:B------:R-:W-:Y:S02]  /*07c0*/  IMAD.MOV R0, RZ, RZ, -R8 ;  /* 0x000000ffff007224 */ /* 0x000fe400078e0a08 */
[----:B------:R-:W-:-:S06]  /*07d0*/  IMAD.HI.U32 R2, R3, R5, R2 ;  /* 0x0000000503027227 */ /* 0x000fcc00078e0002 */
[----:B------:R-:W-:-:S04]  /*07e0*/  IMAD.HI.U32 R2, R2, R9, RZ ;  /* 0x0000000902027227 */ /* 0x000fc800078e00ff */
[----:B------:R-:W-:Y:S01]  /*07f0*/  IMAD R0, R2, R0, R9 ;  /* 0x0000000002007224 */ /* 0x000fe200078e0209 */
[----:B------:R-:W-:-:S04]  /*0800*/  CS2R R8, SRZ ;  /* 0x0000000000087805 */ /* 0x000fc8000001ff00 */
[----:B------:R-:W-:-:S13]  /*0810*/  ISETP.GT.U32.AND P1, PT, R7, R0, PT ;  /* 0x000000000700720c */ /* 0x000fda0003f24070 */
[----:B------:R-:W-:Y:S02]  /*0820*/  @!P1 IMAD.IADD R0, R0, 0x1, -R7 ;  /* 0x0000000100009824 */ /* 0x000fe400078e0a07 */
[----:B------:R-:W-:Y:S01]  /*0830*/  @!P1 VIADD R2, R2, 0x1 ;  /* 0x0000000102029836 */ /* 0x000fe20000000000 */
[----:B------:R-:W-:Y:S02]  /*0840*/  ISETP.NE.AND P1, PT, R11, RZ, PT ;  /* 0x000000ff0b00720c */ /* 0x000fe40003f25270 */
[----:B------:R-:W-:Y:S02]  /*0850*/  ISETP.GE.U32.AND P0, PT, R0, R7, PT ;  /* 0x000000070000720c */ /* 0x000fe40003f06070 */
[----:B------:R-:W-:-:S04]  /*0860*/  LOP3.LUT R0, R4, R11, RZ, 0x3c, !PT ;  /* 0x0000000b04007212 */ /* 0x000fc800078e3cff */
[----:B------:R-:W-:-:S07]  /*0870*/  ISETP.GE.AND P2, PT, R0, RZ, PT ;  /* 0x000000ff0000720c */ /* 0x000fce0003f46270 */
[----:B------:R-:W-:Y:S01]  /*0880*/  @P0 VIADD R2, R2, 0x1 ;  /* 0x0000000102020836 */ /* 0x000fe20000000000 */
[----:B------:R-:W-:-:S05]  /*0890*/  ISETP.GE.AND P0, PT, R15, 0x40, PT ;  /* 0x000000400f00780c */ /* 0x000fca0003f06270 */
[----:B------:R-:W-:Y:S01]  /*08a0*/  @!P2 IMAD.MOV R2, RZ, RZ, -R2 ;  /* 0x000000ffff02a224 */ /* 0x000fe200078e0a02 */
[----:B------:R-:W-:-:S05]  /*08b0*/  @!P1 LOP3.LUT R2, RZ, R11, RZ, 0x33, !PT ;  /* 0x0000000bff029212 */ /* 0x000fca00078e33ff */
[----:B------:R-:W-:Y:S02]  /*08c0*/  IMAD.MOV R0, RZ, RZ, -R2 ;  /* 0x000000ffff007224 */ /* 0x000fe400078e0a02 */
[----:B------:R-:W-:Y:S02]  /*08d0*/  IMAD.SHL.U32 R12, R2, 0x80, RZ ;  /* 0x00000080020c7824 */ /* 0x000fe400078e00ff */
[----:B------:R-:W-:Y:S01]  /*08e0*/  IMAD R0, R11, R0, R4 ;  /* 0x000000000b007224 */ /* 0x000fe200078e0204 */
[----:B------:R-:W-:Y:S02]  /*08f0*/  CS2R R4, SRZ ;  /* 0x0000000000047805 */ /* 0x000fe4000001ff00 */
[----:B------:R-:W-:Y:S01]  /*0900*/  CS2R R10, SRZ ;  /* 0x00000000000a7805 */ /* 0x000fe2000001ff00 */
[----:B------:R-:W-:Y:S01]  /*0910*/  IMAD.IADD R0, R6, 0x1, R0 ;  /* 0x0000000106007824 */ /* 0x000fe200078e0200 */
[----:B------:R-:W-:-:S04]  /*0920*/  CS2R R6, SRZ ;  /* 0x0000000000067805 */ /* 0x000fc8000001ff00 */
[----:B------:R-:W-:-:S13]  /*0930*/  R2UR UR4, R0 ;  /* 0x00000000000472ca */ /* 0x000fda00000e0000 */
[----:B------:R-:W-:Y:S02]  /*0940*/  ULEA UR5, UR4, UR5, 0x9 ;  /* 0x0000000504057291 */ /* 0x000fe4000f8e483f */
[----:B------:R-:W-:-:S03]  /*0950*/  ULEA UR4, UR7, UR6, 0x18 ;  /* 0x0000000607047291 */ /* 0x000fc6000f8ec03f */
[----:B------:R-:W-:Y:S01]  /*0960*/  ULDC.64 UR6, c[0x0][0x208] ;  /* 0x0000820000067ab9 */ /* 0x000fe20000000a00 */
[----:B------:R-:W-:-:S04]  /*0970*/  VIADD R13, R13, UR5 ;  /* 0x000000050d0d7c36 */ /* 0x000fc80008000000 */
[----:B------:R-:W-:Y:S01]  /*0980*/  VIADD R14, R13, 0x80 ;  /* 0x000000800d0e7836 */ /* 0x000fe20000000000 */
[----:B------:R-:W-:Y:S06]  /*0990*/  @!P0 BRA `(.L_x_0) ;  /* 0x0000013c00208947 */ /* 0x000fec0003800000 */
[----:B------:R-:W-:Y:S01]  /*09a0*/  IABS R11, R24 ;  /* 0x00000018000b7213 */ /* 0x000fe20000000000 */
[----:B------:R-:W-:Y:S01]  /*09b0*/  ULDC UR60, c[0x0][0x23c] ;  /* 0x00008f00003c7ab9 */ /* 0x000fe20000000800 */
[----:B------:R-:W-:Y:S01]  /*09c0*/  IABS R0, R25 ;  /* 0x0000001900007213 */ /* 0x000fe20000000000 */
[----:B------:R-:W-:Y:S01]  /*09d0*/  ULDC UR5, c[0x0][0x234] ;  /* 0x00008d0000057ab9 */ /* 0x000fe20000000800 */
[----:B------:R-:W0:Y:S01]  /*09e0*/  I2F.RP R4, R11 ;  /* 0x0000000b00047306 */ /* 0x000e220000209400 */
[----:B------:R-:W-:Y:S01]  /*09f0*/  IABS R8, R13 ;  /* 0x0000000d00087213 */ /* 0x000fe20000000000 */
[----:B------:R-:W-:Y:S01]  /*0a00*/  ULDC.64 UR10, c[0x0][0x218] ;  /* 0x00008600000a7ab9 */ /* 0x000fe20000000a00 */
[----:B------:R-:W-:Y:S01]  /*0a10*/  ISETP.GE.AND P6, PT, R14, RZ, PT ;  /* 0x000000ff0e00720c */ /* 0x000fe20003fc6270 */
[----:B------:R-:W-:Y:S01]  /*0a20*/  ULDC.64 UR8, c[0x0][0x210] ;  /* 0x0000840000087ab9 */ /* 0x000fe20000000a00 */
[----:B------:R-:W-:Y:S01]  /*0a30*/  LOP3.LUT R72, R27, 0x3f, RZ, 0xc0, !PT ;  /* 0x0000003f1b487812 */ /* 0x000fe200078ec0ff */
[----:B------:R-:W-:Y:S01]  /*0a40*/  USHF.R.U32.HI UR20, URZ, 0x4, UR4 ;  /* 0x000000043f147899 */ /* 0x000fe20008011604 */
[----:B------:R-:W-:Y:S01]  /*0a50*/  CS2R R152, SRZ ;  /* 0x0000000000987805 */ /* 0x000fe2000001ff00 */
[----:B------:R-:W1:Y:S01]  /*0a60*/  I2F.RP R5, R0 ;  /* 0x0000000000057306 */ /* 0x000e620000209400 */
[----:B------:R-:W-:Y:S01]  /*0a70*/  CS2R R154, SRZ ;  /* 0x00000000009a7805 */ /* 0x000fe2000001ff00 */
[----:B------:R-:W-:Y:S01]  /*0a80*/  USGXT.U32 UR20, UR20, 0xe ;  /* 0x0000000e1414789a */ /* 0x000fe20008000000 */
[----:B------:R-:W-:-:S02]  /*0a90*/  CS2R R156, SRZ ;  /* 0x00000000009c7805 */ /* 0x000fc4000001ff00 */
[----:B------:R-:W-:Y:S02]  /*0aa0*/  CS2R R158, SRZ ;  /* 0x00000000009e7805 */ /* 0x000fe4000001ff00 */
[----:B------:R-:W-:Y:S02]  /*0ab0*/  CS2R R160, SRZ ;  /* 0x0000000000a07805 */ /* 0x000fe4000001ff00 */
[----:B------:R-:W-:Y:S02]  /*0ac0*/  CS2R R162, SRZ ;  /* 0x0000000000a27805 */ /* 0x000fe4000001ff00 */
[----:B------:R-:W-:Y:S01]  /*0ad0*/  CS2R R164, SRZ ;  /* 0x0000000000a47805 */ /* 0x000fe2000001ff00 */
[----:B0-----:R-:W0:Y:S01]  /*0ae0*/  MUFU.RCP R4, R4 ;  /* 0x0000000400047308 */ /* 0x001e220000001000 */
[----:B------:R-:W-:Y:S02]  /*0af0*/  CS2R R166, SRZ ;  /* 0x0000000000a67805 */ /* 0x000fe4000001ff00 */
[----:B------:R-:W-:-:S02]  /*0b00*/  CS2R R168, SRZ ;  /* 0x0000000000a87805 */ /* 0x000fc4000001ff00 */
[----:B------:R-:W-:Y:S02]  /*0b10*/  CS2R R170, SRZ ;  /* 0x0000000000aa7805 */ /* 0x000fe4000001ff00 */
[----:B------:R-:W-:Y:S02]  /*0b20*/  CS2R R172, SRZ ;  /* 0x0000000000ac7805 */ /* 0x000fe4000001ff00 */
[----:B------:R-:W-:Y:S02]  /*0b30*/  CS2R R174, SRZ ;  /* 0x0000000000ae7805 */ /* 0x000fe4000001ff00 */
[----:B------:R-:W-:Y:S02]  /*0b40*/  CS2R R176, SRZ ;  /* 0x0000000000b07805 */ /* 0x000fe4000001ff00 */
[----:B------:R-:W-:Y:S01]  /*0b50*/  CS2R R178, SRZ ;  /* 0x0000000000b27805 */ /* 0x000fe2000001ff00 */
[----:B-1----:R-:W1:Y:S01]  /*0b60*/  MUFU.RCP R5, R5 ;  /* 0x0000000500057308 */ /* 0x002e620000001000 */
[----:B------:R-:W-:-:S02]  /*0b70*/  CS2R R180, SRZ ;  /* 0x0000000000b47805 */ /* 0x000fc4000001ff00 */
[----:B------:R-:W-:Y:S02]  /*0b80*/  CS2R R182, SRZ ;  /* 0x0000000000b67805 */ /* 0x000fe4000001ff00 */
[----:B------:R-:W-:Y:S02]  /*0b90*/  CS2R R184, SRZ ;  /* 0x0000000000b87805 */ /* 0x000fe4000001ff00 */
[----:B------:R-:W-:Y:S02]  /*0ba0*/  CS2R R186, SRZ ;  /* 0x0000000000ba7805 */ /* 0x000fe4000001ff00 */
[----:B------:R-:W-:Y:S02]  /*0bb0*/  CS2R R188, SRZ ;  /* 0x0000000000bc7805 */ /* 0x000fe4000001ff00 */
[----:B------:R-:W-:Y:S02]  /*0bc0*/  CS2R R190, SRZ ;  /* 0x0000000000be7805 */ /* 0x000fe4000001ff00 */
[----:B------:R-:W-:-:S02]  /*0bd0*/  CS2R R192, SRZ ;  /* 0x0000000000c07805 */ /* 0x000fc4000001ff00 */
[----:B------:R-:W-:Y:S01]  /*0be0*/  CS2R R194, SRZ ;  /* 0x0000000000c27805 */ /* 0x000fe2000001ff00 */
[----:B0-----:R-:W-:Y:S01]  /*0bf0*/  VIADD R2, R4, 0xffffffe ;  /* 0x0ffffffe04027836 */ /* 0x001fe20000000000 */
[----:B------:R-:W-:Y:S02]  /*0c00*/  CS2R R196, SRZ ;  /* 0x0000000000c47805 */ /* 0x000fe4000001ff00 */
[----:B------:R-:W-:Y:S02]  /*0c10*/  CS2R R198, SRZ ;  /* 0x0000000000c67805 */ /* 0x000fe4000001ff00 */
[----:B------:R-:W-:Y:S01]  /*0c20*/  CS2R R200, SRZ ;  /* 0x0000000000c87805 */ /* 0x000fe2000001ff00 */
[----:B------:R0:W2:Y:S01]  /*0c30*/  F2I.FTZ.U32.TRUNC.NTZ R3, R2 ;  /* 0x0000000200037305 */ /* 0x0000a2000021f000 */
[----:B------:R-:W-:Y:S02]  /*0c40*/  CS2R R202, SRZ ;  /* 0x0000000000ca7805 */ /* 0x000fe4000001ff00 */
[----:B------:R-:W-:-:S02]  /*0c50*/  CS2R R204, SRZ ;  /* 0x0000000000cc7805 */ /* 0x000fc4000001ff00 */
[----:B------:R-:W-:Y:S01]  /*0c60*/  CS2R R206, SRZ ;  /* 0x0000000000ce7805 */ /* 0x000fe2000001ff00 */
[----:B-1----:R-:W-:Y:S01]  /*0c70*/  VIADD R7, R5, 0xffffffe ;  /* 0x0ffffffe05077836 */ /* 0x002fe20000000000 */
[----:B------:R-:W-:Y:S02]  /*0c80*/  SHF.R.U32.HI R5, RZ, 0x6, R27 ;  /* 0x00000006ff057819 */ /* 0x000fe4000001161b */
[----:B------:R-:W-:Y:S02]  /*0c90*/  CS2R R208, SRZ ;  /* 0x0000000000d07805 */ /* 0x000fe4000001ff00 */
[----:B------:R-:W-:Y:S02]  /*0ca0*/  CS2R R210, SRZ ;  /* 0x0000000000d27805 */ /* 0x000fe4000001ff00 */
[----:B------:R-:W-:Y:S01]  /*0cb0*/  CS2R R212, SRZ ;  /* 0x0000000000d47805 */ /* 0x000fe2000001ff00 */
[----:B0-----:R-:W-:Y:S01]  /*0cc0*/  IMAD.MOV.U32 R2, RZ, RZ, RZ ;  /* 0x000000ffff027224 */ /* 0x001fe200078e00ff */
[----:B------:R-:W-:-:S02]  /*0cd0*/  SGXT.U32 R5, R5, 0x1 ;  /* 0x000000010505781a */ /* 0x000fc40000000000 */
[----:B------:R-:W-:Y:S02]  /*0ce0*/  CS2R R214, SRZ ;  /* 0x0000000000d67805 */ /* 0x000fe4000001ff00 */
[----:B------:R-:W-:Y:S02]  /*0cf0*/  CS2R R144, SRZ ;  /* 0x0000000000907805 */ /* 0x000fe4000001ff00 */
[----:B------:R-:W-:Y:S02]  /*0d00*/  CS2R R146, SRZ ;  /* 0x0000000000927805 */ /* 0x000fe4000001ff00 */
[----:B------:R-:W-:Y:S01]  /*0d10*/  CS2R R148, SRZ ;  /* 0x0000000000947805 */ /* 0x000fe2000001ff00 */
[----:B--2---:R-:W-:Y:S01]  /*0d20*/  IMAD.MOV R6, RZ, RZ, -R3 ;  /* 0x000000ffff067224 */ /* 0x004fe200078e0a03 */
[----:B------:R-:W-:Y:S01]  /*0d30*/  CS2R R150, SRZ ;  /* 0x0000000000967805 */ /* 0x000fe2000001ff00 */
[----:B------:R-:W-:Y:S02]  /*0d40*/  UMOV UR23, 0x40000040 ;  /* 0x4000004000177882 */ /* 0x000fe40000000000 */
[----:B------:R-:W-:Y:S01]  /*0d50*/  IMAD R9, R6, R11, RZ ;  /* 0x0000000b06097224 */ /* 0x000fe200078e02ff */
[----:B------:R-:W-:-:S03]  /*0d60*/  IABS R6, R14 ;  /* 0x0000000e00067213 */ /* 0x000fc60000000000 */
[----:B------:R-:W-:Y:S02]  /*0d70*/  IMAD.HI.U32 R4, R3, R9, R2 ;  /* 0x0000000903047227 */ /* 0x000fe400078e0002 */
[----:B------:R-:W0:Y:S02]  /*0d80*/  F2I.FTZ.U32.TRUNC.NTZ R3, R7 ;  /* 0x0000000700037305 */ /* 0x000e24000021f000 */
[----:B------:R-:W-:Y:S01]  /*0d90*/  IMAD.MOV.U32 R9, RZ, RZ, R6 ;  /* 0x000000ffff097224 */ /* 0x000fe200078e0006 */
[----:B------:R-:W-:Y:S01]  /*0da0*/  SHF.R.S32.HI R6, RZ, 0x1f, R15 ;  /* 0x0000001fff067819 */ /* 0x000fe2000001140f */
[----:B------:R-:W-:-:S03]  /*0db0*/  IMAD.HI.U32 R2, R4, R8, RZ ;  /* 0x0000000804027227 */ /* 0x000fc600078e00ff */
[----:B------:R-:W-:Y:S01]  /*0dc0*/  LEA.HI R15, R6, R15, RZ, 0x6 ;  /* 0x0000000f060f7211 */ /* 0x000fe200078f30ff */
[----:B------:R-:W-:Y:S01]  /*0dd0*/  IMAD.HI.U32 R4, R4, R9, RZ ;  /* 0x0000000904047227 */ /* 0x000fe200078e00ff */
[----:B------:R-:W-:-:S03]  /*0de0*/  LOP3.LUT R6, R12, R5, RZ, 0xfc, !PT ;  /* 0x000000050c067212 */ /* 0x000fc600078efcff */
[----:B------:R-:W-:Y:S01]  /*0df0*/  IMAD.MOV R10, RZ, RZ, -R4 ;  /* 0x000000ffff0a7224 */ /* 0x000fe200078e0a04 */
[C---:B------:R-:W-:Y:S01]  /*0e00*/  LOP3.LUT R16, R6.reuse, 0x78, RZ, 0xfc, !PT ;  /* 0x0000007806107812 */ /* 0x040fe200078efcff */
[----:B------:R-:W-:Y:S01]  /*0e10*/  IMAD.MOV R2, RZ, RZ, -R2 ;  /* 0x000000ffff027224 */ /* 0x000fe200078e0a02 */
[C---:B------:R-:W-:Y:S01]  /*0e20*/  LOP3.LUT R20, R6.reuse, 0x72, RZ, 0xfc, !PT ;  /* 0x0000007206147812 */ /* 0x040fe200078efcff */
[C---:B------:R-:W-:Y:S01]  /*0e30*/  IMAD R5, R11.reuse, R10, R9 ;  /* 0x0000000a0b057224 */ /* 0x040fe200078e0209 */
[C---:B------:R-:W-:Y:S01]  /*0e40*/  LOP3.LUT R10, R6.reuse, 0x7a, RZ, 0xfc, !PT ;  /* 0x0000007a060a7812 */ /* 0x040fe200078efcff */
[C---:B------:R-:W-:Y:S01]  /*0e50*/  IMAD R4, R11.reuse, R2, R8 ;  /* 0x000000020b047224 */ /* 0x040fe200078e0208 */
[----:B------:R-:W-:Y:S01]  /*0e60*/  LOP3.LUT R2, R6, 0x7c, RZ, 0xfc, !PT ;  /* 0x0000007c06027812 */ /* 0x000fe200078efcff */
[----:B0-----:R-:W-:Y:S01]  /*0e70*/  IMAD.MOV R7, RZ, RZ, -R3 ;  /* 0x000000ffff077224 */ /* 0x001fe200078e0a03 */
[C---:B------:R-:W-:Y:S02]  /*0e80*/  ISETP.GT.U32.AND P2, PT, R11.reuse, R5, PT ;  /* 0x000000050b00720c */ /* 0x040fe40003f44070 */
[----:B------:R-:W-:Y:S01]  /*0e90*/  ISETP.GT.U32.AND P0, PT, R11, R4, PT ;  /* 0x000000040b00720c */ /* 0x000fe20003f04070 */
[----:B------:R-:W-:Y:S01]  /*0ea0*/  IMAD R7, R7, R0, RZ ;  /* 0x0000000007077224 */ /* 0x000fe200078e02ff */
[----:B------:R-:W-:-:S02]  /*0eb0*/  ISETP.GE.AND P1, PT, R2, RZ, PT ;  /* 0x000000ff0200720c */ /* 0x000fc40003f26270 */
[----:B------:R-:W-:Y:S01]  /*0ec0*/  IABS R9, R2 ;  /* 0x0000000200097213 */ /* 0x000fe20000000000 */
[----:B------:R-:W-:Y:S01]  /*0ed0*/  IMAD.MOV.U32 R2, RZ, RZ, RZ ;  /* 0x000000ffff027224 */ /* 0x000fe200078e00ff */
[----:B------:R-:W-:Y:S02]  /*0ee0*/  IABS R17, R10 ;  /* 0x0000000a00117213 */ /* 0x000fe40000000000 */
[----:B------:R-:W-:Y:S01]  /*0ef0*/  IABS R19, R16 ;  /* 0x0000001000137213 */ /* 0x000fe20000000000 */
[----:B------:R-:W-:Y:S01]  /*0f00*/  IMAD.HI.U32 R2, R3, R7, R2 ;  /* 0x0000000703027227 */ /* 0x000fe200078e0002 */
[----:B------:R-:W-:Y:S02]  /*0f10*/  ISETP.GE.AND P4, PT, R10, RZ, PT ;  /* 0x000000ff0a00720c */ /* 0x000fe40003f86270 */
[----:B------:R-:W-:Y:S01]  /*0f20*/  ISETP.GE.AND P5, PT, R16, RZ, PT ;  /* 0x000000ff1000720c */ /* 0x000fe20003fa6270 */
[--C-:B------:R-:W-:Y:S01]  /*0f30*/  @!P2 IMAD.IADD R5, R5, 0x1, -R11.reuse ;  /* 0x000000010505a824 */ /* 0x100fe200078e0a0b */
[----:B------:R-:W-:Y:S01]  /*0f40*/  ISETP.GE.AND P2, PT, R13, RZ, PT ;  /* 0x000000ff0d00720c */ /* 0x000fe20003f46270 */
[----:B------:R-:W-:Y:S01]  /*0f50*/  @!P0 IMAD.IADD R4, R4, 0x1, -R11 ;  /* 0x0000000104048824 */ /* 0x000fe200078e0a0b */
[----:B------:R-:W-:Y:S01]  /*0f60*/  LOP3.LUT R16, R6, 0x76, RZ, 0xfc, !PT ;  /* 0x0000007606107812 */ /* 0x000fe200078efcff */
[----:B------:R-:W-:Y:S01]  /*0f70*/  IMAD.HI.U32 R3, R2, R9, RZ ;  /* 0x0000000902037227 */ /* 0x000fe200078e00ff */
[----:B------:R-:W-:-:S02]  /*0f80*/  ISETP.GT.U32.AND P3, PT, R11, R5, PT ;  /* 0x000000050b00720c */ /* 0x000fc40003f64070 */
[----:B------:R-:W-:Y:S01]  /*0f90*/  ISETP.GT.U32.AND P0, PT, R11, R4, PT ;  /* 0x000000040b00720c */ /* 0x000fe20003f04070 */
[----:B------:R-:W-:Y:S01]  /*0fa0*/  IMAD.HI.U32 R7, R2, R17, RZ ;  /* 0x0000001102077227 */ /* 0x000fe200078e00ff */
[C---:B------:R-:W-:Y:S02]  /*0fb0*/  LOP3.LUT R18, R6.reuse, 0x74, RZ, 0xfc, !PT ;  /* 0x0000007406127812 */ /* 0x040fe400078efcff */
[----:B------:R-:W-:Y:S01]  /*0fc0*/  LOP3.LUT R22, R6, 0x70, RZ, 0xfc, !PT ;  /* 0x0000007006167812 */ /* 0x000fe200078efcff */
[----:B------:R-:W-:Y:S01]  /*0fd0*/  IMAD.HI.U32 R8, R2, R19, RZ ;  /* 0x0000001302087227 */ /* 0x000fe200078e00ff */
[----:B------:R-:W-:Y:S02]  /*0fe0*/  IABS R21, R20 ;  /* 0x0000001400157213 */ /* 0x000fe40000000000 */
[----:B------:R-:W-:Y:S01]  /*0ff0*/  IABS R23, R22 ;  /* 0x0000001600177213 */ /* 0x000fe20000000000 */
[----:B------:R-:W-:Y:S01]  /*1000*/  IMAD.MOV R3, RZ, RZ, -R3 ;  /* 0x000000ffff037224 */ /* 0x000fe200078e0a03 */
[C---:B------:R-:W-:Y:S01]  /*1010*/  LOP3.LUT R26, R6.reuse, 0x66, RZ, 0xfc, !PT ;  /* 0x00000066061a7812 */ /* 0x040fe200078efcff */
[----:B------:R-:W-:Y:S01]  /*1020*/  IMAD.MOV R10, RZ, RZ, -R7 ;  /* 0x000000ffff0a7224 */ /* 0x000fe200078e0a07 */
[C---:B------:R-:W-:Y:S01]  /*1030*/  LOP3.LUT R28, R6.reuse, 0x64, RZ, 0xfc, !PT ;  /* 0x00000064061c7812 */ /* 0x040fe200078efcff */
[----:B------:R-:W-:Y:S01]  /*1040*/  IMAD.MOV R8, RZ, RZ, -R8 ;  /* 0x000000ffff087224 */ /* 0x000fe200078e0a08 */
[----:B------:R-:W-:Y:S01]  /*1050*/  LOP3.LUT R30, R6, 0x60, RZ, 0xfc, !PT ;  /* 0x00000060061e7812 */ /* 0x000fe200078efcff */
[----:B------:R-:W-:Y:S01]  /*1060*/  @!P3 IMAD.IADD R5, R5, 0x1, -R11 ;  /* 0x000000010505b824 */ /* 0x000fe200078e0a0b */
[----:B------:R-:W-:Y:S01]  /*1070*/  IABS R29, R28 ;  /* 0x0000001c001d7213 */ /* 0x000fe20000000000 */
[C---:B------:R-:W-:Y:S01]  /*1080*/  IMAD R7, R0.reuse, R3, R9 ;  /* 0x0000000300077224 */ /* 0x040fe200078e0209 */
[----:B------:R-:W-:Y:S01]  /*1090*/  IABS R31, R30 ;  /* 0x0000001e001f7213 */ /* 0x000fe20000000000 */
[----:B------:R-:W-:Y:S01]  /*10a0*/  IMAD R10, R0, R10, R17 ;  /* 0x0000000a000a7224 */ /* 0x000fe200078e0211 */
[----:B------:R-:W-:Y:S01]  /*10b0*/  LOP3.LUT R32, R6, 0x5c, RZ, 0xfc, !PT ;  /* 0x0000005c06207812 */ /* 0x000fe200078efcff */
[----:B------:R-:W-:Y:S01]  /*10c0*/  @!P0 IMAD.IADD R4, R4, 0x1, -R11 ;  /* 0x0000000104048824 */ /* 0x000fe200078e0a0b */
[----:B------:R-:W-:Y:S01]  /*10d0*/  ISETP.NE.AND P0, PT, R24, RZ, PT ;  /* 0x000000ff1800720c */ /* 0x000fe20003f05270 */
[C---:B------:R-:W-:Y:S01]  /*10e0*/  IMAD R9, R0.reuse, R8, R19 ;  /* 0x0000000800097224 */ /* 0x040fe200078e0213 */
[C---:B------:R-:W-:Y:S01]  /*10f0*/  ISETP.GT.U32.AND P3, PT, R0.reuse, R7, PT ;  /* 0x000000070000720c */ /* 0x040fe20003f64070 */
[----:B------:R-:W-:Y:S01]  /*1100*/  IMAD.MOV.U32 R8, RZ, RZ, R5 ;  /* 0x000000ffff087224 */ /* 0x000fe200078e0005 */
[----:B------:R-:W-:Y:S01]  /*1110*/  LOP3.LUT R5, RZ, R24, RZ, 0x33, !PT ;  /* 0x00000018ff057212 */ /* 0x000fe200078e33ff */
[----:B------:R-:W-:Y:S01]  /*1120*/  @!P2 IMAD.MOV R4, RZ, RZ, -R4 ;  /* 0x000000ffff04a224 */ /* 0x000fe200078e0a04 */
[----:B------:R-:W-:Y:S01]  /*1130*/  ISETP.GT.U32.AND P2, PT, R0, R10, PT ;  /* 0x0000000a0000720c */ /* 0x000fe20003f44070 */
[----:B------:R-:W-:Y:S01]  /*1140*/  @!P6 IMAD.MOV R8, RZ, RZ, -R8 ;  /* 0x000000ffff08e224 */ /* 0x000fe200078e0a08 */
[----:B------:R-:W-:Y:S01]  /*1150*/  IABS R11, R16 ;  /* 0x00000010000b7213 */ /* 0x000fe20000000000 */
[----:B------:R-:W-:Y:S01]  /*1160*/  IMAD.HI.U32 R17, R2, R23, RZ ;  /* 0x0000001702117227 */ /* 0x000fe200078e00ff */
[----:B------:R-:W-:-:S02]  /*1170*/  SEL R4, R5, R4, !P0 ;  /* 0x0000000405047207 */ /* 0x000fc40004000000 */
[----:B------:R-:W-:Y:S01]  /*1180*/  SEL R5, R5, R8, !P0 ;  /* 0x0000000805057207 */ /* 0x000fe20004000000 */
[----:B------:R-:W-:Y:S01]  /*1190*/  IMAD.HI.U32 R3, R2, R11, RZ ;  /* 0x0000000b02037227 */ /* 0x000fe200078e00ff */
[----:B------:R-:W-:Y:S02]  /*11a0*/  ISETP.GT.U32.AND P0, PT, R0, R9, PT ;  /* 0x000000090000720c */ /* 0x000fe40003f04070 */
[----:B------:R-:W-:Y:S01]  /*11b0*/  IABS R19, R18 ;  /* 0x0000001200137213 */ /* 0x000fe20000000000 */
[--C-:B------:R-:W-:Y:S01]  /*11c0*/  @!P3 IMAD.IADD R7, R7, 0x1, -R0.reuse ;  /* 0x000000010707b824 */ /* 0x100fe200078e0a00 */
[----:B------:R-:W-:Y:S01]  /*11d0*/  ISETP.GE.AND P3, PT, R16, RZ, PT ;  /* 0x000000ff1000720c */ /* 0x000fe20003f66270 */
[----:B------:R-:W-:Y:S01]  /*11e0*/  @!P2 IMAD.IADD R10, R10, 0x1, -R0 ;  /* 0x000000010a0aa824 */ /* 0x000fe200078e0a00 */
[----:B------:R-:W-:Y:S01]  /*11f0*/  LOP3.LUT R24, R6, 0x6a, RZ, 0xfc, !PT ;  /* 0x0000006a06187812 */ /* 0x000fe200078efcff */
[----:B------:R-:W-:Y:S01]  /*1200*/  IMAD.MOV R3, RZ, RZ, -R3 ;  /* 0x000000ffff037224 */ /* 0x000fe200078e0a03 */
[----:B------:R-:W-:Y:S01]  /*1210*/  ISETP.GT.U32.AND P6, PT, R0, R7, PT ;  /* 0x000000070000720c */ /* 0x000fe20003fc4070 */
[----:B------:R-:W-:Y:S01]  /*1220*/  IMAD.HI.U32 R8, R2, R21, RZ ;  /* 0x0000001502087227 */ /* 0x000fe200078e00ff */
[----:B------:R-:W-:-:S02]  /*1230*/  ISETP.GT.U32.AND P2, PT, R0, R10, PT ;  /* 0x0000000a0000720c */ /* 0x000fc40003f44070 */
[C---:B------:R-:W-:Y:S01]  /*1240*/  LOP3.LUT R34, R6.reuse, 0x5a, RZ, 0xfc, !PT ;  /* 0x0000005a06227812 */ /* 0x040fe200078efcff */
[----:B------:R-:W-:Y:S01]  /*1250*/  @!P0 IMAD.IADD R9, R9, 0x1, -R0 ;  /* 0x0000000109098824 */ /* 0x000fe200078e0a00 */
[----:B------:R-:W-:Y:S01]  /*1260*/  LOP3.LUT R35, R6, 0x58, RZ, 0xfc, !PT ;  /* 0x0000005806237812 */ /* 0x000fe200078efcff */
[----:B------:R-:W-:Y:S01]  /*1270*/  IMAD R11, R0, R3, R11 ;  /* 0x00000003000b7224 */ /* 0x000fe200078e020b */
[----:B------:R-:W-:Y:S01]  /*1280*/  LOP3.LUT R36, R6, 0x50, RZ, 0xfc, !PT ;  /* 0x0000005006247812 */ /* 0x000fe200078efcff */
[----:B------:R-:W-:Y:S01]  /*1290*/  IMAD.HI.U32 R3, R2, R19, RZ ;  /* 0x0000001302037227 */ /* 0x000fe200078e00ff */
[----:B------:R-:W-:Y:S02]  /*12a0*/  ISETP.GT.U32.AND P0, PT, R0, R9, PT ;  /* 0x000000090000720c */ /* 0x000fe40003f04070 */
[----:B------:R-:W-:Y:S01]  /*12b0*/  IABS R33, R35 ;  /* 0x0000002300217213 */ /* 0x000fe20000000000 */
[----:B------:R-:W-:Y:S01]  /*12c0*/  IMAD.MOV R8, RZ, RZ, -R8 ;  /* 0x000000ffff087224 */ /* 0x000fe200078e0a08 */
[----:B------:R-:W-:Y:S01]  /*12d0*/  IABS R37, R36 ;  /* 0x0000002400257213 */ /* 0x000fe20000000000 */
[--C-:B------:R-:W-:Y:S01]  /*12e0*/  @!P2 IMAD.IADD R10, R10, 0x1, -R0.reuse ;  /* 0x000000010a0aa824 */ /* 0x100fe200078e0a00 */
[----:B------:R-:W-:Y:S01]  /*12f0*/  ISETP.GE.AND P2, PT, R18, RZ, PT ;  /* 0x000000ff1200720c */ /* 0x000fe20003f46270 */
[----:B------:R-:W-:Y:S01]  /*1300*/  IMAD.MOV R3, RZ, RZ, -R3 ;  /* 0x000000ffff037224 */ /* 0x000fe200078e0a03 */
[C---:B------:R-:W-:Y:S01]  /*1310*/  LOP3.LUT R38, R6.reuse, 0x4c, RZ, 0xfc, !PT ;  /* 0x0000004c06267812 */ /* 0x040fe200078efcff */
[----:B------:R-:W-:Y:S01]  /*1320*/  IMAD.MOV R18, RZ, RZ, -R17 ;  /* 0x000000ffff127224 */ /* 0x000fe200078e0a11 */
[----:B------:R-:W-:Y:S01]  /*1330*/  LOP3.LUT R40, R6, 0x4a, RZ, 0xfc, !PT ;  /* 0x0000004a06287812 */ /* 0x000fe200078efcff */
[----:B------:R-:W-:Y:S01]  /*1340*/  IMAD R17, R0, R8, R21 ;  /* 0x0000000800117224 */ /* 0x000fe200078e0215 */
[----:B------:R-:W-:Y:S01]  /*1350*/  LOP3.LUT R8, R6, 0x6c, RZ, 0xfc, !PT ;  /* 0x0000006c06087812 */ /* 0x000fe200078efcff */
[--C-:B------:R-:W-:Y:S01]  /*1360*/  @!P6 IMAD.IADD R7, R7, 0x1, -R0.reuse ;  /* 0x000000010707e824 */ /* 0x100fe200078e0a00 */
[C---:B------:R-:W-:Y:S01]  /*1370*/  ISETP.GT.U32.AND P6, PT, R0.reuse, R11, PT ;  /* 0x0000000b0000720c */ /* 0x040fe20003fc4070 */
[C---:B------:R-:W-:Y:S01]  /*1380*/  IMAD R16, R0.reuse, R3, R19 ;  /* 0x0000000300107224 */ /* 0x040fe200078e0213 */
[----:B------:R-:W-:Y:S01]  /*1390*/  IABS R19, R8 ;  /* 0x0000000800137213 */ /* 0x000fe20000000000 */
[C---:B------:R-:W-:Y:S01]  /*13a0*/  IMAD R18, R0.reuse, R18, R23 ;  /* 0x0000001200127224 */ /* 0x040fe200078e0217 */
[----:B------:R-:W-:Y:S01]  /*13b0*/  IABS R21, R24 ;  /* 0x0000001800157213 */ /* 0x000fe20000000000 */
[----:B------:R-:W-:Y:S01]  /*13c0*/  @!P0 IMAD.IADD R9, R9, 0x1, -R0 ;  /* 0x0000000109098824 */ /* 0x000fe200078e0a00 */
[C---:B------:R-:W-:Y:S01]  /*13d0*/  ISETP.GT.U32.AND P0, PT, R0.reuse, R17, PT ;  /* 0x000000110000720c */ /* 0x040fe20003f04070 */
[----:B------:R-:W-:Y:S01]  /*13e0*/  @!P1 IMAD.MOV R7, RZ, RZ, -R7 ;  /* 0x000000ffff079224 */ /* 0x000fe200078e0a07 */
[C---:B------:R-:W-:Y:S01]  /*13f0*/  ISETP.GT.U32.AND P1, PT, R0.reuse, R16, PT ;  /* 0x000000100000720c */ /* 0x040fe20003f24070 */
[----:B------:R-:W-:Y:S01]  /*1400*/  @!P5 IMAD.MOV R9, RZ, RZ, -R9 ;  /* 0x000000ffff09d224 */ /* 0x000fe200078e0a09 */
[----:B------:R-:W-:Y:S01]  /*1410*/  ISETP.GT.U32.AND P5, PT, R0, R18, PT ;  /* 0x000000120000720c */ /* 0x000fe20003fa4070 */
[----:B------:R-:W-:Y:S01]  /*1420*/  IMAD.HI.U32 R3, R2, R19, RZ ;  /* 0x0000001302037227 */ /* 0x000fe200078e00ff */
[----:B------:R-:W-:-:S02]  /*1430*/  IABS R23, R26 ;  /* 0x0000001a00177213 */ /* 0x000fc40000000000 */
[C---:B------:R-:W-:Y:S01]  /*1440*/  LOP3.LUT R43, R6.reuse, 0x46, RZ, 0xfc, !PT ;  /* 0x00000046062b7812 */ /* 0x040fe200078efcff */
[--C-:B------:R-:W-:Y:S01]  /*1450*/  @!P6 IMAD.IADD R11, R11, 0x1, -R0.reuse ;  /* 0x000000010b0be824 */ /* 0x100fe200078e0a00 */
[----:B------:R-:W-:Y:S01]  /*1460*/  LOP3.LUT R42, R6, 0x48, RZ, 0xfc, !PT ;  /* 0x00000048062a7812 */ /* 0x000fe200078efcff */
[----:B------:R-:W-:Y:S01]  /*1470*/  IMAD.MOV R3, RZ, RZ, -R3 ;  /* 0x000000ffff037224 */ /* 0x000fe200078e0a03 */
[----:B------:R-:W-:Y:S01]  /*1480*/  IABS R41, R43 ;  /* 0x0000002b00297213 */ /* 0x000fe20000000000 */
[--C-:B------:R-:W-:Y:S01]  /*1490*/  @!P0 IMAD.IADD R17, R17, 0x1, -R0.reuse ;  /* 0x0000000111118824 */ /* 0x100fe200078e0a00 */
[----:B------:R-:W-:Y:S01]  /*14a0*/  ISETP.GT.U32.AND P6, PT, R0, R11, PT ;  /* 0x0000000b0000720c */ /* 0x000fe20003fc4070 */
[--C-:B------:R-:W-:Y:S01]  /*14b0*/  @!P1 IMAD.IADD R16, R16, 0x1, -R0.reuse ;  /* 0x0000000110109824 */ /* 0x100fe200078e0a00 */
[----:B------:R-:W-:Y:S01]  /*14c0*/  ISETP.GE.AND P1, PT, R8, RZ, PT ;  /* 0x000000ff0800720c */ /* 0x000fe20003f26270 */
[----:B------:R-:W-:Y:S01]  /*14d0*/  @!P5 IMAD.IADD R18, R18, 0x1, -R0 ;  /* 0x000000011212d824 */ /* 0x000fe200078e0a00 */
[C---:B------:R-:W-:Y:S01]  /*14e0*/  ISETP.GT.U32.AND P5, PT, R0.reuse, R17, PT ;  /* 0x000000110000720c */ /* 0x040fe20003fa4070 */
[C---:B------:R-:W-:Y:S01]  /*14f0*/  IMAD R19, R0.reuse, R3, R19 ;  /* 0x0000000300137224 */ /* 0x040fe200078e0213 */
[----:B------:R-:W-:Y:S01]  /*1500*/  ISETP.GT.U32.AND P0, PT, R0, R16, PT ;  /* 0x000000100000720c */ /* 0x000fe20003f04070 */
[----:B------:R-:W-:Y:S01]  /*1510*/  IMAD.HI.U32 R3, R2, R21, RZ ;  /* 0x0000001502037227 */ /* 0x000fe200078e00ff */
[----:B------:R-:W-:-:S02]  /*1520*/  IABS R39, R42 ;  /* 0x0000002a00277213 */ /* 0x000fc40000000000 */
[C---:B------:R-:W-:Y:S01]  /*1530*/  LOP3.LUT R44, R6.reuse, 0x44, RZ, 0xfc, !PT ;  /* 0x00000044062c7812 */ /* 0x040fe200078efcff */
[----:B------:R-:W-:Y:S01]  /*1540*/  IMAD.MOV R3, RZ, RZ, -R3 ;  /* 0x000000ffff037224 */ /* 0x000fe200078e0a03 */
[----:B------:R-:W-:Y:S01]  /*1550*/  LOP3.LUT R52, R6, 0x34, RZ, 0xfc, !PT ;  /* 0x0000003406347812 */ /* 0x000fe200078efcff */
[----:B------:R-:W-:Y:S01]  /*1560*/  @!P4 IMAD.MOV R10, RZ, RZ, -R10 ;  /* 0x000000ffff0ac224 */ /* 0x000fe200078e0a0a */
[----:B------:R-:W-:Y:S01]  /*1570*/  ISETP.GE.AND P4, PT, R20, RZ, PT ;  /* 0x000000ff1400720c */ /* 0x000fe20003f86270 */
[----:B------:R-:W-:Y:S01]  /*1580*/  IMAD R20, R0, R3, R21 ;  /* 0x0000000300147224 */ /* 0x000fe200078e0215 */
[----:B------:R-:W-:Y:S01]  /*1590*/  LOP3.LUT R50, R6, 0x36, RZ, 0xfc, !PT ;  /* 0x0000003606327812 */ /* 0x000fe200078efcff */
[--C-:B------:R-:W-:Y:S01]  /*15a0*/  @!P6 IMAD.IADD R11, R11, 0x1, -R0.reuse ;  /* 0x000000010b0be824 */ /* 0x100fe200078e0a00 */
[----:B------:R-:W-:Y:S01]  /*15b0*/  ISETP.GE.AND P6, PT, R22, RZ, PT ;  /* 0x000000ff1600720c */ /* 0x000fe20003fc6270 */
[--C-:B------:R-:W-:Y:S01]  /*15c0*/  @!P5 IMAD.IADD R17, R17, 0x1, -R0.reuse ;  /* 0x000000011111d824 */ /* 0x100fe200078e0a00 */
[----:B------:R-:W-:Y:S01]  /*15d0*/  LOP3.LUT R22, R6, 0x68, RZ, 0xfc, !PT ;  /* 0x0000006806167812 */ /* 0x000fe200078efcff */
[----:B------:R-:W-:Y:S01]  /*15e0*/  @!P0 IMAD.IADD R16, R16, 0x1, -R0 ;  /* 0x0000000110108824 */ /* 0x000fe200078e0a00 */
[C---:B------:R-:W-:Y:S01]  /*15f0*/  ISETP.GT.U32.AND P5, PT, R0.reuse, R20, PT ;  /* 0x000000140000720c */ /* 0x040fe20003fa4070 */
[----:B------:R-:W-:Y:S01]  /*1600*/  @!P3 IMAD.MOV R11, RZ, RZ, -R11 ;  /* 0x000000ffff0bb224 */ /* 0x000fe200078e0a0b */
[----:B------:R-:W-:Y:S01]  /*1610*/  IABS R8, R22 ;  /* 0x0000001600087213 */ /* 0x000fe20000000000 */
[----:B------:R-:W-:Y:S01]  /*1620*/  @!P2 IMAD.MOV R16, RZ, RZ, -R16 ;  /* 0x000000ffff10a224 */ /* 0x000fe200078e0a10 */
[C---:B------:R-:W-:Y:S01]  /*1630*/  ISETP.GT.U32.AND P0, PT, R0.reuse, R19, PT ;  /* 0x000000130000720c */ /* 0x040fe20003f04070 */
[----:B------:R-:W-:Y:S01]  /*1640*/  @!P4 IMAD.MOV R17, RZ, RZ, -R17 ;  /* 0x000000ffff11c224 */ /* 0x000fe200078e0a11 */
[----:B------:R-:W-:Y:S01]  /*1650*/  ISETP.GT.U32.AND P3, PT, R0, R18, PT ;  /* 0x000000120000720c */ /* 0x000fe20003f64070 */
[----:B------:R-:W-:Y:S01]  /*1660*/  IMAD.MOV.U32 R21, RZ, RZ, R8 ;  /* 0x000000ffff157224 */ /* 0x000fe200078e0008 */
[----:B------:R-:W-:Y:S01]  /*1670*/  LOP3.LUT R53, R6, 0x32, RZ, 0xfc, !PT ;  /* 0x0000003206357812 */ /* 0x000fe200078efcff */
[----:B------:R-:W-:Y:S01]  /*1680*/  IMAD.HI.U32 R8, R2, R23, RZ ;  /* 0x0000001702087227 */ /* 0x000fe200078e00ff */
[----:B------:R-:W-:-:S02]  /*1690*/  LOP3.LUT R54, R6, 0x30, RZ, 0xfc, !PT ;  /* 0x0000003006367812 */ /* 0x000fc400078efcff */
[----:B------:R-:W-:Y:S01]  /*16a0*/  IABS R48, R53 ;  /* 0x0000003500307213 */ /* 0x000fe20000000000 */
[----:B------:R-:W-:Y:S01]  /*16b0*/  IMAD.HI.U32 R3, R2, R21, RZ ;  /* 0x0000001502037227 */ /* 0x000fe200078e00ff */
[C---:B------:R-:W-:Y:S02]  /*16c0*/  LOP3.LUT R55, R6.reuse, 0x2c, RZ, 0xfc, !PT ;  /* 0x0000002c06377812 */ /* 0x040fe400078efcff */
[----:B------:R-:W-:Y:S01]  /*16d0*/  LOP3.LUT R56, R6, 0x24, RZ, 0xfc, !PT ;  /* 0x0000002406387812 */ /* 0x000fe200078efcff */
[--C-:B------:R-:W-:Y:S01]  /*16e0*/  @!P5 IMAD.IADD R20, R20, 0x1, -R0.reuse ;  /* 0x000000011414d824 */ /* 0x100fe200078e0a00 */
[----:B------:R-:W-:Y:S01]  /*16f0*/  IABS R51, R55 ;  /* 0x0000003700337213 */ /* 0x000fe20000000000 */
[----:B------:R-:W-:Y:S01]  /*1700*/  IMAD.MOV R3, RZ, RZ, -R3 ;  /* 0x000000ffff037224 */ /* 0x000fe200078e0a03 */
[----:B------:R-:W-:Y:S01]  /*1710*/  IABS R57, R56 ;  /* 0x0000003800397213 */ /* 0x000fe20000000000 */
[----:B------:R-:W-:Y:S01]  /*1720*/  @!P0 IMAD.IADD R19, R19, 0x1, -R0 ;  /* 0x0000000113138824 */ /* 0x000fe200078e0a00 */
[----:B------:R-:W-:Y:S01]  /*1730*/  ISETP.GE.AND P0, PT, R22, RZ, PT ;  /* 0x000000ff1600720c */ /* 0x000fe20003f06270 */
[----:B------:R-:W-:Y:S01]  /*1740*/  IMAD.HI.U32 R22, R2, R29, RZ ;  /* 0x0000001d02167227 */ /* 0x000fe200078e00ff */
[----:B------:R-:W-:-:S02]  /*1750*/  ISETP.GT.U32.AND P5, PT, R0, R20, PT ;  /* 0x000000140000720c */ /* 0x000fc40003fa4070 */
[----:B------:R-:W-:Y:S01]  /*1760*/  ISETP.GT.U32.AND P2, PT, R0, R19, PT ;  /* 0x000000130000720c */ /* 0x000fe20003f44070 */
[----:B------:R-:W-:Y:S01]  /*1770*/  IMAD.MOV R8, RZ, RZ, -R8 ;  /* 0x000000ffff087224 */ /* 0x000fe200078e0a08 */
[----:B------:R-:W-:Y:S01]  /*1780*/  LOP3.LUT R58, R6, 0x22, RZ, 0xfc, !PT ;  /* 0x00000022063a7812 */ /* 0x000fe200078efcff */
[----:B------:R-:W-:Y:S01]  /*1790*/  IMAD R21, R0, R3, R21 ;  /* 0x0000000300157224 */ /* 0x000fe200078e0215 */
[C---:B------:R-:W-:Y:S01]  /*17a0*/  LOP3.LUT R60, R6.reuse, 0x20, RZ, 0xfc, !PT ;  /* 0x00000020063c7812 */ /* 0x040fe200078efcff */
[----:B------:R-:W-:Y:S01]  /*17b0*/  IMAD.MOV R3, RZ, RZ, -R22 ;  /* 0x000000ffff037224 */ /* 0x000fe200078e0a16 */
[----:B------:R-:W-:Y:S01]  /*17c0*/  LOP3.LUT R64, R6, 0x10, RZ, 0xfc, !PT ;  /* 0x0000001006407812 */ /* 0x000fe200078efcff */
[----:B------:R-:W-:Y:S01]  /*17d0*/  @!P3 IMAD.IADD R18, R18, 0x1, -R0 ;  /* 0x000000011212b824 */ /* 0x000fe200078e0a00 */
[C---:B------:R-:W-:Y:S01]  /*17e0*/  ISETP.GT.U32.AND P4, PT, R0.reuse, R21, PT ;  /* 0x000000150000720c */ /* 0x040fe20003f84070 */
[----:B------:R-:W-:Y:S01]  /*17f0*/  IMAD R22, R0, R8, R23 ;  /* 0x0000000800167224 */ /* 0x000fe200078e0217 */
[----:B------:R-:W-:Y:S01]  /*1800*/  LOP3.LUT R8, R6, 0x62, RZ, 0xfc, !PT ;  /* 0x0000006206087812 */ /* 0x000fe200078efcff */
[----:B------:R-:W-:Y:S01]  /*1810*/  IMAD R23, R0, R3, R29 ;  /* 0x0000000300177224 */ /* 0x000fe200078e021d */
[----:B------:R-:W-:Y:S01]  /*1820*/  ISETP.GE.AND P3, PT, R24, RZ, PT ;  /* 0x000000ff1800720c */ /* 0x000fe20003f66270 */
[----:B------:R-:W-:Y:S01]  /*1830*/  @!P6 IMAD.MOV R18, RZ, RZ, -R18 ;  /* 0x000000ffff12e224 */ /* 0x000fe200078e0a12 */
[----:B------:R-:W-:Y:S01]  /*1840*/  ISETP.GT.U32.AND P6, PT, R0, R22, PT ;  /* 0x000000160000720c */ /* 0x000fe20003fc4070 */
[--C-:B------:R-:W-:Y:S01]  /*1850*/  @!P5 IMAD.IADD R20, R20, 0x1, -R0.reuse ;  /* 0x000000011414d824 */ /* 0x100fe200078e0a00 */
[----:B------:R-:W-:Y:S01]  /*1860*/  ISETP.GT.U32.AND P5, PT, R0, R23, PT ;  /* 0x000000170000720c */ /* 0x000fe20003fa4070 */
[--C-:B------:R-:W-:Y:S01]  /*1870*/  @!P2 IMAD.IADD R19, R19, 0x1, -R0.reuse ;  /* 0x000000011313a824 */ /* 0x100fe200078e0a00 */
[----:B------:R-:W-:Y:S01]  /*1880*/  IABS R29, R8 ;  /* 0x00000008001d7213 */ /* 0x000fe20000000000 */
[----:B------:R-:W-:Y:S01]  /*1890*/  IMAD R5, R5, UR5, RZ ;  /* 0x0000000505057c24 */ /* 0x000fe2000f8e02ff */
[----:B------:R-:W-:Y:S01]  /*18a0*/  ISETP.GE.AND P2, PT, R26, RZ, PT ;  /* 0x000000ff1a00720c */ /* 0x000fe20003f46270 */
[----:B------:R-:W-:Y:S01]  /*18b0*/  @!P4 IMAD.IADD R21, R21, 0x1, -R0 ;  /* 0x000000011515c824 */ /* 0x000fe200078e0a00 */
[----:B------:R-:W-:Y:S01]  /*18c0*/  ISETP.GE.AND P4, PT, R28, RZ, PT ;  /* 0x000000ff1c00720c */ /* 0x000fe20003f86270 */
[----:B------:R-:W-:Y:S01]  /*18d0*/  IMAD.HI.U32 R3, R2, R29, RZ ;  /* 0x0000001d02037227 */ /* 0x000fe200078e00ff */
[----:B------:R-:W-:-:S02]  /*18e0*/  LOP3.LUT R62, R6, 0x12, RZ, 0xfc, !PT ;  /* 0x00000012063e7812 */ /* 0x000fc400078efcff */
[----:B------:R-:W-:Y:S01]  /*18f0*/  LOP3.LUT R70, R6, 0x2, RZ, 0xfc, !PT ;  /* 0x0000000206467812 */ /* 0x000fe200078efcff */
[--C-:B------:R-:W-:Y:S01]  /*1900*/  @!P6 IMAD.IADD R22, R22, 0x1, -R0.reuse ;  /* 0x000000011616e824 */ /* 0x100fe200078e0a00 */
[C---:B------:R-:W-:Y:S01]  /*1910*/  ISETP.GT.U32.AND P6, PT, R0.reuse, R21, PT ;  /* 0x000000150000720c */ /* 0x040fe20003fc4070 */
[----:B------:R-:W-:Y:S01]  /*1920*/  @!P5 IMAD.IADD R23, R23, 0x1, -R0 ;  /* 0x000000011717d824 */ /* 0x000fe200078e0a00 */
[----:B------:R-:W-:Y:S01]  /*1930*/  IABS R67, R62 ;  /* 0x0000003e00437213 */ /* 0x000fe20000000000 */
[----:B------:R-:W-:Y:S01]  /*1940*/  IMAD.MOV R24, RZ, RZ, -R3 ;  /* 0x000000ffff187224 */ /* 0x000fe200078e0a03 */
[----:B------:R-:W-:Y:S01]  /*1950*/  ISETP.GT.U32.AND P5, PT, R0, R22, PT ;  /* 0x000000160000720c */ /* 0x000fe20003fa4070 */
[----:B------:R-:W-:Y:S01]  /*1960*/  IMAD.HI.U32 R3, R2, R31, RZ ;  /* 0x0000001f02037227 */ /* 0x000fe200078e00ff */
[----:B------:R-:W-:Y:S02]  /*1970*/  IABS R75, R70 ;  /* 0x00000046004b7213 */ /* 0x000fe40000000000 */
[----:B------:R-:W-:Y:S01]  /*1980*/  IABS R79, R6 ;  /* 0x00000006004f7213 */ /* 0x000fe20000000000 */
[----:B------:R-:W-:Y:S01]  /*1990*/  IMAD R24, R0, R24, R29 ;  /* 0x0000001800187224 */ /* 0x000fe200078e021d */
[----:B------:R-:W-:Y:S01]  /*19a0*/  IABS R29, R32 ;  /* 0x00000020001d7213 */ /* 0x000fe20000000000 */
[----:B------:R-:W-:-:S02]  /*19b0*/  IMAD.MOV R3, RZ, RZ, -R3 ;  /* 0x000000ffff037224 */ /* 0x000fc400078e0a03 */
[--C-:B------:R-:W-:Y:S01]  /*19c0*/  @!P6 IMAD.IADD R21, R21, 0x1, -R0.reuse ;  /* 0x000000011515e824 */ /* 0x100fe200078e0a00 */
[C---:B------:R-:W-:Y:S01]  /*19d0*/  ISETP.GT.U32.AND P6, PT, R0.reuse, R24, PT ;  /* 0x000000180000720c */ /* 0x040fe20003fc4070 */
[----:B------:R-:W-:Y:S01]  /*19e0*/  IMAD R26, R0, R3, R31 ;  /* 0x00000003001a7224 */ /* 0x000fe200078e021f */
[----:B------:R-:W-:Y:S01]  /*19f0*/  IABS R31, R34 ;  /* 0x00000022001f7213 */ /* 0x000fe20000000000 */
[----:B------:R-:W-:Y:S02]  /*1a00*/  @!P5 IMAD.IADD R22, R22, 0x1, -R0 ;  /* 0x000000011616d824 */ /* 0x000fe400078e0a00 */
[----:B------:R-:W-:Y:S01]  /*1a10*/  IMAD.HI.U32 R3, R2, R29, RZ ;  /* 0x0000001d02037227 */ /* 0x000fe200078e00ff */
[----:B------:R-:W-:-:S03]  /*1a20*/  ISETP.GT.U32.AND P5, PT, R0, R26, PT ;  /* 0x0000001a0000720c */ /* 0x000fc60003fa4070 */
[----:B------:R-:W-:Y:S02]  /*1a30*/  IMAD.MOV R28, RZ, RZ, -R3 ;  /* 0x000000ffff1c7224 */ /* 0x000fe400078e0a03 */
[----:B------:R-:W-:-:S04]  /*1a40*/  IMAD.HI.U32 R3, R2, R31, RZ ;  /* 0x0000001f02037227 */ /* 0x000fc800078e00ff */
[--C-:B------:R-:W-:Y:S01]  /*1a50*/  @!P6 IMAD.IADD R24, R24, 0x1, -R0.reuse ;  /* 0x000000011818e824 */ /* 0x100fe200078e0a00 */
[----:B------:R-:W-:Y:S01]  /*1a60*/  ISETP.GE.AND P6, PT, R30, RZ, PT ;  /* 0x000000ff1e00720c */ /* 0x000fe20003fc6270 */
[----:B------:R-:W-:Y:S01]  /*1a70*/  @!P1 IMAD.MOV R19, RZ, RZ, -R19 ;  /* 0x000000ffff139224 */ /* 0x000fe200078e0a13 */
[----:B------:R-:W-:Y:S01]  /*1a80*/  ISETP.GT.U32.AND P1, PT, R0, R23, PT ;  /* 0x000000170000720c */ /* 0x000fe20003f24070 */
[----:B------:R-:W-:Y:S01]  /*1a90*/  @!P5 IMAD.IADD R26, R26, 0x1, -R0 ;  /* 0x000000011a1ad824 */ /* 0x000fe200078e0a00 */
[C---:B------:R-:W-:Y:S01]  /*1aa0*/  ISETP.GT.U32.AND P5, PT, R0.reuse, R24, PT ;  /* 0x000000180000720c */ /* 0x040fe20003fa4070 */
[C---:B------:R-:W-:Y:S02]  /*1ab0*/  IMAD R28, R0.reuse, R28, R29 ;  /* 0x0000001c001c7224 */ /* 0x040fe400078e021d */
[----:B------:R-:W-:Y:S02]  /*1ac0*/  IMAD.MOV R29, RZ, RZ, -R3 ;  /* 0x000000ffff1d7224 */ /* 0x000fe400078e0a03 */
[----:B------:R-:W-:Y:S01]  /*1ad0*/  @!P3 IMAD.MOV R20, RZ, RZ, -R20 ;  /* 0x000000ffff14b224 */ /* 0x000fe200078e0a14 */
[C---:B------:R-:W-:Y:S01]  /*1ae0*/  ISETP.GT.U32.AND P3, PT, R0.reuse, R28, PT ;  /* 0x0000001c0000720c */ /* 0x040fe20003f64070 */
[----:B------:R-:W-:-:S02]  /*1af0*/  IMAD R29, R0, R29, R31 ;  /* 0x0000001d001d7224 */ /* 0x000fc400078e021f */
[----:B------:R-:W-:Y:S01]  /*1b00*/  @!P0 IMAD.MOV R21, RZ, RZ, -R21 ;  /* 0x000000ffff158224 */ /* 0x000fe200078e0a15 */
[----:B------:R-:W-:Y:S01]  /*1b10*/  ISETP.GT.U32.AND P0, PT, R0, R26, PT ;  /* 0x0000001a0000720c */ /* 0x000fe20003f04070 */
[--C-:B------:R-:W-:Y:S01]  /*1b20*/  @!P1 IMAD.IADD R23, R23, 0x1, -R0.reuse ;  /* 0x0000000117179824 */ /* 0x100fe200078e0a00 */
[----:B------:R-:W-:Y:S01]  /*1b30*/  ISETP.GE.AND P1, PT, R8, RZ, PT ;  /* 0x000000ff0800720c */ /* 0x000fe20003f26270 */
[----:B------:R-:W-:Y:S01]  /*1b40*/  @!P5 IMAD.IADD R24, R24, 0x1, -R0 ;  /* 0x000000011818d824 */ /* 0x000fe200078e0a00 */
[----:B------:R-:W-:Y:S01]  /*1b50*/  ISETP.GT.U32.AND P5, PT, R0, R29, PT ;  /* 0x0000001d0000720c */ /* 0x000fe20003fa4070 */
[----:B------:R-:W-:Y:S01]  /*1b60*/  IMAD.HI.U32 R3, R2, R33, RZ ;  /* 0x0000002102037227 */ /* 0x000fe200078e00ff */
[----:B------:R-:W-:-:S03]  /*1b70*/  LOP3.LUT R8, R6, 0x56, RZ, 0xfc, !PT ;  /* 0x0000005606087812 */ /* 0x000fc600078efcff */
[--C-:B------:R-:W-:Y:S01]  /*1b80*/  @!P3 IMAD.IADD R28, R28, 0x1, -R0.reuse ;  /* 0x000000011c1cb824 */ /* 0x100fe200078e0a00 */
[----:B------:R-:W-:Y:S01]  /*1b90*/  IABS R31, R8 ;  /* 0x00000008001f7213 */ /* 0x000fe20000000000 */
[----:B------:R-:W-:Y:S01]  /*1ba0*/  IMAD.MOV R3, RZ, RZ, -R3 ;  /* 0x000000ffff037224 */ /* 0x000fe200078e0a03 */
[----:B------:R-:W-:Y:S01]  /*1bb0*/  ISETP.GE.AND P3, PT, R8, RZ, PT ;  /* 0x000000ff0800720c */ /* 0x000fe20003f66270 */
[--C-:B------:R-:W-:Y:S01]  /*1bc0*/  @!P0 IMAD.IADD R26, R26, 0x1, -R0.reuse ;  /* 0x000000011a1a8824 */ /* 0x100fe200078e0a00 */
[----:B------:R-:W-:Y:S01]  /*1bd0*/  ISETP.GE.AND P0, PT, R35, RZ, PT ;  /* 0x000000ff2300720c */ /* 0x000fe20003f06270 */
[C---:B------:R-:W-:Y:S02]  /*1be0*/  IMAD R30, R0.reuse, R3, R33 ;  /* 0x00000003001e7224 */ /* 0x040fe400078e0221 */
[----:B------:R-:W-:Y:S01]  /*1bf0*/  @!P5 IMAD.IADD R29, R29, 0x1, -R0 ;  /* 0x000000011d1dd824 */ /* 0x000fe200078e0a00 */
[----:B------:R-:W-:Y:S01]  /*1c00*/  ISETP.GT.U32.AND P5, PT, R0, R28, PT ;  /* 0x0000001c0000720c */ /* 0x000fe20003fa4070 */
[----:B------:R-:W-:-:S04]  /*1c10*/  IMAD.HI.U32 R3, R2, R31, RZ ;  /* 0x0000001f02037227 */ /* 0x000fc800078e00ff */
[----:B------:R-:W-:Y:S02]  /*1c20*/  IMAD.MOV R3, RZ, RZ, -R3 ;  /* 0x000000ffff037224 */ /* 0x000fe400078e0a03 */
[----:B------:R-:W-:Y:S01]  /*1c30*/  @!P6 IMAD.MOV R26, RZ, RZ, -R26 ;  /* 0x000000ffff1ae224 */ /* 0x000fe200078e0a1a */
[C---:B------:R-:W-:Y:S01]  /*1c40*/  ISETP.GT.U32.AND P6, PT, R0.reuse, R30, PT ;  /* 0x0000001e0000720c */ /* 0x040fe20003fc4070 */
[C---:B------:R-:W-:Y:S02]  /*1c50*/  IMAD R31, R0.reuse, R3, R31 ;  /* 0x00000003001f7224 */ /* 0x040fe400078e021f */
[----:B------:R-:W-:Y:S01]  /*1c60*/  @!P1 IMAD.MOV R24, RZ, RZ, -R24 ;  /* 0x000000ffff189224 */ /* 0x000fe200078e0a18 */
[----:B------:R-:W-:Y:S01]  /*1c70*/  ISETP.GT.U32.AND P1, PT, R0, R29, PT ;  /* 0x0000001d0000720c */ /* 0x000fe20003f24070 */
[----:B------:R-:W-:Y:S01]  /*1c80*/  @!P5 IMAD.IADD R28, R28, 0x1, -R0 ;  /* 0x000000011c1cd824 */ /* 0x000fe200078e0a00 */
[----:B------:R-:W-:Y:S01]  /*1c90*/  ISETP.GT.U32.AND P5, PT, R0, R31, PT ;  /* 0x0000001f0000720c */ /* 0x000fe20003fa4070 */
[----:B------:R-:W-:Y:S01]  /*1ca0*/  @!P2 IMAD.MOV R22, RZ, RZ, -R22 ;  /* 0x000000ffff16a224 */ /* 0x000fe200078e0a16 */
[----:B------:R-:W-:Y:S01]  /*1cb0*/  ISETP.GE.AND P2, PT, R32, RZ, PT ;  /* 0x000000ff2000720c */ /* 0x000fe20003f46270 */
[----:B------:R-:W-:Y:S01]  /*1cc0*/  @!P4 IMAD.MOV R23, RZ, RZ, -R23 ;  /* 0x000000ffff17c224 */ /* 0x000fe200078e0a17 */
[----:B------:R-:W-:-:S02]  /*1cd0*/  LOP3.LUT R32, R6, 0x54, RZ, 0xfc, !PT ;  /* 0x0000005406207812 */ /* 0x000fc400078efcff */
[----:B------:R-:W-:Y:S01]  /*1ce0*/  ISETP.GE.AND P4, PT, R34, RZ, PT ;  /* 0x000000ff2200720c */ /* 0x000fe20003f86270 */
[--C-:B------:R-:W-:Y:S01]  /*1cf0*/  @!P6 IMAD.IADD R30, R30, 0x1, -R0.reuse ;  /* 0x000000011e1ee824 */ /* 0x100fe200078e0a00 */
[----:B------:R-:W-:Y:S02]  /*1d00*/  LOP3.LUT R34, R6, 0x52, RZ, 0xfc, !PT ;  /* 0x0000005206227812 */ /* 0x000fe400078efcff */
[----:B------:R-:W-:Y:S01]  /*1d10*/  IABS R33, R32 ;  /* 0x0000002000217213 */ /* 0x000fe20000000000 */
[--C-:B------:R-:W-:Y:S01]  /*1d20*/  @!P1 IMAD.IADD R29, R29, 0x1, -R0.reuse ;  /* 0x000000011d1d9824 */ /* 0x100fe200078e0a00 */
[----:B------:R-:W-:Y:S01]  /*1d30*/  IABS R35, R34 ;  /* 0x0000002200237213 */ /* 0x000fe20000000000 */
[----:B------:R-:W-:Y:S01]  /*1d40*/  @!P5 IMAD.IADD R31, R31, 0x1, -R0 ;  /* 0x000000011f1fd824 */ /* 0x000fe200078e0a00 */
[----:B------:R-:W-:Y:S01]  /*1d50*/  ISETP.GE.AND P1, PT, R32, RZ, PT ;  /* 0x000000ff2000720c */ /* 0x000fe20003f26270 */
[----:B------:R-:W-:Y:S01]  /*1d60*/  IMAD.HI.U32 R3, R2, R33, RZ ;  /* 0x0000002102037227 */ /* 0x000fe200078e00ff */
[----:B------:R-:W-:-:S02]  /*1d70*/  ISETP.GT.U32.AND P5, PT, R0, R30, PT ;  /* 0x0000001e0000720c */ /* 0x000fc40003fa4070 */
[----:B------:R-:W-:Y:S01]  /*1d80*/  ISETP.GE.AND P6, PT, R34, RZ, PT ;  /* 0x000000ff2200720c */ /* 0x000fe20003fc6270 */
[----:B------:R-:W-:-:S04]  /*1d90*/  IMAD.HI.U32 R8, R2, R35, RZ ;  /* 0x0000002302087227 */ /* 0x000fc800078e00ff */
[----:B------:R-:W-:Y:S02]  /*1da0*/  IMAD.MOV R32, RZ, RZ, -R3 ;  /* 0x000000ffff207224 */ /* 0x000fe400078e0a03 */
[----:B------:R-:W-:Y:S02]  /*1db0*/  IMAD.MOV R8, RZ, RZ, -R8 ;  /* 0x000000ffff087224 */ /* 0x000fe400078e0a08 */
[C---:B------:R-:W-:Y:S02]  /*1dc0*/  IMAD R32, R0.reuse, R32, R33 ;  /* 0x0000002000207224 */ /* 0x040fe400078e0221 */
[C---:B------:R-:W-:Y:S01]  /*1dd0*/  IMAD R33, R0.reuse, R8, R35 ;  /* 0x0000000800217224 */ /* 0x040fe200078e0223 */
[----:B------:R-:W-:Y:S01]  /*1de0*/  IABS R35, R38 ;  /* 0x0000002600237213 */ /* 0x000fe20000000000 */
[----:B------:R-:W-:Y:S01]  /*1df0*/  @!P4 IMAD.MOV R29, RZ, RZ, -R29 ;  /* 0x000000ffff1dc224 */ /* 0x000fe200078e0a1d */
[C---:B------:R-:W-:Y:S01]  /*1e00*/  ISETP.GT.U32.AND P4, PT, R0.reuse, R32, PT ;  /* 0x000000200000720c */ /* 0x040fe20003f84070 */
[----:B------:R-:W-:Y:S01]  /*1e10*/  @!P2 IMAD.MOV R28, RZ, RZ, -R28 ;  /* 0x000000ffff1ca224 */ /* 0x000fe200078e0a1c */
[----:B------:R-:W-:Y:S01]  /*1e20*/  ISETP.GT.U32.AND P2, PT, R0, R31, PT ;  /* 0x0000001f0000720c */ /* 0x000fe20003f44070 */
[----:B------:R-:W-:Y:S01]  /*1e30*/  @!P5 IMAD.IADD R30, R30, 0x1, -R0 ;  /* 0x000000011e1ed824 */ /* 0x000fe200078e0a00 */
[----:B------:R-:W-:Y:S01]  /*1e40*/  ISETP.GT.U32.AND P5, PT, R0, R33, PT ;  /* 0x000000210000720c */ /* 0x000fe20003fa4070 */
[----:B------:R-:W-:-:S04]  /*1e50*/  IMAD.HI.U32 R3, R2, R37, RZ ;  /* 0x0000002502037227 */ /* 0x000fc800078e00ff */
[----:B------:R-:W-:Y:S02]  /*1e60*/  IMAD.MOV R3, RZ, RZ, -R3 ;  /* 0x000000ffff037224 */ /* 0x000fe400078e0a03 */
[----:B------:R-:W-:Y:S02]  /*1e70*/  @!P0 IMAD.MOV R30, RZ, RZ, -R30 ;  /* 0x000000ffff1e8224 */ /* 0x000fe400078e0a1e */
[----:B------:R-:W-:Y:S01]  /*1e80*/  IMAD R34, R0, R3, R37 ;  /* 0x0000000300227224 */ /* 0x000fe200078e0225 */
[----:B------:R-:W-:Y:S01]  /*1e90*/  IABS R37, R40 ;  /* 0x0000002800257213 */ /* 0x000fe20000000000 */
[--C-:B------:R-:W-:Y:S01]  /*1ea0*/  @!P4 IMAD.IADD R32, R32, 0x1, -R0.reuse ;  /* 0x000000012020c824 */ /* 0x100fe200078e0a00 */
[----:B------:R-:W-:Y:S01]  /*1eb0*/  ISETP.GE.AND P4, PT, R36, RZ, PT ;  /* 0x000000ff2400720c */ /* 0x000fe20003f86270 */
[--C-:B------:R-:W-:Y:S01]  /*1ec0*/  @!P2 IMAD.IADD R31, R31, 0x1, -R0.reuse ;  /* 0x000000011f1fa824 */ /* 0x100fe200078e0a00 */
[C---:B------:R-:W-:Y:S01]  /*1ed0*/  ISETP.GT.U32.AND P2, PT, R0.reuse, R34, PT ;  /* 0x000000220000720c */ /* 0x040fe20003f44070 */
[----:B------:R-:W-:Y:S01]  /*1ee0*/  @!P5 IMAD.IADD R33, R33, 0x1, -R0 ;  /* 0x000000012121d824 */ /* 0x000fe200078e0a00 */
[----:B------:R-:W-:Y:S01]  /*1ef0*/  ISETP.GT.U32.AND P5, PT, R0, R32, PT ;  /* 0x000000200000720c */ /* 0x000fe20003fa4070 */
[----:B------:R-:W-:-:S04]  /*1f00*/  IMAD.HI.U32 R3, R2, R35, RZ ;  /* 0x0000002302037227 */ /* 0x000fc800078e00ff */
[----:B------:R-:W-:Y:S02]  /*1f10*/  IMAD.MOV R3, RZ, RZ, -R3 ;  /* 0x000000ffff037224 */ /* 0x000fe400078e0a03 */
[----:B------:R-:W-:-:S04]  /*1f20*/  IMAD.HI.U32 R8, R2, R37, RZ ;  /* 0x0000002502087227 */ /* 0x000fc800078e00ff */
[----:B------:R-:W-:Y:S02]  /*1f30*/  IMAD R35, R0, R3, R35 ;  /* 0x0000000300237224 */ /* 0x000fe400078e0223 */
[--C-:B------:R-:W-:Y:S01]  /*1f40*/  @!P2 IMAD.IADD R34, R34, 0x1, -R0.reuse ;  /* 0x000000012222a824 */ /* 0x100fe200078e0a00 */
[----:B------:R-:W-:Y:S01]  /*1f50*/  ISETP.GT.U32.AND P2, PT, R0, R33, PT ;  /* 0x000000210000720c */ /* 0x000fe20003f44070 */
[----:B------:R-:W-:Y:S01]  /*1f60*/  @!P5 IMAD.IADD R32, R32, 0x1, -R0 ;  /* 0x000000012020d824 */ /* 0x000fe200078e0a00 */
[C---:B------:R-:W-:Y:S01]  /*1f70*/  ISETP.GT.U32.AND P5, PT, R0.reuse, R35, PT ;  /* 0x000000230000720c */ /* 0x040fe20003fa4070 */
[----:B------:R-:W-:Y:S01]  /*1f80*/  IMAD.MOV R8, RZ, RZ, -R8 ;  /* 0x000000ffff087224 */ /* 0x000fe200078e0a08 */
[----:B------:R-:W-:Y:S01]  /*1f90*/  ISETP.GT.U32.AND P0, PT, R0, R34, PT ;  /* 0x000000220000720c */ /* 0x000fe20003f04070 */
[----:B------:R-:W-:Y:S01]  /*1fa0*/  @!P3 IMAD.MOV R31, RZ, RZ, -R31 ;  /* 0x000000ffff1fb224 */ /* 0x000fe200078e0a1f */
[----:B------:R-:W-:Y:S01]  /*1fb0*/  ISETP.GE.AND P3, PT, R38, RZ, PT ;  /* 0x000000ff2600720c */ /* 0x000fe20003f66270 */
[----:B------:R-:W-:-:S02]  /*1fc0*/  IMAD R36, R0, R8, R37 ;  /* 0x0000000800247224 */ /* 0x000fc400078e0225 */
[----:B------:R-:W-:-:S04]  /*1fd0*/  IMAD.HI.U32 R8, R2, R41, RZ ;  /* 0x0000002902087227 */ /* 0x000fc800078e00ff */
[----:B------:R-:W-:Y:S02]  /*1fe0*/  IMAD.MOV R8, RZ, RZ, -R8 ;  /* 0x000000ffff087224 */ /* 0x000fe400078e0a08 */
[--C-:B------:R-:W-:Y:S01]  /*1ff0*/  @!P2 IMAD.IADD R33, R33, 0x1, -R0.reuse ;  /* 0x000000012121a824 */ /* 0x100fe200078e0a00 */
[C---:B------:R-:W-:Y:S01]  /*2000*/  ISETP.GT.U32.AND P2, PT, R0.reuse, R36, PT ;  /* 0x000000240000720c */ /* 0x040fe20003f44070 */
[----:B------:R-:W-:Y:S01]  /*2010*/  IMAD R38, R0, R8, R41 ;  /* 0x0000000800267224 */ /* 0x000fe200078e0229 */
[----:B------:R-:W-:Y:S01]  /*2020*/  LOP3.LUT R8, R6, 0x42, RZ, 0xfc, !PT ;  /* 0x0000004206087812 */ /* 0x000fe200078efcff */
[----:B------:R-:W-:Y:S02]  /*2030*/  @!P5 IMAD.IADD R35, R35, 0x1, -R0 ;  /* 0x000000012323d824 */ /* 0x000fe400078e0a00 */
[----:B------:R-:W-:Y:S01]  /*2040*/  IMAD.HI.U32 R3, R2, R39, RZ ;  /* 0x0000002702037227 */ /* 0x000fe200078e00ff */
[----:B------:R-:W-:-:S03]  /*2050*/  IABS R41, R8 ;  /* 0x0000000800297213 */ /* 0x000fc60000000000 */
[----:B------:R-:W-:Y:S01]  /*2060*/  @!P0 IMAD.IADD R34, R34, 0x1, -R0 ;  /* 0x0000000122228824 */ /* 0x000fe200078e0a00 */
[----:B------:R-:W-:Y:S01]  /*2070*/  ISETP.GE.AND P0, PT, R40, RZ, PT ;  /* 0x000000ff2800720c */ /* 0x000fe20003f06270 */
[----:B------:R-:W-:Y:S01]  /*2080*/  @!P1 IMAD.MOV R32, RZ, RZ, -R32 ;  /* 0x000000ffff209224 */ /* 0x000fe200078e0a20 */
[C---:B------:R-:W-:Y:S01]  /*2090*/  ISETP.GT.U32.AND P1, PT, R0.reuse, R35, PT ;  /* 0x000000230000720c */ /* 0x040fe20003f24070 */
[----:B------:R-:W-:Y:S01]  /*20a0*/  @!P6 IMAD.MOV R33, RZ, RZ, -R33 ;  /* 0x000000ffff21e224 */ /* 0x000fe200078e0a21 */
[----:B------:R-:W-:Y:S01]  /*20b0*/  ISETP.GT.U32.AND P6, PT, R0, R38, PT ;  /* 0x000000260000720c */ /* 0x000fe20003fc4070 */
[----:B------:R-:W-:Y:S01]  /*20c0*/  IMAD.MOV R3, RZ, RZ, -R3 ;  /* 0x000000ffff037224 */ /* 0x000fe200078e0a03 */
[----:B------:R-:W-:Y:S01]  /*20d0*/  IABS R40, R44 ;  /* 0x0000002c00287213 */ /* 0x000fe20000000000 */
[----:B------:R-:W-:Y:S02]  /*20e0*/  @!P2 IMAD.IADD R36, R36, 0x1, -R0 ;  /* 0x000000012424a824 */ /* 0x000fe400078e0a00 */
[----:B------:R-:W-:-:S02]  /*20f0*/  IMAD R37, R0, R3, R39 ;  /* 0x0000000300257224 */ /* 0x000fc400078e0227 */
[----:B------:R-:W-:Y:S01]  /*2100*/  IMAD.MOV.U32 R39, RZ, RZ, R40 ;  /* 0x000000ffff277224 */ /* 0x000fe200078e0028 */
[C---:B------:R-:W-:Y:S01]  /*2110*/  ISETP.GT.U32.AND P2, PT, R0.reuse, R36, PT ;  /* 0x000000240000720c */ /* 0x040fe20003f44070 */
[----:B------:R-:W-:Y:S01]  /*2120*/  @!P4 IMAD.MOV R34, RZ, RZ, -R34 ;  /* 0x000000ffff22c224 */ /* 0x000fe200078e0a22 */
[----:B------:R-:W-:Y:S01]  /*2130*/  ISETP.GT.U32.AND P5, PT, R0, R37, PT ;  /* 0x000000250000720c */ /* 0x000fe20003fa4070 */
[----:B------:R-:W-:Y:S01]  /*2140*/  IMAD.HI.U32 R3, R2, R39, RZ ;  /* 0x0000002702037227 */ /* 0x000fe200078e00ff */
[----:B------:R-:W-:Y:S02]  /*2150*/  ISETP.GE.AND P4, PT, R42, RZ, PT ;  /* 0x000000ff2a00720c */ /* 0x000fe40003f86270 */
[----:B------:R-:W-:Y:S01]  /*2160*/  LOP3.LUT R42, R6, 0x38, RZ, 0xfc, !PT ;  /* 0x00000038062a7812 */ /* 0x000fe200078efcff */
[--C-:B------:R-:W-:Y:S01]  /*2170*/  @!P1 IMAD.IADD R35, R35, 0x1, -R0.reuse ;  /* 0x0000000123239824 */ /* 0x100fe200078e0a00 */
[----:B------:R-:W-:Y:S01]  /*2180*/  ISETP.GE.AND P1, PT, R43, RZ, PT ;  /* 0x000000ff2b00720c */ /* 0x000fe20003f26270 */
[----:B------:R-:W-:Y:S01]  /*2190*/  @!P6 IMAD.IADD R38, R38, 0x1, -R0 ;  /* 0x000000012626e824 */ /* 0x000fe200078e0a00 */
[----:B------:R-:W-:Y:S01]  /*21a0*/  ISETP.GE.AND P6, PT, R44, RZ, PT ;  /* 0x000000ff2c00720c */ /* 0x000fe20003fc6270 */
[----:B------:R-:W-:Y:S01]  /*21b0*/  IMAD.MOV R3, RZ, RZ, -R3 ;  /* 0x000000ffff037224 */ /* 0x000fe200078e0a03 */
[----:B------:R-:W-:Y:S01]  /*21c0*/  IABS R49, R42 ;  /* 0x0000002a00317213 */ /* 0x000fe20000000000 */
[----:B------:R-:W-:Y:S01]  /*21d0*/  @!P3 IMAD.MOV R35, RZ, RZ, -R35 ;  /* 0x000000ffff23b224 */ /* 0x000fe200078e0a23 */
[C---:B------:R-:W-:Y:S01]  /*21e0*/  ISETP.GT.U32.AND P3, PT, R0.reuse, R38, PT ;  /* 0x000000260000720c */ /* 0x040fe20003f64070 */
[----:B------:R-:W-:-:S02]  /*21f0*/  IMAD R39, R0, R3, R39 ;  /* 0x0000000300277224 */ /* 0x000fc400078e0227 */
[----:B------:R-:W-:-:S04]  /*2200*/  IMAD.HI.U32 R3, R2, R41, RZ ;  /* 0x0000002902037227 */ /* 0x000fc800078e00ff */
[----:B------:R-:W-:Y:S02]  /*2210*/  IMAD.MOV R3, RZ, RZ, -R3 ;  /* 0x000000ffff037224 */ /* 0x000fe400078e0a03 */
[--C-:B------:R-:W-:Y:S01]  /*2220*/  @!P2 IMAD.IADD R36, R36, 0x1, -R0.reuse ;  /* 0x000000012424a824 */ /* 0x100fe200078e0a00 */
[C---:B------:R-:W-:Y:S01]  /*2230*/  ISETP.GT.U32.AND P2, PT, R0.reuse, R39, PT ;  /* 0x000000270000720c */ /* 0x040fe20003f44070 */
[----:B------:R-:W-:Y:S01]  /*2240*/  IMAD R40, R0, R3, R41 ;  /* 0x0000000300287224 */ /* 0x000fe200078e0229 */
[C---:B------:R-:W-:Y:S01]  /*2250*/  LOP3.LUT R3, R6.reuse, 0x40, RZ, 0xfc, !PT ;  /* 0x0000004006037812 */ /* 0x040fe200078efcff */
[--C-:B------:R-:W-:Y:S01]  /*2260*/  @!P5 IMAD.IADD R37, R37, 0x1, -R0.reuse ;  /* 0x000000012525d824 */ /* 0x100fe200078e0a00 */
[----:B------:R-:W-:Y:S01]  /*2270*/  LOP3.LUT R41, R6, 0x3a, RZ, 0xfc, !PT ;  /* 0x0000003a06297812 */ /* 0x000fe200078efcff */
[----:B------:R-:W-:Y:S01]  /*2280*/  @!P3 IMAD.IADD R38, R38, 0x1, -R0 ;  /* 0x000000012626b824 */ /* 0x000fe200078e0a00 */
[C---:B------:R-:W-:Y:S01]  /*2290*/  ISETP.GT.U32.AND P3, PT, R0.reuse, R40, PT ;  /* 0x000000280000720c */ /* 0x040fe20003f64070 */
[----:B------:R-:W-:Y:S01]  /*22a0*/  @!P0 IMAD.MOV R36, RZ, RZ, -R36 ;  /* 0x000000ffff248224 */ /* 0x000fe200078e0a24 */
[----:B------:R-:W-:Y:S01]  /*22b0*/  ISETP.GT.U32.AND P5, PT, R0, R37, PT ;  /* 0x000000250000720c */ /* 0x000fe20003fa4070 */
[----:B------:R-:W-:Y:S01]  /*22c0*/  @!P1 IMAD.MOV R38, RZ, RZ, -R38 ;  /* 0x000000ffff269224 */ /* 0x000fe200078e0a26 */
[----:B------:R-:W-:-:S02]  /*22d0*/  IABS R43, R3 ;  /* 0x00000003002b7213 */ /* 0x000fc40000000000 */
[----:B------:R-:W-:Y:S01]  /*22e0*/  ISETP.GE.AND P0, PT, R3, RZ, PT ;  /* 0x000000ff0300720c */ /* 0x000fe20003f06270 */
[--C-:B------:R-:W-:Y:S01]  /*22f0*/  @!P2 IMAD.IADD R39, R39, 0x1, -R0.reuse ;  /* 0x000000012727a824 */ /* 0x100fe200078e0a00 */
[----:B------:R-:W-:Y:S01]  /*2300*/  IABS R47, R41 ;  /* 0x00000029002f7213 */ /* 0x000fe20000000000 */
[----:B------:R-:W-:Y:S01]  /*2310*/  IMAD.HI.U32 R3, R2, R43, RZ ;  /* 0x0000002b02037227 */ /* 0x000fe200078e00ff */
[----:B------:R-:W-:Y:S02]  /*2320*/  ISETP.GE.AND P1, PT, R41, RZ, PT ;  /* 0x000000ff2900720c */ /* 0x000fe40003f26270 */
[----:B------:R-:W-:Y:S01]  /*2330*/  ISETP.GT.U32.AND P2, PT, R0, R39, PT ;  /* 0x000000270000720c */ /* 0x000fe20003f44070 */
[--C-:B------:R-:W-:Y:S02]  /*2340*/  @!P3 IMAD.IADD R40, R40, 0x1, -R0.reuse ;  /* 0x000000012828b824 */ /* 0x100fe400078e0a00 */
[----:B------:R-:W-:Y:S01]  /*2350*/  @!P5 IMAD.IADD R37, R37, 0x1, -R0 ;  /* 0x000000012525d824 */ /* 0x000fe200078e0a00 */
[----:B------:R-:W-:Y:S01]  /*2360*/  ISETP.GE.AND P5, PT, R8, RZ, PT ;  /* 0x000000ff0800720c */ /* 0x000fe20003fa6270 */
[----:B------:R-:W-:Y:S01]  /*2370*/  IMAD.MOV R41, RZ, RZ, -R3 ;  /* 0x000000ffff297224 */ /* 0x000fe200078e0a03 */
[----:B------:R-:W-:Y:S01]  /*2380*/  LOP3.LUT R8, R6, 0x3c, RZ, 0xfc, !PT ;  /* 0x0000003c06087812 */ /* 0x000fe200078efcff */
[----:B------:R-:W-:Y:S01]  /*2390*/  @!P4 IMAD.MOV R37, RZ, RZ, -R37 ;  /* 0x000000ffff25c224 */ /* 0x000fe200078e0a25 */
[C---:B------:R-:W-:Y:S01]  /*23a0*/  ISETP.GT.U32.AND P3, PT, R0.reuse, R40, PT ;  /* 0x000000280000720c */ /* 0x040fe20003f64070 */
[----:B------:R-:W-:Y:S01]  /*23b0*/  IMAD R41, R0, R41, R43 ;  /* 0x0000002900297224 */ /* 0x000fe200078e022b */
[----:B------:R-:W-:-:S02]  /*23c0*/  ISETP.GE.AND P4, PT, R8, RZ, PT ;  /* 0x000000ff0800720c */ /* 0x000fc40003f86270 */
[----:B------:R-:W-:Y:S01]  /*23d0*/  IABS R45, R8 ;  /* 0x00000008002d7213 */ /* 0x000fe20000000000 */
[----:B------:R-:W-:-:S04]  /*23e0*/  IMAD.HI.U32 R8, R2, R47, RZ ;  /* 0x0000002f02087227 */ /* 0x000fc800078e00ff */
[----:B------:R-:W-:Y:S01]  /*23f0*/  @!P2 IMAD.IADD R39, R39, 0x1, -R0 ;  /* 0x000000012727a824 */ /* 0x000fe200078e0a00 */
[----:B------:R-:W-:Y:S01]  /*2400*/  ISETP.GE.AND P2, PT, R42, RZ, PT ;  /* 0x000000ff2a00720c */ /* 0x000fe20003f46270 */
[----:B------:R-:W-:Y:S02]  /*2410*/  IMAD.MOV R8, RZ, RZ, -R8 ;  /* 0x000000ffff087224 */ /* 0x000fe400078e0a08 */
[----:B------:R-:W-:Y:S01]  /*2420*/  @!P6 IMAD.MOV R39, RZ, RZ, -R39 ;  /* 0x000000ffff27e224 */ /* 0x000fe200078e0a27 */
[----:B------:R-:W-:Y:S01]  /*2430*/  ISETP.GT.U32.AND P6, PT, R0, R41, PT ;  /* 0x000000290000720c */ /* 0x000fe20003fc4070 */
[----:B------:R-:W-:Y:S02]  /*2440*/  @!P3 IMAD.IADD R40, R40, 0x1, -R0 ;  /* 0x000000012828b824 */ /* 0x000fe400078e0a00 */
[----:B------:R-:W-:Y:S01]  /*2450*/  IMAD R43, R0, R8, R47 ;  /* 0x00000008002b7224 */ /* 0x000fe200078e022f */
[----:B------:R-:W-:Y:S01]  /*2460*/  IABS R47, R52 ;  /* 0x00000034002f7213 */ /* 0x000fe20000000000 */
[----:B------:R-:W-:-:S02]  /*2470*/  @!P5 IMAD.MOV R40, RZ, RZ, -R40 ;  /* 0x000000ffff28d224 */ /* 0x000fc400078e0a28 */
[----:B------:R-:W-:Y:S01]  /*2480*/  IMAD.HI.U32 R3, R2, R45, RZ ;  /* 0x0000002d02037227 */ /* 0x000fe200078e00ff */
[----:B------:R-:W-:-:S03]  /*2490*/  ISETP.GT.U32.AND P5, PT, R0, R43, PT ;  /* 0x0000002b0000720c */ /* 0x000fc60003fa4070 */
[----:B------:R-:W-:Y:S02]  /*24a0*/  IMAD.MOV R42, RZ, RZ, -R3 ;  /* 0x000000ffff2a7224 */ /* 0x000fe400078e0a03 */
[--C-:B------:R-:W-:Y:S02]  /*24b0*/  @!P6 IMAD.IADD R41, R41, 0x1, -R0.reuse ;  /* 0x000000012929e824 */ /* 0x100fe400078e0a00 */
[----:B------:R-:W-:Y:S01]  /*24c0*/  IMAD R42, R0, R42, R45 ;  /* 0x0000002a002a7224 */ /* 0x000fe200078e022d */
[----:B------:R-:W-:Y:S01]  /*24d0*/  IABS R45, R50 ;  /* 0x00000032002d7213 */ /* 0x000fe20000000000 */
[----:B------:R-:W-:Y:S01]  /*24e0*/  IMAD.HI.U32 R3, R2, R49, RZ ;  /* 0x0000003102037227 */ /* 0x000fe200078e00ff */
[C---:B------:R-:W-:Y:S02]  /*24f0*/  ISETP.GT.U32.AND P6, PT, R0.reuse, R41, PT ;  /* 0x000000290000720c */ /* 0x040fe40003fc4070 */
[----:B------:R-:W-:Y:S01]  /*2500*/  ISETP.GT.U32.AND P3, PT, R0, R42, PT ;  /* 0x0000002a0000720c */ /* 0x000fe20003f64070 */
[----:B------:R-:W-:-:S02]  /*2510*/  @!P5 IMAD.IADD R43, R43, 0x1, -R0 ;  /* 0x000000012b2bd824 */ /* 0x000fc400078e0a00 */
[----:B------:R-:W-:Y:S02]  /*2520*/  IMAD.MOV R3, RZ, RZ, -R3 ;  /* 0x000000ffff037224 */ /* 0x000fe400078e0a03 */
[----:B------:R-:W-:Y:S01]  /*2530*/  IMAD.HI.U32 R8, R2, R47, RZ ;  /* 0x0000002f02087227 */ /* 0x000fe200078e00ff */
[----:B------:R-:W-:-:S03]  /*2540*/  ISETP.GT.U32.AND P5, PT, R0, R43, PT ;  /* 0x0000002b0000720c */ /* 0x000fc60003fa4070 */
[----:B------:R-:W-:Y:S01]  /*2550*/  IMAD R44, R0, R3, R49 ;  /* 0x00000003002c7224 */ /* 0x000fe200078e0231 */
[----:B------:R-:W-:Y:S01]  /*2560*/  IABS R49, R54 ;  /* 0x0000003600317213 */ /* 0x000fe20000000000 */
[----:B------:R-:W-:Y:S02]  /*2570*/  IMAD.MOV R8, RZ, RZ, -R8 ;  /* 0x000000ffff087224 */ /* 0x000fe400078e0a08 */
[--C-:B------:R-:W-:Y:S02]  /*2580*/  @!P3 IMAD.IADD R42, R42, 0x1, -R0.reuse ;  /* 0x000000012a2ab824 */ /* 0x100fe400078e0a00 */
[--C-:B------:R-:W-:Y:S01]  /*2590*/  @!P6 IMAD.IADD R41, R41, 0x1, -R0.reuse ;  /* 0x000000012929e824 */ /* 0x100fe200078e0a00 */
[C---:B------:R-:W-:Y:S01]  /*25a0*/  ISETP.GT.U32.AND P6, PT, R0.reuse, R44, PT ;  /* 0x0000002c0000720c */ /* 0x040fe20003fc4070 */
[C---:B------:R-:W-:Y:S01]  /*25b0*/  IMAD R46, R0.reuse, R8, R47 ;  /* 0x00000008002e7224 */ /* 0x040fe200078e022f */
[----:B------:R-:W-:Y:S01]  /*25c0*/  ISETP.GT.U32.AND P3, PT, R0, R42, PT ;  /* 0x0000002a0000720c */ /* 0x000fe20003f64070 */
[----:B------:R-:W-:-:S02]  /*25d0*/  @!P5 IMAD.IADD R43, R43, 0x1, -R0 ;  /* 0x000000012b2bd824 */ /* 0x000fc400078e0a00 */
[----:B------:R-:W-:Y:S01]  /*25e0*/  IMAD.HI.U32 R3, R2, R45, RZ ;  /* 0x0000002d02037227 */ /* 0x000fe200078e00ff */
[----:B------:R-:W-:-:S03]  /*25f0*/  ISETP.GT.U32.AND P5, PT, R0, R46, PT ;  /* 0x0000002e0000720c */ /* 0x000fc60003fa4070 */
[----:B------:R-:W-:Y:S02]  /*2600*/  IMAD.MOV R3, RZ, RZ, -R3 ;  /* 0x000000ffff037224 */ /* 0x000fe400078e0a03 */
[----:B------:R-:W-:Y:S02]  /*2610*/  IMAD.MOV.U32 R47, RZ, RZ, R48 ;  /* 0x000000ffff2f7224 */ /* 0x000fe400078e0030 */
[----:B------:R-:W-:Y:S02]  /*2620*/  IMAD R45, R0, R3, R45 ;  /* 0x00000003002d7224 */ /* 0x000fe400078e022d */
[----:B------:R-:W-:Y:S02]  /*2630*/  @!P6 IMAD.IADD R44, R44, 0x1, -R0 ;  /* 0x000000012c2ce824 */ /* 0x000fe400078e0a00 */
[----:B------:R-:W-:-:S03]  /*2640*/  IMAD.HI.U32 R3, R2, R47, RZ ;  /* 0x0000002f02037227 */ /* 0x000fc600078e00ff */
[----:B------:R-:W-:Y:S01]  /*2650*/  ISETP.GT.U32.AND P6, PT, R0, R44, PT ;  /* 0x0000002c0000720c */ /* 0x000fe20003fc4070 */
[--C-:B------:R-:W-:Y:S01]  /*2660*/  @!P3 IMAD.IADD R42, R42, 0x1, -R0.reuse ;  /* 0x000000012a2ab824 */ /* 0x100fe200078e0a00 */
[----:B------:R-:W-:Y:S01]  /*2670*/  ISETP.GT.U32.AND P3, PT, R0, R45, PT ;  /* 0x0000002d0000720c */ /* 0x000fe20003f64070 */
[----:B------:R-:W-:Y:S02]  /*2680*/  @!P5 IMAD.IADD R46, R46, 0x1, -R0 ;  /* 0x000000012e2ed824 */ /* 0x000fe400078e0a00 */
[----:B------:R-:W-:Y:S02]  /*2690*/  IMAD.MOV R3, RZ, RZ, -R3 ;  /* 0x000000ffff037224 */ /* 0x000fe400078e0a03 */
[----:B------:R-:W-:Y:S01]  /*26a0*/  IMAD.HI.U32 R8, R2, R49, RZ ;  /* 0x0000003102087227 */ /* 0x000fe200078e00ff */
[----:B------:R-:W-:-:S03]  /*26b0*/  ISETP.GT.U32.AND P5, PT, R0, R46, PT ;  /* 0x0000002e0000720c */ /* 0x000fc60003fa4070 */
[----:B------:R-:W-:Y:S02]  /*26c0*/  IMAD R47, R0, R3, R47 ;  /* 0x00000003002f7224 */ /* 0x000fe400078e022f */
[----:B------:R-:W-:-:S04]  /*26d0*/  IMAD.HI.U32 R3, R2, R51, RZ ;  /* 0x0000003302037227 */ /* 0x000fc800078e00ff */
[----:B------:R-:W-:Y:S02]  /*26e0*/  IMAD.MOV R8, RZ, RZ, -R8 ;  /* 0x000000ffff087224 */ /* 0x000fe400078e0a08 */
[----:B------:R-:W-:Y:S02]  /*26f0*/  IMAD.MOV R3, RZ, RZ, -R3 ;  /* 0x000000ffff037224 */ /* 0x000fe400078e0a03 */
[----:B------:R-:W-:Y:S01]  /*2700*/  IMAD R48, R0, R8, R49 ;  /* 0x0000000800307224 */ /* 0x000fe200078e0231 */
[----:B------:R-:W-:Y:S01]  /*2710*/  LOP3.LUT R8, R6, 0x2a, RZ, 0xfc, !PT ;  /* 0x0000002a06087812 */ /* 0x000fe200078efcff */
[--C-:B------:R-:W-:Y:S01]  /*2720*/  @!P3 IMAD.IADD R45, R45, 0x1, -R0.reuse ;  /* 0x000000012d2db824 */ /* 0x100fe200078e0a00 */
[----:B------:R-:W-:Y:S01]  /*2730*/  ISETP.GE.AND P3, PT, R52, RZ, PT ;  /* 0x000000ff3400720c */ /* 0x000fe20003f66270 */
[----:B------:R-:W-:Y:S01]  /*2740*/  @!P6 IMAD.IADD R44, R44, 0x1, -R0 ;  /* 0x000000012c2ce824 */ /* 0x000fe200078e0a00 */
[C---:B------:R-:W-:Y:S01]  /*2750*/  ISETP.GT.U32.AND P6, PT, R0.reuse, R47, PT ;  /* 0x0000002f0000720c */ /* 0x040fe20003fc4070 */
[C---:B------:R-:W-:Y:S01]  /*2760*/  IMAD R49, R0.reuse, R3, R51 ;  /* 0x0000000300317224 */ /* 0x040fe200078e0233 */
[----:B------:R-:W-:Y:S01]  /*2770*/  IABS R51, R8 ;  /* 0x0000000800337213 */ /* 0x000fe20000000000 */
[----:B------:R-:W-:Y:S01]  /*2780*/  @!P4 IMAD.MOV R42, RZ, RZ, -R42 ;  /* 0x000000ffff2ac224 */ /* 0x000fe200078e0a2a */
[C---:B------:R-:W-:Y:S01]  /*2790*/  ISETP.GT.U32.AND P4, PT, R0.reuse, R45, PT ;  /* 0x0000002d0000720c */ /* 0x040fe20003f84070 */
[----:B------:R-:W-:Y:S01]  /*27a0*/  @!P2 IMAD.MOV R44, RZ, RZ, -R44 ;  /* 0x000000ffff2ca224 */ /* 0x000fe200078e0a2c */
[----:B------:R-:W-:Y:S01]  /*27b0*/  ISETP.GT.U32.AND P2, PT, R0, R48, PT ;  /* 0x000000300000720c */ /* 0x000fe20003f44070 */
[--C-:B------:R-:W-:Y:S01]  /*27c0*/  @!P5 IMAD.IADD R46, R46, 0x1, -R0.reuse ;  /* 0x000000012e2ed824 */ /* 0x100fe200078e0a00 */
[----:B------:R-:W-:Y:S01]  /*27d0*/  ISETP.GT.U32.AND P5, PT, R0, R49, PT ;  /* 0x000000310000720c */ /* 0x000fe20003fa4070 */
[----:B------:R-:W-:Y:S01]  /*27e0*/  @!P0 IMAD.MOV R41, RZ, RZ, -R41 ;  /* 0x000000ffff298224 */ /* 0x000fe200078e0a29 */
[----:B------:R-:W-:Y:S01]  /*27f0*/  ISETP.GE.AND P0, PT, R50, RZ, PT ;  /* 0x000000ff3200720c */ /* 0x000fe20003f06270 */
[----:B------:R-:W-:Y:S01]  /*2800*/  @!P1 IMAD.MOV R43, RZ, RZ, -R43 ;  /* 0x000000ffff2b9224 */ /* 0x000fe200078e0a2b */
[----:B------:R-:W-:Y:S01]  /*2810*/  LOP3.LUT R52, R6, 0x28, RZ, 0xfc, !PT ;  /* 0x0000002806347812 */ /* 0x000fe200078efcff */
[----:B------:R-:W-:Y:S01]  /*2820*/  @!P6 IMAD.IADD R47, R47, 0x1, -R0 ;  /* 0x000000012f2fe824 */ /* 0x000fe200078e0a00 */
[----:B------:R-:W-:Y:S01]  /*2830*/  ISETP.GE.AND P1, PT, R53, RZ, PT ;  /* 0x000000ff3500720c */ /* 0x000fe20003f26270 */
[----:B------:R-:W-:Y:S01]  /*2840*/  IMAD.HI.U32 R3, R2, R51, RZ ;  /* 0x0000003302037227 */ /* 0x000fe200078e00ff */
[----:B------:R-:W-:-:S02]  /*2850*/  IABS R53, R52 ;  /* 0x0000003400357213 */ /* 0x000fc40000000000 */
[----:B------:R-:W-:Y:S01]  /*2860*/  ISETP.GE.AND P6, PT, R55, RZ, PT ;  /* 0x000000ff3700720c */ /* 0x000fe20003fc6270 */
[--C-:B------:R-:W-:Y:S01]  /*2870*/  @!P4 IMAD.IADD R45, R45, 0x1, -R0.reuse ;  /* 0x000000012d2dc824 */ /* 0x100fe200078e0a00 */
[----:B------:R-:W-:Y:S01]  /*2880*/  ISETP.GE.AND P4, PT, R54, RZ, PT ;  /* 0x000000ff3600720c */ /* 0x000fe20003f86270 */
[--C-:B------:R-:W-:Y:S01]  /*2890*/  @!P2 IMAD.IADD R48, R48, 0x1, -R0.reuse ;  /* 0x000000013030a824 */ /* 0x100fe200078e0a00 */
[----:B------:R-:W-:Y:S01]  /*28a0*/  ISETP.GT.U32.AND P2, PT, R0, R47, PT ;  /* 0x0000002f0000720c */ /* 0x000fe20003f44070 */
[----:B------:R-:W-:Y:S01]  /*28b0*/  @!P5 IMAD.IADD R49, R49, 0x1, -R0 ;  /* 0x000000013131d824 */ /* 0x000fe200078e0a00 */
[----:B------:R-:W-:Y:S01]  /*28c0*/  LOP3.LUT R54, R6, 0x26, RZ, 0xfc, !PT ;  /* 0x0000002606367812 */ /* 0x000fe200078efcff */
[----:B------:R-:W-:Y:S01]  /*28d0*/  @!P0 IMAD.MOV R45, RZ, RZ, -R45 ;  /* 0x000000ffff2d8224 */ /* 0x000fe200078e0a2d */
[C---:B------:R-:W-:Y:S01]  /*28e0*/  ISETP.GT.U32.AND P5, PT, R0.reuse, R48, PT ;  /* 0x000000300000720c */ /* 0x040fe20003fa4070 */
[----:B------:R-:W-:Y:S01]  /*28f0*/  IMAD.MOV R50, RZ, RZ, -R3 ;  /* 0x000000ffff327224 */ /* 0x000fe200078e0a03 */
[----:B------:R-:W-:Y:S01]  /*2900*/  ISETP.GT.U32.AND P0, PT, R0, R49, PT ;  /* 0x000000310000720c */ /* 0x000fe20003f04070 */
[----:B------:R-:W-:Y:S01]  /*2910*/  IMAD.HI.U32 R3, R2, R53, RZ ;  /* 0x0000003502037227 */ /* 0x000fe200078e00ff */
[----:B------:R-:W-:-:S03]  /*2920*/  IABS R55, R54 ;  /* 0x0000003600377213 */ /* 0x000fc60000000000 */
[C---:B------:R-:W-:Y:S02]  /*2930*/  IMAD R50, R0.reuse, R50, R51 ;  /* 0x0000003200327224 */ /* 0x040fe400078e0233 */
[----:B------:R-:W-:Y:S02]  /*2940*/  IMAD.MOV R3, RZ, RZ, -R3 ;  /* 0x000000ffff037224 */ /* 0x000fe400078e0a03 */
[--C-:B------:R-:W-:Y:S01]  /*2950*/  @!P2 IMAD.IADD R47, R47, 0x1, -R0.reuse ;  /* 0x000000012f2fa824 */ /* 0x100fe200078e0a00 */
[C---:B------:R-:W-:Y:S01]  /*2960*/  ISETP.GT.U32.AND P2, PT, R0.reuse, R50, PT ;  /* 0x000000320000720c */ /* 0x040fe20003f44070 */
[----:B------:R-:W-:Y:S02]  /*2970*/  IMAD R51, R0, R3, R53 ;  /* 0x0000000300337224 */ /* 0x000fe400078e0235 */
[----:B------:R-:W-:Y:S02]  /*2980*/  @!P0 IMAD.IADD R49, R49, 0x1, -R0 ;  /* 0x0000000131318824 */ /* 0x000fe400078e0a00 */
[----:B------:R-:W-:Y:S01]  /*2990*/  IMAD.HI.U32 R3, R2, R55, RZ ;  /* 0x0000003702037227 */ /* 0x000fe200078e00ff */
[----:B------:R-:W-:-:S03]  /*29a0*/  ISETP.GT.U32.AND P0, PT, R0, R51, PT ;  /* 0x000000330000720c */ /* 0x000fc60003f04070 */
[----:B------:R-:W-:Y:S01]  /*29b0*/  @!P5 IMAD.IADD R48, R48, 0x1, -R0 ;  /* 0x000000013030d824 */ /* 0x000fe200078e0a00 */
[----:B------:R-:W-:Y:S01]  /*29c0*/  ISETP.GE.AND P5, PT, R8, RZ, PT ;  /* 0x000000ff0800720c */ /* 0x000fe20003fa6270 */
[----:B------:R-:W-:-:S04]  /*29d0*/  IMAD.HI.U32 R8, R2, R57, RZ ;  /* 0x0000003902087227 */ /* 0x000fc800078e00ff */
[----:B------:R-:W-:Y:S02]  /*29e0*/  IMAD.MOV R3, RZ, RZ, -R3 ;  /* 0x000000ffff037224 */ /* 0x000fe400078e0a03 */
[----:B------:R-:W-:Y:S01]  /*29f0*/  @!P2 IMAD.IADD R50, R50, 0x1, -R0 ;  /* 0x000000013232a824 */ /* 0x000fe200078e0a00 */
[----:B------:R-:W-:Y:S01]  /*2a00*/  ISETP.GE.AND P2, PT, R52, RZ, PT ;  /* 0x000000ff3400720c */ /* 0x000fe20003f46270 */
[----:B------:R-:W-:Y:S02]  /*2a10*/  IMAD.MOV R8, RZ, RZ, -R8 ;  /* 0x000000ffff087224 */ /* 0x000fe400078e0a08 */
[C---:B------:R-:W-:Y:S01]  /*2a20*/  IMAD R52, R0.reuse, R3, R55 ;  /* 0x0000000300347224 */ /* 0x040fe200078e0237 */
[----:B------:R-:W-:Y:S01]  /*2a30*/  IABS R55, R58 ;  /* 0x0000003a00377213 */ /* 0x000fe20000000000 */
        /* <DEDUP_REMOVED lines=8> */
[----:B------:R-:W-:-:S04]  /*2ac0*/  IMAD.HI.U32 R8, R2, R55, RZ ;  /* 0x0000003702087227 */ /* 0x000fc800078e00ff */
[----:B------:R-:W-:Y:S01]  /*2ad0*/  @!P4 IMAD.MOV R48, RZ, RZ, -R48 ;  /* 0x000000ffff30c224 */ /* 0x000fe200078e0a30 */
[----:B------:R-:W-:Y:S01]  /*2ae0*/  ISETP.GT.U32.AND P4, PT, R0, R3, PT ;  /* 0x000000030000720c */ /* 0x000fe20003f84070 */
[----:B------:R-:W-:-:S04]  /*2af0*/  IMAD.HI.U32 R53, R2, R57, RZ ;  /* 0x0000003902357227 */ /* 0x000fc800078e00ff */
[----:B------:R-:W-:Y:S02]  /*2b00*/  IMAD.MOV R8, RZ, RZ, -R8 ;  /* 0x000000ffff087224 */ /* 0x000fe400078e0a08 */
[----:B------:R-:W-:Y:S01]  /*2b10*/  @!P6 IMAD.MOV R49, RZ, RZ, -R49 ;  /* 0x000000ffff31e224 */ /* 0x000fe200078e0a31 */
[----:B------:R-:W-:Y:S01]  /*2b20*/  ISETP.GE.AND P6, PT, R54, RZ, PT ;  /* 0x000000ff3600720c */ /* 0x000fe20003fc6270 */
[----:B------:R-:W-:Y:S02]  /*2b30*/  IMAD.MOV R54, RZ, RZ, -R53 ;  /* 0x000000ffff367224 */ /* 0x000fe400078e0a35 */
[--C-:B------:R-:W-:Y:S01]  /*2b40*/  @!P0 IMAD.IADD R50, R50, 0x1, -R0.reuse ;  /* 0x0000000132328824 */ /* 0x100fe200078e0a00 */
[----:B------:R-:W-:Y:S01]  /*2b50*/  ISETP.GE.AND P0, PT, R56, RZ, PT ;  /* 0x000000ff3800720c */ /* 0x000fe20003f06270 */
[----:B------:R-:W-:Y:S01]  /*2b60*/  IMAD R53, R0, R8, R55 ;  /* 0x0000000800357224 */ /* 0x000fe200078e0237 */
[----:B------:R-:W-:Y:S01]  /*2b70*/  LOP3.LUT R56, R6, 0x1a, RZ, 0xfc, !PT ;  /* 0x0000001a06387812 */ /* 0x000fe200078efcff */
[--C-:B------:R-:W-:Y:S01]  /*2b80*/  @!P3 IMAD.IADD R51, R51, 0x1, -R0.reuse ;  /* 0x000000013333b824 */ /* 0x100fe200078e0a00 */
[----:B------:R-:W-:Y:S01]  /*2b90*/  ISETP.GE.AND P3, PT, R58, RZ, PT ;  /* 0x000000ff3a00720c */ /* 0x000fe20003f66270 */
[----:B------:R-:W-:Y:S01]  /*2ba0*/  @!P1 IMAD.IADD R52, R52, 0x1, -R0 ;  /* 0x0000000134349824 */ /* 0x000fe200078e0a00 */
[----:B------:R-:W-:Y:S01]  /*2bb0*/  IABS R59, R56 ;  /* 0x00000038003b7213 */ /* 0x000fe20000000000 */
[----:B------:R-:W-:Y:S01]  /*2bc0*/  IMAD R55, R0, R54, R57 ;  /* 0x0000003600377224 */ /* 0x000fe200078e0239 */
[----:B------:R-:W-:Y:S01]  /*2bd0*/  LOP3.LUT R54, R6, 0x1c, RZ, 0xfc, !PT ;  /* 0x0000001c06367812 */ /* 0x000fe200078efcff */
[----:B------:R-:W-:Y:S01]  /*2be0*/  @!P5 IMAD.MOV R50, RZ, RZ, -R50 ;  /* 0x000000ffff32d224 */ /* 0x000fe200078e0a32 */
[C---:B------:R-:W-:Y:S01]  /*2bf0*/  ISETP.GT.U32.AND P5, PT, R0.reuse, R53, PT ;  /* 0x000000350000720c */ /* 0x040fe20003fa4070 */
[----:B------:R-:W-:Y:S01]  /*2c00*/  @!P4 IMAD.IADD R3, R3, 0x1, -R0 ;  /* 0x000000010303c824 */ /* 0x000fe200078e0a00 */
[C---:B------:R-:W-:Y:S01]  /*2c10*/  ISETP.GT.U32.AND P1, PT, R0.reuse, R52, PT ;  /* 0x000000340000720c */ /* 0x040fe20003f24070 */
[----:B------:R-:W-:Y:S01]  /*2c20*/  @!P2 IMAD.MOV R51, RZ, RZ, -R51 ;  /* 0x000000ffff33a224 */ /* 0x000fe200078e0a33 */
[----:B------:R-:W-:-:S02]  /*2c30*/  ISETP.GT.U32.AND P2, PT, R0, R55, PT ;  /* 0x000000370000720c */ /* 0x000fc40003f44070 */
[----:B------:R-:W-:Y:S02]  /*2c40*/  ISETP.GT.U32.AND P4, PT, R0, R3, PT ;  /* 0x000000030000720c */ /* 0x000fe40003f84070 */
[----:B------:R-:W-:Y:S02]  /*2c50*/  IABS R57, R54 ;  /* 0x0000003600397213 */ /* 0x000fe40000000000 */
[----:B------:R-:W-:-:S03]  /*2c60*/  LOP3.LUT R58, R6, 0x18, RZ, 0xfc, !PT ;  /* 0x00000018063a7812 */ /* 0x000fc600078efcff */
[--C-:B------:R-:W-:Y:S01]  /*2c70*/  @!P5 IMAD.IADD R53, R53, 0x1, -R0.reuse ;  /* 0x000000013535d824 */ /* 0x100fe200078e0a00 */
[----:B------:R-:W-:Y:S01]  /*2c80*/  IABS R61, R58 ;  /* 0x0000003a003d7213 */ /* 0x000fe20000000000 */
[--C-:B------:R-:W-:Y:S01]  /*2c90*/  @!P1 IMAD.IADD R52, R52, 0x1, -R0.reuse ;  /* 0x0000000134349824 */ /* 0x100fe200078e0a00 */
[----:B------:R-:W-:Y:S01]  /*2ca0*/  ISETP.GE.AND P1, PT, R60, RZ, PT ;  /* 0x000000ff3c00720c */ /* 0x000fe20003f26270 */
[--C-:B------:R-:W-:Y:S01]  /*2cb0*/  @!P2 IMAD.IADD R55, R55, 0x1, -R0.reuse ;  /* 0x000000013737a824 */ /* 0x100fe200078e0a00 */
[----:B------:R-:W-:Y:S01]  /*2cc0*/  ISETP.GT.U32.AND P5, PT, R0, R53, PT ;  /* 0x000000350000720c */ /* 0x000fe20003fa4070 */
[----:B------:R-:W-:Y:S01]  /*2cd0*/  IMAD.HI.U32 R8, R2, R57, RZ ;  /* 0x0000003902087227 */ /* 0x000fe200078e00ff */
[----:B------:R-:W-:Y:S02]  /*2ce0*/  ISETP.GE.AND P2, PT, R56, RZ, PT ;  /* 0x000000ff3800720c */ /* 0x000fe40003f46270 */
[----:B------:R-:W-:Y:S01]  /*2cf0*/  LOP3.LUT R56, R6, 0x16, RZ, 0xfc, !PT ;  /* 0x0000001606387812 */ /* 0x000fe200078efcff */
[----:B------:R-:W-:Y:S01]  /*2d00*/  @!P4 IMAD.IADD R3, R3, 0x1, -R0 ;  /* 0x000000010303c824 */ /* 0x000fe200078e0a00 */
[----:B------:R-:W-:Y:S01]  /*2d10*/  ISETP.GE.AND P4, PT, R54, RZ, PT ;  /* 0x000000ff3600720c */ /* 0x000fe20003f86270 */
[----:B------:R-:W-:Y:S01]  /*2d20*/  @!P6 IMAD.MOV R52, RZ, RZ, -R52 ;  /* 0x000000ffff34e224 */ /* 0x000fe200078e0a34 */
[----:B------:R-:W-:Y:S01]  /*2d30*/  ISETP.GT.U32.AND P6, PT, R0, R55, PT ;  /* 0x000000370000720c */ /* 0x000fe20003fc4070 */
[----:B------:R-:W-:Y:S01]  /*2d40*/  IMAD.HI.U32 R54, R2, R59, RZ ;  /* 0x0000003b02367227 */ /* 0x000fe200078e00ff */
[----:B------:R-:W-:-:S02]  /*2d50*/  IABS R63, R56 ;  /* 0x00000038003f7213 */ /* 0x000fc40000000000 */
[----:B------:R-:W-:Y:S01]  /*2d60*/  LOP3.LUT R60, R6, 0x14, RZ, 0xfc, !PT ;  /* 0x00000014063c7812 */ /* 0x000fe200078efcff */
[----:B------:R-:W-:Y:S02]  /*2d70*/  IMAD.MOV R8, RZ, RZ, -R8 ;  /* 0x000000ffff087224 */ /* 0x000fe400078e0a08 */
[----:B------:R-:W-:Y:S01]  /*2d80*/  IMAD.MOV R54, RZ, RZ, -R54 ;  /* 0x000000ffff367224 */ /* 0x000fe200078e0a36 */
[----:B------:R-:W-:Y:S01]  /*2d90*/  IABS R65, R60 ;  /* 0x0000003c00417213 */ /* 0x000fe20000000000 */
[C---:B------:R-:W-:Y:S02]  /*2da0*/  IMAD R57, R0.reuse, R8, R57 ;  /* 0x0000000800397224 */ /* 0x040fe400078e0239 */
[C---:B------:R-:W-:Y:S02]  /*2db0*/  IMAD R59, R0.reuse, R54, R59 ;  /* 0x00000036003b7224 */ /* 0x040fe400078e023b */
[--C-:B------:R-:W-:Y:S01]  /*2dc0*/  @!P5 IMAD.IADD R53, R53, 0x1, -R0.reuse ;  /* 0x000000013535d824 */ /* 0x100fe200078e0a00 */
[C---:B------:R-:W-:Y:S01]  /*2dd0*/  ISETP.GT.U32.AND P5, PT, R0.reuse, R57, PT ;  /* 0x000000390000720c */ /* 0x040fe20003fa4070 */
[----:B------:R-:W-:Y:S01]  /*2de0*/  @!P6 IMAD.IADD R55, R55, 0x1, -R0 ;  /* 0x000000013737e824 */ /* 0x000fe200078e0a00 */
[----:B------:R-:W-:Y:S01]  /*2df0*/  ISETP.GT.U32.AND P6, PT, R0, R59, PT ;  /* 0x0000003b0000720c */ /* 0x000fe20003fc4070 */
[----:B------:R-:W-:-:S04]  /*2e00*/  IMAD.HI.U32 R8, R2, R61, RZ ;  /* 0x0000003d02087227 */ /* 0x000fc800078e00ff */
[----:B------:R-:W-:Y:S02]  /*2e10*/  IMAD.MOV R8, RZ, RZ, -R8 ;  /* 0x000000ffff087224 */ /* 0x000fe400078e0a08 */
[----:B------:R-:W-:-:S04]  /*2e20*/  IMAD.HI.U32 R54, R2, R65, RZ ;  /* 0x0000004102367227 */ /* 0x000fc800078e00ff */
[--C-:B------:R-:W-:Y:S02]  /*2e30*/  @!P5 IMAD.IADD R57, R57, 0x1, -R0.reuse ;  /* 0x000000013939d824 */ /* 0x100fe400078e0a00 */
[C---:B------:R-:W-:Y:S02]  /*2e40*/  IMAD R61, R0.reuse, R8, R61 ;  /* 0x00000008003d7224 */ /* 0x040fe400078e023d */
[----:B------:R-:W-:Y:S01]  /*2e50*/  @!P6 IMAD.IADD R59, R59, 0x1, -R0 ;  /* 0x000000013b3be824 */ /* 0x000fe200078e0a00 */
[----:B------:R-:W-:Y:S01]  /*2e60*/  ISETP.GT.U32.AND P6, PT, R0, R57, PT ;  /* 0x000000390000720c */ /* 0x000fe20003fc4070 */
[----:B------:R-:W-:Y:S01]  /*2e70*/  IMAD.HI.U32 R8, R2, R63, RZ ;  /* 0x0000003f02087227 */ /* 0x000fe200078e00ff */
[----:B------:R-:W-:-:S03]  /*2e80*/  ISETP.GT.U32.AND P5, PT, R0, R61, PT ;  /* 0x0000003d0000720c */ /* 0x000fc60003fa4070 */
[----:B------:R-:W-:Y:S02]  /*2e90*/  IMAD.MOV R8, RZ, RZ, -R8 ;  /* 0x000000ffff087224 */ /* 0x000fe400078e0a08 */
[----:B------:R-:W-:Y:S02]  /*2ea0*/  IMAD.MOV.U32 R84, RZ, RZ, R3 ;  /* 0x000000ffff547224 */ /* 0x000fe400078e0003 */
[C---:B------:R-:W-:Y:S01]  /*2eb0*/  IMAD R3, R0.reuse, R8, R63 ;  /* 0x0000000800037224 */ /* 0x040fe200078e023f */
[----:B------:R-:W-:Y:S01]  /*2ec0*/  IABS R8, R64 ;  /* 0x0000004000087213 */ /* 0x000fe20000000000 */
[----:B------:R-:W-:Y:S02]  /*2ed0*/  IMAD.MOV R54, RZ, RZ, -R54 ;  /* 0x000000ffff367224 */ /* 0x000fe400078e0a36 */
[----:B------:R-:W-:Y:S01]  /*2ee0*/  @!P6 IMAD.IADD R57, R57, 0x1, -R0 ;  /* 0x000000013939e824 */ /* 0x000fe200078e0a00 */
[C---:B------:R-:W-:Y:S01]  /*2ef0*/  ISETP.GT.U32.AND P6, PT, R0.reuse, R3, PT ;  /* 0x000000030000720c */ /* 0x040fe20003fc4070 */
[----:B------:R-:W-:-:S02]  /*2f00*/  IMAD R63, R0, R54, R65 ;  /* 0x00000036003f7224 */ /* 0x000fc400078e0241 */
[----:B------:R-:W-:Y:S02]  /*2f10*/  IMAD.MOV.U32 R65, RZ, RZ, R8 ;  /* 0x000000ffff417224 */ /* 0x000fe400078e0008 */
[----:B------:R-:W-:-:S04]  /*2f20*/  IMAD.HI.U32 R8, R2, R67, RZ ;  /* 0x0000004302087227 */ /* 0x000fc800078e00ff */
[----:B------:R-:W-:Y:S02]  /*2f30*/  IMAD.MOV.U32 R86, RZ, RZ, R53 ;  /* 0x000000ffff567224 */ /* 0x000fe400078e0035 */
[----:B------:R-:W-:-:S04]  /*2f40*/  IMAD.HI.U32 R53, R2, R65, RZ ;  /* 0x0000004102357227 */ /* 0x000fc800078e00ff */
[----:B------:R-:W-:Y:S02]  /*2f50*/  IMAD.MOV R8, RZ, RZ, -R8 ;  /* 0x000000ffff087224 */ /* 0x000fe400078e0a08 */
[----:B------:R-:W-:Y:S02]  /*2f60*/  IMAD.MOV.U32 R88, RZ, RZ, R55 ;  /* 0x000000ffff587224 */ /* 0x000fe400078e0037 */
[----:B------:R-:W-:Y:S02]  /*2f70*/  IMAD.MOV R55, RZ, RZ, -R53 ;  /* 0x000000ffff377224 */ /* 0x000fe400078e0a35 */
[C---:B------:R-:W-:Y:S02]  /*2f80*/  IMAD R53, R0.reuse, R8, R67 ;  /* 0x0000000800357224 */ /* 0x040fe400078e0243 */
[----:B------:R-:W-:Y:S02]  /*2f90*/  @!P6 IMAD.IADD R3, R3, 0x1, -R0 ;  /* 0x000000010303e824 */ /* 0x000fe400078e0a00 */
[----:B------:R-:W-:Y:S01]  /*2fa0*/  IMAD.MOV.U32 R92, RZ, RZ, R57 ;  /* 0x000000ffff5c7224 */ /* 0x000fe200078e0039 */
[----:B------:R-:W-:Y:S01]  /*2fb0*/  ISETP.GT.U32.AND P6, PT, R0, R53, PT ;  /* 0x000000350000720c */ /* 0x000fe20003fc4070 */
[----:B------:R-:W-:Y:S01]  /*2fc0*/  @!P0 IMAD.MOV R84, RZ, RZ, -R84 ;  /* 0x000000ffff548224 */ /* 0x000fe200078e0a54 */
[----:B------:R-:W-:Y:S01]  /*2fd0*/  ISETP.GE.AND P0, PT, R58, RZ, PT ;  /* 0x000000ff3a00720c */ /* 0x000fe20003f06270 */
[----:B------:R-:W-:Y:S01]  /*2fe0*/  @!P4 IMAD.MOV R92, RZ, RZ, -R92 ;  /* 0x000000ffff5cc224 */ /* 0x000fe200078e0a5c */
[----:B------:R-:W-:Y:S01]  /*2ff0*/  ISETP.GT.U32.AND P4, PT, R0, R63, PT ;  /* 0x0000003f0000720c */ /* 0x000fe20003f84070 */
[----:B------:R-:W-:Y:S01]  /*3000*/  @!P5 IMAD.IADD R61, R61, 0x1, -R0 ;  /* 0x000000013d3dd824 */ /* 0x000fe200078e0a00 */
[----:B------:R-:W-:Y:S01]  /*3010*/  LOP3.LUT R58, R6, 0xc, RZ, 0xfc, !PT ;  /* 0x0000000c063a7812 */ /* 0x000fe200078efcff */
[----:B------:R-:W-:Y:S01]  /*3020*/  @!P3 IMAD.MOV R86, RZ, RZ, -R86 ;  /* 0x000000ffff56b224 */ /* 0x000fe200078e0a56 */
[C---:B------:R-:W-:Y:S01]  /*3030*/  ISETP.GT.U32.AND P5, PT, R0.reuse, R59, PT ;  /* 0x0000003b0000720c */ /* 0x040fe20003fa4070 */
[C---:B------:R-:W-:Y:S01]  /*3040*/  IMAD R55, R0.reuse, R55, R65 ;  /* 0x0000003700377224 */ /* 0x040fe200078e0241 */
[----:B------:R-:W-:Y:S01]  /*3050*/  IABS R57, R58 ;  /* 0x0000003a00397213 */ /* 0x000fe20000000000 */
[----:B------:R-:W-:Y:S01]  /*3060*/  @!P1 IMAD.MOV R88, RZ, RZ, -R88 ;  /* 0x000000ffff589224 */ /* 0x000fe200078e0a58 */
[----:B------:R-:W-:Y:S01]  /*3070*/  ISETP.GT.U32.AND P3, PT, R0, R61, PT ;  /* 0x0000003d0000720c */ /* 0x000fe20003f64070 */
[----:B------:R-:W-:Y:S01]  /*3080*/  @!P6 IMAD.IADD R53, R53, 0x1, -R0 ;  /* 0x000000013535e824 */ /* 0x000fe200078e0a00 */
[----:B------:R-:W-:Y:S01]  /*3090*/  ISETP.GE.AND P1, PT, R56, RZ, PT ;  /* 0x000000ff3800720c */ /* 0x000fe20003f26270 */
[----:B------:R-:W-:-:S03]  /*30a0*/  IMAD.HI.U32 R8, R2, R57, RZ ;  /* 0x0000003902087227 */ /* 0x000fc600078e00ff */
[C---:B------:R-:W-:Y:S01]  /*30b0*/  ISETP.GT.U32.AND P6, PT, R0.reuse, R53, PT ;  /* 0x000000350000720c */ /* 0x040fe20003fc4070 */
[----:B------:R-:W-:Y:S01]  /*30c0*/  @!P4 IMAD.IADD R63, R63, 0x1, -R0 ;  /* 0x000000013f3fc824 */ /* 0x000fe200078e0a00 */
[----:B------:R-:W-:Y:S01]  /*30d0*/  ISETP.GT.U32.AND P4, PT, R0, R3, PT ;  /* 0x000000030000720c */ /* 0x000fe20003f84070 */
[----:B------:R-:W-:Y:S02]  /*30e0*/  IMAD.MOV R8, RZ, RZ, -R8 ;  /* 0x000000ffff087224 */ /* 0x000fe400078e0a08 */
[--C-:B------:R-:W-:Y:S01]  /*30f0*/  @!P5 IMAD.IADD R59, R59, 0x1, -R0.reuse ;  /* 0x000000013b3bd824 */ /* 0x100fe200078e0a00 */
[----:B------:R-:W-:Y:S01]  /*3100*/  ISETP.GE.AND P5, PT, R60, RZ, PT ;  /* 0x000000ff3c00720c */ /* 0x000fe20003fa6270 */
[----:B------:R-:W-:Y:S01]  /*3110*/  IMAD R57, R0, R8, R57 ;  /* 0x0000000800397224 */ /* 0x000fe200078e0239 */
[C---:B------:R-:W-:Y:S01]  /*3120*/  LOP3.LUT R60, R6.reuse, 0xa, RZ, 0xfc, !PT ;  /* 0x0000000a063c7812 */ /* 0x040fe200078efcff */
[----:B------:R-:W-:Y:S01]  /*3130*/  IMAD.MOV.U32 R94, RZ, RZ, R59 ;  /* 0x000000ffff5e7224 */ /* 0x000fe200078e003b */
[----:B------:R-:W-:Y:S01]  /*3140*/  LOP3.LUT R59, R6, 0x8, RZ, 0xfc, !PT ;  /* 0x00000008063b7812 */ /* 0x000fe200078efcff */
[--C-:B------:R-:W-:Y:S01]  /*3150*/  @!P3 IMAD.IADD R61, R61, 0x1, -R0.reuse ;  /* 0x000000013d3db824 */ /* 0x100fe200078e0a00 */
[----:B------:R-:W-:Y:S01]  /*3160*/  IABS R67, R60 ;  /* 0x0000003c00437213 */ /* 0x000fe20000000000 */
[--C-:B------:R-:W-:Y:S01]  /*3170*/  @!P6 IMAD.IADD R53, R53, 0x1, -R0.reuse ;  /* 0x000000013535e824 */ /* 0x100fe200078e0a00 */
[C---:B------:R-:W-:Y:S01]  /*3180*/  ISETP.GT.U32.AND P6, PT, R0.reuse, R57, PT ;  /* 0x000000390000720c */ /* 0x040fe20003fc4070 */
[----:B------:R-:W-:Y:S01]  /*3190*/  @!P4 IMAD.IADD R3, R3, 0x1, -R0 ;  /* 0x000000010303c824 */ /* 0x000fe200078e0a00 */
[C---:B------:R-:W-:Y:S01]  /*31a0*/  ISETP.GT.U32.AND P4, PT, R0.reuse, R55, PT ;  /* 0x000000370000720c */ /* 0x040fe20003f84070 */
[----:B------:R-:W-:Y:S01]  /*31b0*/  @!P2 IMAD.MOV R94, RZ, RZ, -R94 ;  /* 0x000000ffff5ea224 */ /* 0x000fe200078e0a5e */
[----:B------:R-:W-:Y:S01]  /*31c0*/  ISETP.GT.U32.AND P2, PT, R0, R63, PT ;  /* 0x0000003f0000720c */ /* 0x000fe20003f44070 */
[----:B------:R-:W-:Y:S01]  /*31d0*/  IMAD.HI.U32 R8, R2, R67, RZ ;  /* 0x0000004302087227 */ /* 0x000fe200078e00ff */
[----:B------:R-:W-:-:S02]  /*31e0*/  ISETP.GE.AND P3, PT, R62, RZ, PT ;  /* 0x000000ff3e00720c */ /* 0x000fc40003f66270 */
[----:B------:R-:W-:Y:S01]  /*31f0*/  LOP3.LUT R62, R6, 0x6, RZ, 0xfc, !PT ;  /* 0x00000006063e7812 */ /* 0x000fe200078efcff */
[----:B------:R-:W-:Y:S01]  /*3200*/  IMAD.MOV.U32 R96, RZ, RZ, R61 ;  /* 0x000000ffff607224 */ /* 0x000fe200078e003d */
[----:B------:R-:W-:Y:S01]  /*3210*/  IABS R69, R59 ;  /* 0x0000003b00457213 */ /* 0x000fe20000000000 */
[----:B------:R-:W-:Y:S01]  /*3220*/  IMAD.MOV R8, RZ, RZ, -R8 ;  /* 0x000000ffff087224 */ /* 0x000fe200078e0a08 */
[----:B------:R-:W-:Y:S01]  /*3230*/  IABS R71, R62 ;  /* 0x0000003e00477213 */ /* 0x000fe20000000000 */
[--C-:B------:R-:W-:Y:S02]  /*3240*/  @!P6 IMAD.IADD R57, R57, 0x1, -R0.reuse ;  /* 0x000000013939e824 */ /* 0x100fe400078e0a00 */
[--C-:B------:R-:W-:Y:S01]  /*3250*/  @!P4 IMAD.IADD R55, R55, 0x1, -R0.reuse ;  /* 0x000000013737c824 */ /* 0x100fe200078e0a00 */
[----:B------:R-:W-:Y:S01]  /*3260*/  ISETP.GE.AND P4, PT, R58, RZ, PT ;  /* 0x000000ff3a00720c */ /* 0x000fe20003f86270 */
[----:B------:R-:W-:Y:S01]  /*3270*/  @!P2 IMAD.IADD R63, R63, 0x1, -R0 ;  /* 0x000000013f3fa824 */ /* 0x000fe200078e0a00 */
[----:B------:R-:W-:Y:S01]  /*3280*/  ISETP.GE.AND P2, PT, R64, RZ, PT ;  /* 0x000000ff4000720c */ /* 0x000fe20003f46270 */
[----:B------:R-:W-:Y:S01]  /*3290*/  IMAD.HI.U32 R54, R2, R69, RZ ;  /* 0x0000004502367227 */ /* 0x000fe200078e00ff */
[----:B------:R-:W-:-:S02]  /*32a0*/  LOP3.LUT R64, R6, 0x4, RZ, 0xfc, !PT ;  /* 0x0000000406407812 */ /* 0x000fc400078efcff */
[C---:B------:R-:W-:Y:S01]  /*32b0*/  ISETP.GT.U32.AND P6, PT, R0.reuse, R57, PT ;  /* 0x000000390000720c */ /* 0x040fe20003fc4070 */
[----:B------:R-:W-:Y:S01]  /*32c0*/  @!P0 IMAD.MOV R96, RZ, RZ, -R96 ;  /* 0x000000ffff608224 */ /* 0x000fe200078e0a60 */
[----:B------:R-:W-:Y:S01]  /*32d0*/  ISETP.GT.U32.AND P0, PT, R0, R55, PT ;  /* 0x000000370000720c */ /* 0x000fe20003f04070 */
[----:B------:R-:W-:Y:S01]  /*32e0*/  IMAD.HI.U32 R56, R2, R71, RZ ;  /* 0x0000004702387227 */ /* 0x000fe200078e00ff */
[----:B------:R-:W-:-:S03]  /*32f0*/  IABS R73, R64 ;  /* 0x0000004000497213 */ /* 0x000fc60000000000 */
[----:B------:R-:W-:Y:S02]  /*3300*/  IMAD.MOV R54, RZ, RZ, -R54 ;  /* 0x000000ffff367224 */ /* 0x000fe400078e0a36 */
[C---:B------:R-:W-:Y:S02]  /*3310*/  IMAD R67, R0.reuse, R8, R67 ;  /* 0x0000000800437224 */ /* 0x040fe400078e0243 */
[----:B------:R-:W-:Y:S02]  /*3320*/  IMAD.MOV.U32 R98, RZ, RZ, R3 ;  /* 0x000000ffff627224 */ /* 0x000fe400078e0003 */
[----:B------:R-:W-:Y:S02]  /*3330*/  IMAD.MOV R56, RZ, RZ, -R56 ;  /* 0x000000ffff387224 */ /* 0x000fe400078e0a38 */
[----:B------:R-:W-:Y:S01]  /*3340*/  IMAD R69, R0, R54, R69 ;  /* 0x0000003600457224 */ /* 0x000fe200078e0245 */
[----:B------:R-:W-:Y:S01]  /*3350*/  LEA.HI R54, R27, R12, RZ, 0x1a ;  /* 0x0000000c1b367211 */ /* 0x000fe200078fd0ff */
[----:B------:R-:W-:-:S02]  /*3360*/  IMAD.MOV.U32 R100, RZ, RZ, R63 ;  /* 0x000000ffff647224 */ /* 0x000fc400078e003f */
[----:B------:R-:W-:Y:S01]  /*3370*/  @!P1 IMAD.MOV R98, RZ, RZ, -R98 ;  /* 0x000000ffff629224 */ /* 0x000fe200078e0a62 */
[----:B------:R-:W-:Y:S01]  /*3380*/  ISETP.GT.U32.AND P1, PT, R0, R67, PT ;  /* 0x000000430000720c */ /* 0x000fe20003f24070 */
[----:B------:R-:W-:-:S04]  /*3390*/  IMAD.HI.U32 R3, R2, R73, RZ ;  /* 0x0000004902037227 */ /* 0x000fc800078e00ff */
[C---:B------:R-:W-:Y:S02]  /*33a0*/  IMAD R71, R0.reuse, R56, R71 ;  /* 0x0000003800477224 */ /* 0x040fe400078e0247 */
[----:B------:R-:W-:Y:S01]  /*33b0*/  @!P5 IMAD.MOV R100, RZ, RZ, -R100 ;  /* 0x000000ffff64d224 */ /* 0x000fe200078e0a64 */
[C---:B------:R-:W-:Y:S01]  /*33c0*/  ISETP.GT.U32.AND P5, PT, R0.reuse, R69, PT ;  /* 0x000000450000720c */ /* 0x040fe20003fa4070 */
[----:B------:R-:W-:Y:S02]  /*33d0*/  IMAD.MOV R8, RZ, RZ, -R3 ;  /* 0x000000ffff087224 */ /* 0x000fe400078e0a03 */
[--C-:B------:R-:W-:Y:S01]  /*33e0*/  @!P6 IMAD.IADD R57, R57, 0x1, -R0.reuse ;  /* 0x000000013939e824 */ /* 0x100fe200078e0a00 */
[----:B------:R-:W-:Y:S01]  /*33f0*/  ISETP.GE.AND P6, PT, R59, RZ, PT ;  /* 0x000000ff3b00720c */ /* 0x000fe20003fc6270 */
[----:B------:R-:W-:Y:S01]  /*3400*/  @!P0 IMAD.IADD R55, R55, 0x1, -R0 ;  /* 0x0000000137378824 */ /* 0x000fe200078e0a00 */
[C---:B------:R-:W-:Y:S01]  /*3410*/  ISETP.GT.U32.AND P0, PT, R0.reuse, R71, PT ;  /* 0x000000470000720c */ /* 0x040fe20003f04070 */
[----:B------:R-:W-:-:S02]  /*3420*/  IMAD R73, R0, R8, R73 ;  /* 0x0000000800497224 */ /* 0x000fc400078e0249 */
[----:B------:R-:W-:Y:S02]  /*3430*/  IMAD.MOV.U32 R108, RZ, RZ, R57 ;  /* 0x000000ffff6c7224 */ /* 0x000fe400078e0039 */
[----:B------:R-:W-:Y:S01]  /*3440*/  @!P1 IMAD.IADD R67, R67, 0x1, -R0 ;  /* 0x0000000143439824 */ /* 0x000fe200078e0a00 */
[----:B------:R-:W-:Y:S01]  /*3450*/  ISETP.GE.AND P1, PT, R62, RZ, PT ;  /* 0x000000ff3e00720c */ /* 0x000fe20003f26270 */
[----:B------:R-:W-:Y:S01]  /*3460*/  @!P4 IMAD.MOV R108, RZ, RZ, -R108 ;  /* 0x000000ffff6cc224 */ /* 0x000fe200078e0a6c */
[----:B------:R-:W-:Y:S01]  /*3470*/  ISETP.GT.U32.AND P4, PT, R0, R73, PT ;  /* 0x000000490000720c */ /* 0x000fe20003f84070 */
[----:B------:R-:W-:-:S04]  /*3480*/  IMAD.HI.U32 R3, R2, R75, RZ ;  /* 0x0000004b02037227 */ /* 0x000fc800078e00ff */
[--C-:B------:R-:W-:Y:S01]  /*3490*/  @!P5 IMAD.IADD R69, R69, 0x1, -R0.reuse ;  /* 0x000000014545d824 */ /* 0x100fe200078e0a00 */
[C---:B------:R-:W-:Y:S01]  /*34a0*/  ISETP.GT.U32.AND P5, PT, R0.reuse, R67, PT ;  /* 0x000000430000720c */ /* 0x040fe20003fa4070 */
[----:B------:R-:W-:Y:S02]  /*34b0*/  IMAD.MOV R3, RZ, RZ, -R3 ;  /* 0x000000ffff037224 */ /* 0x000fe400078e0a03 */
[----:B------:R-:W-:Y:S01]  /*34c0*/  @!P0 IMAD.IADD R71, R71, 0x1, -R0 ;  /* 0x0000000147478824 */ /* 0x000fe200078e0a00 */
[C---:B------:R-:W-:Y:S01]  /*34d0*/  ISETP.GT.U32.AND P0, PT, R0.reuse, R69, PT ;  /* 0x000000450000720c */ /* 0x040fe20003f04070 */
[----:B------:R-:W-:Y:S02]  /*34e0*/  IMAD R75, R0, R3, R75 ;  /* 0x00000003004b7224 */ /* 0x000fe400078e024b */
[----:B------:R-:W-:Y:S02]  /*34f0*/  VIADD R3, R54, 0x7e ;  /* 0x0000007e36037836 */ /* 0x000fe40000000000 */
[----:B------:R-:W-:-:S02]  /*3500*/  IMAD.MOV.U32 R102, RZ, RZ, R53 ;  /* 0x000000ffff667224 */ /* 0x000fc400078e0035 */
[--C-:B------:R-:W-:Y:S01]  /*3510*/  @!P4 IMAD.IADD R73, R73, 0x1, -R0.reuse ;  /* 0x000000014949c824 */ /* 0x100fe200078e0a00 */
[----:B------:R-:W-:Y:S01]  /*3520*/  IABS R53, R3 ;  /* 0x0000000300357213 */ /* 0x000fe20000000000 */
[----:B------:R-:W-:Y:S02]  /*3530*/  VIADD R58, R54, 0x6e ;  /* 0x0000006e363a7836 */ /* 0x000fe40000000000 */
[----:B------:R-:W-:Y:S01]  /*3540*/  IMAD.MOV.U32 R104, RZ, RZ, R55 ;  /* 0x000000ffff687224 */ /* 0x000fe200078e0037 */
[----:B------:R-:W-:Y:S01]  /*3550*/  ISETP.GT.U32.AND P4, PT, R0, R73, PT ;  /* 0x000000490000720c */ /* 0x000fe20003f84070 */
[----:B------:R-:W-:Y:S01]  /*3560*/  @!P5 IMAD.IADD R67, R67, 0x1, -R0 ;  /* 0x000000014343d824 */ /* 0x000fe200078e0a00 */
[----:B------:R-:W-:Y:S01]  /*3570*/  ISETP.GE.AND P5, PT, R3, RZ, PT ;  /* 0x000000ff0300720c */ /* 0x000fe20003fa6270 */
[----:B------:R-:W-:Y:S01]  /*3580*/  IMAD.HI.U32 R3, R2, R53, RZ ;  /* 0x0000003502037227 */ /* 0x000fe200078e00ff */
[----:B------:R-:W-:-:S03]  /*3590*/  IABS R55, R58 ;  /* 0x0000003a00377213 */ /* 0x000fc60000000000 */
[----:B------:R-:W-:Y:S01]  /*35a0*/  @!P0 IMAD.IADD R69, R69, 0x1, -R0 ;  /* 0x0000000145458824 */ /* 0x000fe200078e0a00 */
[----:B------:R-:W-:Y:S01]  /*35b0*/  ISETP.GT.U32.AND P0, PT, R0, R75, PT ;  /* 0x0000004b0000720c */ /* 0x000fe20003f04070 */
[----:B------:R-:W-:Y:S01]  /*35c0*/  @!P3 IMAD.MOV R102, RZ, RZ, -R102 ;  /* 0x000000ffff66b224 */ /* 0x000fe200078e0a66 */
[----:B------:R-:W-:Y:S01]  /*35d0*/  ISETP.GE.AND P3, PT, R60, RZ, PT ;  /* 0x000000ff3c00720c */ /* 0x000fe20003f66270 */
[----:B------:R-:W-:Y:S01]  /*35e0*/  @!P2 IMAD.MOV R104, RZ, RZ, -R104 ;  /* 0x000000ffff68a224 */ /* 0x000fe200078e0a68 */
[----:B------:R-:W-:Y:S01]  /*35f0*/  ISETP.GT.U32.AND P2, PT, R0, R71, PT ;  /* 0x000000470000720c */ /* 0x000fe20003f44070 */
[----:B------:R-:W-:Y:S02]  /*3600*/  VIADD R60, R54, 0x5e ;  /* 0x0000005e363c7836 */ /* 0x000fe40000000000 */
[----:B------:R-:W-:Y:S02]  /*3610*/  IMAD.MOV R3, RZ, RZ, -R3 ;  /* 0x000000ffff037224 */ /* 0x000fe400078e0a03 */
[----:B------:R-:W-:Y:S01]  /*3620*/  IMAD.HI.U32 R8, R2, R55, RZ ;  /* 0x0000003702087227 */ /* 0x000fe200078e00ff */
[----:B------:R-:W-:-:S03]  /*3630*/  IABS R57, R60 ;  /* 0x0000003c00397213 */ /* 0x000fc60000000000 */
[C---:B------:R-:W-:Y:S02]  /*3640*/  IMAD R3, R0.reuse, R3, R53 ;  /* 0x0000000300037224 */ /* 0x040fe400078e0235 */
[----:B------:R-:W-:Y:S02]  /*3650*/  IMAD.MOV R8, RZ, RZ, -R8 ;  /* 0x000000ffff087224 */ /* 0x000fe400078e0a08 */
[----:B------:R-:W-:Y:S01]  /*3660*/  @!P4 IMAD.IADD R73, R73, 0x1, -R0 ;  /* 0x000000014949c824 */ /* 0x000fe200078e0a00 */
[C---:B------:R-:W-:Y:S01]  /*3670*/  ISETP.GT.U32.AND P4, PT, R0.reuse, R3, PT ;  /* 0x000000030000720c */ /* 0x040fe20003f84070 */
[----:B------:R-:W-:Y:S02]  /*3680*/  IMAD R55, R0, R8, R55 ;  /* 0x0000000800377224 */ /* 0x000fe400078e0237 */
[----:B------:R-:W-:-:S04]  /*3690*/  IMAD.HI.U32 R8, R2, R57, RZ ;  /* 0x0000003902087227 */ /* 0x000fc800078e00ff */
[--C-:B------:R-:W-:Y:S02]  /*36a0*/  @!P0 IMAD.IADD R75, R75, 0x1, -R0.reuse ;  /* 0x000000014b4b8824 */ /* 0x100fe400078e0a00 */
[----:B------:R-:W-:Y:S01]  /*36b0*/  @!P2 IMAD.IADD R71, R71, 0x1, -R0 ;  /* 0x000000014747a824 */ /* 0x000fe200078e0a00 */
[----:B------:R-:W-:Y:S01]  /*36c0*/  ISETP.GE.AND P2, PT, R64, RZ, PT ;  /* 0x000000ff4000720c */ /* 0x000fe20003f46270 */
[----:B------:R-:W-:Y:S01]  /*36d0*/  VIADD R64, R54, 0x3e ;  /* 0x0000003e36407836 */ /* 0x000fe20000000000 */
[----:B------:R-:W-:Y:S01]  /*36e0*/  ISETP.GT.U32.AND P0, PT, R0, R75, PT ;  /* 0x0000004b0000720c */ /* 0x000fe20003f04070 */
[----:B------:R-:W-:Y:S02]  /*36f0*/  IMAD.MOV R8, RZ, RZ, -R8 ;  /* 0x000000ffff087224 */ /* 0x000fe400078e0a08 */
[----:B------:R-:W-:Y:S01]  /*3700*/  VIADD R62, R54, 0x4e ;  /* 0x0000004e363e7836 */ /* 0x000fe20000000000 */
[----:B------:R-:W-:Y:S01]  /*3710*/  IABS R61, R64 ;  /* 0x00000040003d7213 */ /* 0x000fe20000000000 */
[----:B------:R-:W-:-:S02]  /*3720*/  IMAD R57, R0, R8, R57 ;  /* 0x0000000800397224 */ /* 0x000fc400078e0239 */
[----:B------:R-:W-:Y:S01]  /*3730*/  @!P4 IMAD.IADD R3, R3, 0x1, -R0 ;  /* 0x000000010303c824 */ /* 0x000fe200078e0a00 */
[----:B------:R-:W-:Y:S01]  /*3740*/  IABS R59, R62 ;  /* 0x0000003e003b7213 */ /* 0x000fe20000000000 */
[----:B------:R-:W-:Y:S01]  /*3750*/  IMAD.HI.U32 R8, R2, R61, RZ ;  /* 0x0000003d02087227 */ /* 0x000fe200078e00ff */
[----:B------:R-:W-:-:S03]  /*3760*/  ISETP.GT.U32.AND P4, PT, R0, R57, PT ;  /* 0x000000390000720c */ /* 0x000fc60003f84070 */
[----:B------:R-:W-:Y:S02]  /*3770*/  IMAD.MOV R8, RZ, RZ, -R8 ;  /* 0x000000ffff087224 */ /* 0x000fe400078e0a08 */
[----:B------:R-:W-:Y:S01]  /*3780*/  @!P0 IMAD.IADD R75, R75, 0x1, -R0 ;  /* 0x000000014b4b8824 */ /* 0x000fe200078e0a00 */
[----:B------:R-:W-:Y:S01]  /*3790*/  ISETP.GT.U32.AND P0, PT, R0, R55, PT ;  /* 0x000000370000720c */ /* 0x000fe20003f04070 */
[----:B------:R-:W-:-:S04]  /*37a0*/  IMAD.HI.U32 R53, R2, R59, RZ ;  /* 0x0000003b02357227 */ /* 0x000fc800078e00ff */
[C---:B------:R-:W-:Y:S02]  /*37b0*/  IMAD R61, R0.reuse, R8, R61 ;  /* 0x00000008003d7224 */ /* 0x040fe400078e023d */
[----:B------:R-:W-:Y:S02]  /*37c0*/  IMAD.MOV R53, RZ, RZ, -R53 ;  /* 0x000000ffff357224 */ /* 0x000fe400078e0a35 */
[----:B------:R-:W-:Y:S01]  /*37d0*/  @!P4 IMAD.IADD R57, R57, 0x1, -R0 ;  /* 0x000000013939c824 */ /* 0x000fe200078e0a00 */
[----:B------:R-:W-:Y:S01]  /*37e0*/  ISETP.GT.U32.AND P4, PT, R0, R61, PT ;  /* 0x0000003d0000720c */ /* 0x000fe20003f84070 */
[----:B------:R-:W-:Y:S02]  /*37f0*/  VIADD R66, R54, 0x2e ;  /* 0x0000002e36427836 */ /* 0x000fe40000000000 */
[----:B------:R-:W-:Y:S02]  /*3800*/  IMAD R59, R0, R53, R59 ;  /* 0x00000035003b7224 */ /* 0x000fe400078e023b */
[C---:B------:R-:W-:Y:S01]  /*3810*/  VIADD R68, R54.reuse, 0x1e ;  /* 0x0000001e36447836 */ /* 0x040fe20000000000 */
[----:B------:R-:W-:Y:S01]  /*3820*/  IABS R63, R66 ;  /* 0x00000042003f7213 */ /* 0x000fe20000000000 */
[----:B------:R-:W-:-:S02]  /*3830*/  VIADD R54, R54, 0xe ;  /* 0x0000000e36367836 */ /* 0x000fc40000000000 */
[--C-:B------:R-:W-:Y:S01]  /*3840*/  @!P0 IMAD.IADD R55, R55, 0x1, -R0.reuse ;  /* 0x0000000137378824 */ /* 0x100fe200078e0a00 */
[----:B------:R-:W-:Y:S01]  /*3850*/  ISETP.GT.U32.AND P0, PT, R0, R59, PT ;  /* 0x0000003b0000720c */ /* 0x000fe20003f04070 */
[----:B------:R-:W-:Y:S01]  /*3860*/  IMAD.HI.U32 R8, R2, R63, RZ ;  /* 0x0000003f02087227 */ /* 0x000fe200078e00ff */
[----:B------:R-:W-:Y:S02]  /*3870*/  IABS R77, R54 ;  /* 0x00000036004d7213 */ /* 0x000fe40000000000 */
[----:B------:R-:W-:Y:S01]  /*3880*/  IABS R65, R68 ;  /* 0x0000004400417213 */ /* 0x000fe20000000000 */
[----:B------:R-:W-:Y:S01]  /*3890*/  @!P4 IMAD.IADD R61, R61, 0x1, -R0 ;  /* 0x000000013d3dc824 */ /* 0x000fe200078e0a00 */
[C---:B------:R-:W-:Y:S01]  /*38a0*/  ISETP.GT.U32.AND P4, PT, R0.reuse, R55, PT ;  /* 0x000000370000720c */ /* 0x040fe20003f84070 */
[----:B------:R-:W-:Y:S01]  /*38b0*/  @!P1 IMAD.MOV R71, RZ, RZ, -R71 ;  /* 0x000000ffff479224 */ /* 0x000fe200078e0a47 */
[----:B------:R-:W-:Y:S01]  /*38c0*/  ISETP.GT.U32.AND P1, PT, R0, R57, PT ;  /* 0x000000390000720c */ /* 0x000fe20003f24070 */
[----:B------:R-:W-:-:S02]  /*38d0*/  IMAD.MOV R56, RZ, RZ, -R8 ;  /* 0x000000ffff387224 */ /* 0x000fc400078e0a08 */
[----:B------:R-:W-:-:S04]  /*38e0*/  IMAD.HI.U32 R8, R2, R77, RZ ;  /* 0x0000004d02087227 */ /* 0x000fc800078e00ff */
[----:B------:R-:W-:Y:S02]  /*38f0*/  IMAD.MOV.U32 R110, RZ, RZ, R67 ;  /* 0x000000ffff6e7224 */ /* 0x000fe400078e0043 */
[----:B------:R-:W-:Y:S01]  /*3900*/  @!P6 IMAD.MOV R69, RZ, RZ, -R69 ;  /* 0x000000ffff45e224 */ /* 0x000fe200078e0a45 */
[----:B------:R-:W-:Y:S01]  /*3910*/  ISETP.GT.U32.AND P6, PT, R0, R61, PT ;  /* 0x0000003d0000720c */ /* 0x000fe20003fc4070 */
[----:B------:R-:W-:-:S04]  /*3920*/  IMAD.HI.U32 R53, R2, R65, RZ ;  /* 0x0000004102357227 */ /* 0x000fc800078e00ff */
[----:B------:R-:W-:-:S04]  /*3930*/  IMAD.HI.U32 R2, R2, R79, RZ ;  /* 0x0000004f02027227 */ /* 0x000fc800078e00ff */
[----:B------:R-:W-:Y:S02]  /*3940*/  IMAD.MOV R8, RZ, RZ, -R8 ;  /* 0x000000ffff087224 */ /* 0x000fe400078e0a08 */
[----:B------:R-:W-:Y:S01]  /*3950*/  @!P0 IMAD.IADD R59, R59, 0x1, -R0 ;  /* 0x000000013b3b8824 */ /* 0x000fe200078e0a00 */
[----:B------:R-:W-:Y:S01]  /*3960*/  ISETP.GE.AND P0, PT, R70, RZ, PT ;  /* 0x000000ff4600720c */ /* 0x000fe20003f06270 */
[----:B------:R-:W-:Y:S01]  /*3970*/  @!P3 IMAD.MOV R110, RZ, RZ, -R110 ;  /* 0x000000ffff6eb224 */ /* 0x000fe200078e0a6e */
[C---:B------:R-:W-:Y:S01]  /*3980*/  ISETP.GT.U32.AND P3, PT, R0.reuse, R3, PT ;  /* 0x000000030000720c */ /* 0x040fe20003f64070 */
[----:B------:R-:W-:Y:S01]  /*3990*/  IMAD R67, R0, R8, R77 ;  /* 0x0000000800437224 */ /* 0x000fe200078e024d */
[----:B------:R-:W-:Y:S01]  /*39a0*/  SHF.R.S32.HI R8, RZ, 0x6, R27 ;  /* 0x00000006ff087819 */ /* 0x000fe2000001141b */
[----:B------:R-:W-:Y:S02]  /*39b0*/  IMAD.MOV R2, RZ, RZ, -R2 ;  /* 0x000000ffff027224 */ /* 0x000fe400078e0a02 */
[----:B------:R-:W-:Y:S01]  /*39c0*/  IMAD.MOV R53, RZ, RZ, -R53 ;  /* 0x000000ffff357224 */ /* 0x000fe200078e0a35 */
[----:B------:R-:W-:Y:S01]  /*39d0*/  SGXT R8, R8, 0x1 ;  /* 0x000000010808781a */ /* 0x000fe20000000200 */
[----:B------:R-:W-:-:S02]  /*39e0*/  IMAD R77, R0, R2, R79 ;  /* 0x00000002004d7224 */ /* 0x000fc400078e024f */
[--C-:B------:R-:W-:Y:S01]  /*39f0*/  @!P1 IMAD.IADD R57, R57, 0x1, -R0.reuse ;  /* 0x0000000139399824 */ /* 0x100fe200078e0a00 */
[C---:B------:R-:W-:Y:S01]  /*3a00*/  ISETP.GT.U32.AND P1, PT, R0.reuse, R67, PT ;  /* 0x000000430000720c */ /* 0x040fe20003f24070 */
[C---:B------:R-:W-:Y:S01]  /*3a10*/  IMAD R63, R0.reuse, R56, R63 ;  /* 0x00000038003f7224 */ /* 0x040fe200078e023f */
[----:B------:R-:W-:Y:S01]  /*3a20*/  LOP3.LUT R56, R27, 0x40, RZ, 0xc0, !PT ;  /* 0x000000401b387812 */ /* 0x000fe200078ec0ff */
[C---:B------:R-:W-:Y:S02]  /*3a30*/  IMAD R65, R0.reuse, R53, R65 ;  /* 0x0000003500417224 */ /* 0x040fe400078e0241 */
[----:B------:R-:W-:Y:S01]  /*3a40*/  @!P2 IMAD.MOV R73, RZ, RZ, -R73 ;  /* 0x000000ffff49a224 */ /* 0x000fe200078e0a49 */
[C---:B------:R-:W-:Y:S01]  /*3a50*/  ISETP.GT.U32.AND P2, PT, R0.reuse, R59, PT ;  /* 0x0000003b0000720c */ /* 0x040fe20003f44070 */
[--C-:B------:R-:W-:Y:S01]  /*3a60*/  @!P6 IMAD.IADD R61, R61, 0x1, -R0.reuse ;  /* 0x000000013d3de824 */ /* 0x100fe200078e0a00 */
[C---:B------:R-:W-:Y:S01]  /*3a70*/  ISETP.GT.U32.AND P6, PT, R0.reuse, R77, PT ;  /* 0x0000004d0000720c */ /* 0x040fe20003fc4070 */
[----:B------:R-:W-:Y:S01]  /*3a80*/  @!P0 IMAD.MOV R75, RZ, RZ, -R75 ;  /* 0x000000ffff4b8224 */ /* 0x000fe200078e0a4b */
[C---:B------:R-:W-:Y:S01]  /*3a90*/  ISETP.GT.U32.AND P0, PT, R0.reuse, R63, PT ;  /* 0x0000003f0000720c */ /* 0x040fe20003f04070 */
[--C-:B------:R-:W-:Y:S01]  /*3aa0*/  @!P3 IMAD.IADD R3, R3, 0x1, -R0.reuse ;  /* 0x000000010303b824 */ /* 0x100fe200078e0a00 */
[----:B------:R-:W-:Y:S01]  /*3ab0*/  ISETP.GT.U32.AND P3, PT, R0, R65, PT ;  /* 0x000000410000720c */ /* 0x000fe20003f64070 */
[--C-:B------:R-:W-:Y:S01]  /*3ac0*/  @!P4 IMAD.IADD R55, R55, 0x1, -R0.reuse ;  /* 0x000000013737c824 */ /* 0x100fe200078e0a00 */
[----:B------:R-:W-:Y:S01]  /*3ad0*/  ISETP.GE.AND P4, PT, R58, RZ, PT ;  /* 0x000000ff3a00720c */ /* 0x000fe20003f86270 */
[----:B------:R-:W-:Y:S01]  /*3ae0*/  @!P1 IMAD.IADD R67, R67, 0x1, -R0 ;  /* 0x0000000143439824 */ /* 0x000fe200078e0a00 */
[----:B------:R-:W-:Y:S01]  /*3af0*/  ISETP.GE.AND P1, PT, R66, RZ, PT ;  /* 0x000000ff4200720c */ /* 0x000fe20003f26270 */
[----:B------:R-:W-:-:S02]  /*3b00*/  IMAD.MOV.U32 R53, RZ, RZ, R3 ;  /* 0x000000ffff357224 */ /* 0x000fc400078e0003 */
[--C-:B------:R-:W-:Y:S01]  /*3b10*/  @!P2 IMAD.IADD R59, R59, 0x1, -R0.reuse ;  /* 0x000000013b3ba824 */ /* 0x100fe200078e0a00 */
[----:B------:R-:W-:Y:S01]  /*3b20*/  ISETP.GE.AND P2, PT, R60, RZ, PT ;  /* 0x000000ff3c00720c */ /* 0x000fe20003f46270 */
[--C-:B------:R-:W-:Y:S01]  /*3b30*/  @!P6 IMAD.IADD R77, R77, 0x1, -R0.reuse ;  /* 0x000000014d4de824 */ /* 0x100fe200078e0a00 */
[----:B------:R-:W-:Y:S01]  /*3b40*/  ISETP.GT.U32.AND P6, PT, R0, R67, PT ;  /* 0x000000430000720c */ /* 0x000fe20003fc4070 */
[--C-:B------:R-:W-:Y:S01]  /*3b50*/  @!P0 IMAD.IADD R63, R63, 0x1, -R0.reuse ;  /* 0x000000013f3f8824 */ /* 0x100fe200078e0a00 */
[----:B------:R-:W-:Y:S01]  /*3b60*/  ISETP.GE.AND P0, PT, R62, RZ, PT ;  /* 0x000000ff3e00720c */ /* 0x000fe20003f06270 */
[----:B------:R-:W-:Y:S01]  /*3b70*/  @!P3 IMAD.IADD R65, R65, 0x1, -R0 ;  /* 0x000000014141b824 */ /* 0x000fe200078e0a00 */
[----:B------:R-:W-:Y:S01]  /*3b80*/  ISETP.GE.AND P3, PT, R64, RZ, PT ;  /* 0x000000ff4000720c */ /* 0x000fe20003f66270 */
[----:B------:R-:W-:Y:S02]  /*3b90*/  IMAD.MOV.U32 R60, RZ, RZ, R55 ;  /* 0x000000ffff3c7224 */ /* 0x000fe400078e0037 */
[----:B------:R-:W-:Y:S01]  /*3ba0*/  @!P5 IMAD.MOV R53, RZ, RZ, -R53 ;  /* 0x000000ffff35d224 */ /* 0x000fe200078e0a35 */
[C---:B------:R-:W-:Y:S01]  /*3bb0*/  ISETP.GT.U32.AND P5, PT, R0.reuse, R63, PT ;  /* 0x0000003f0000720c */ /* 0x040fe20003fa4070 */
[----:B------:R-:W-:Y:S01]  /*3bc0*/  @!P4 IMAD.MOV R60, RZ, RZ, -R60 ;  /* 0x000000ffff3cc224 */ /* 0x000fe200078e0a3c */
[----:B------:R-:W-:Y:S01]  /*3bd0*/  ISETP.GT.U32.AND P4, PT, R0, R65, PT ;  /* 0x000000410000720c */ /* 0x000fe20003f84070 */
[----:B------:R-:W-:-:S02]  /*3be0*/  IMAD.MOV.U32 R64, RZ, RZ, R57 ;  /* 0x000000ffff407224 */ /* 0x000fc400078e0039 */
[----:B------:R-:W-:Y:S01]  /*3bf0*/  @!P6 IMAD.IADD R67, R67, 0x1, -R0 ;  /* 0x000000014343e824 */ /* 0x000fe200078e0a00 */
[----:B------:R-:W-:Y:S01]  /*3c00*/  ISETP.GE.AND P6, PT, R6, RZ, PT ;  /* 0x000000ff0600720c */ /* 0x000fe20003fc6270 */
[----:B------:R-:W-:Y:S01]  /*3c10*/  @!P2 IMAD.MOV R64, RZ, RZ, -R64 ;  /* 0x000000ffff40a224 */ /* 0x000fe200078e0a40 */
[----:B------:R-:W-:Y:S01]  /*3c20*/  ISETP.GT.U32.AND P2, PT, R0, R77, PT ;  /* 0x0000004d0000720c */ /* 0x000fe20003f44070 */
[----:B------:R-:W-:Y:S02]  /*3c30*/  IMAD.MOV.U32 R6, RZ, RZ, R59 ;  /* 0x000000ffff067224 */ /* 0x000fe400078e003b */
[----:B------:R-:W-:Y:S01]  /*3c40*/  IMAD.SHL.U32 R2, R27, 0x2, RZ ;  /* 0x000000021b027824 */ /* 0x000fe200078e00ff */
[----:B------:R-:W-:Y:S01]  /*3c50*/  LOP3.LUT R27, RZ, R25, RZ, 0x33, !PT ;  /* 0x00000019ff1b7212 */ /* 0x000fe200078e33ff */
[----:B------:R-:W-:Y:S01]  /*3c60*/  @!P0 IMAD.MOV R6, RZ, RZ, -R6 ;  /* 0x000000ffff068224 */ /* 0x000fe200078e0a06 */
[----:B------:R-:W-:Y:S01]  /*3c70*/  ISETP.NE.AND P0, PT, R25, RZ, PT ;  /* 0x000000ff1900720c */ /* 0x000fe20003f05270 */
[--C-:B------:R-:W-:Y:S01]  /*3c80*/  @!P5 IMAD.IADD R63, R63, 0x1, -R0.reuse ;  /* 0x000000013f3fd824 */ /* 0x100fe200078e0a00 */
[----:B------:R-:W-:Y:S01]  /*3c90*/  ISETP.GE.AND P5, PT, R68, RZ, PT ;  /* 0x000000ff4400720c */ /* 0x000fe20003fa6270 */
[--C-:B------:R-:W-:Y:S01]  /*3ca0*/  @!P4 IMAD.IADD R65, R65, 0x1, -R0.reuse ;  /* 0x000000014141c824 */ /* 0x100fe200078e0a00 */
[----:B------:R-:W-:Y:S01]  /*3cb0*/  LOP3.LUT R3, R2, 0x7e, RZ, 0xc0, !PT ;  /* 0x0000007e02037812 */ /* 0x000fe200078ec0ff */
[----:B------:R-:W-:Y:S01]  /*3cc0*/  IMAD R25, R72, UR60, RZ ;  /* 0x0000003c48197c24 */ /* 0x000fe2000f8e02ff */
[----:B------:R-:W-:Y:S01]  /*3cd0*/  ISETP.GE.AND P4, PT, R54, RZ, PT ;  /* 0x000000ff3600720c */ /* 0x000fe20003f86270 */
[----:B------:R-:W-:Y:S01]  /*3ce0*/  @!P2 IMAD.IADD R77, R77, 0x1, -R0 ;  /* 0x000000014d4da824 */ /* 0x000fe200078e0a00 */
[C---:B------:R-:W-:Y:S01]  /*3cf0*/  SEL R53, R27.reuse, R53, !P0 ;  /* 0x000000351b357207 */ /* 0x040fe20004000000 */
[----:B------:R-:W-:Y:S01]  /*3d00*/  IMAD R2, R56, 0x80, R3 ;  /* 0x0000008038027824 */ /* 0x000fe200078e0203 */
[----:B------:R-:W-:Y:S01]  /*3d10*/  SEL R54, R27, R7, !P0 ;  /* 0x000000071b367207 */ /* 0x000fe20004000000 */
[----:B------:R-:W-:Y:S01]  /*3d20*/  IMAD R7, R4, UR5, RZ ;  /* 0x0000000504077c24 */ /* 0x000fe2000f8e02ff */
[----:B------:R-:W-:Y:S01]  /*3d30*/  LOP3.LUT R3, R3, 0x90, R8, 0x78, !PT ;  /* 0x0000009003037812 */ /* 0x000fe200078e7808 */
[----:B------:R-:W-:Y:S01]  /*3d40*/  ULDC UR5, c[0x0][0x240] ;  /* 0x0000900000057ab9 */ /* 0x000fe20000000800 */
[----:B------:R-:W-:Y:S01]  /*3d50*/  LEA R8, P2, R25, UR10, 0x1 ;  /* 0x0000000a19087c11 */ /* 0x000fe2000f8408ff */
[----:B------:R-:W-:Y:S01]  /*3d60*/  IMAD.MOV.U32 R82, RZ, RZ, R63 ;  /* 0x000000ffff527224 */ /* 0x000fe200078e003f */
[----:B------:R-:W-:Y:S01]  /*3d70*/  SEL R18, R27, R18, !P0 ;  /* 0x000000121b127207 */ /* 0x000fe20004000000 */
[----:B------:R-:W-:Y:S01]  /*3d80*/  IMAD R53, R53, UR5, RZ ;  /* 0x0000000535357c24 */ /* 0x000fe2000f8e02ff */
[C---:B------:R-:W-:Y:S01]  /*3d90*/  SEL R10, R27.reuse, R10, !P0 ;  /* 0x0000000a1b0a7207 */ /* 0x040fe20004000000 */
[----:B------:R-:W-:Y:S01]  /*3da0*/  IMAD.MOV.U32 R74, RZ, RZ, R61 ;  /* 0x000000ffff4a7224 */ /* 0x000fe200078e003d */
[C---:B------:R-:W-:Y:S01]  /*3db0*/  SEL R55, R27.reuse, R9, !P0 ;  /* 0x000000091b377207 */ /* 0x040fe20004000000 */
[----:B------:R-:W-:Y:S01]  /*3dc0*/  IMAD.MOV.U32 R90, RZ, RZ, R65 ;  /* 0x000000ffff5a7224 */ /* 0x000fe200078e0041 */
[C---:B------:R-:W-:Y:S01]  /*3dd0*/  SEL R57, R27.reuse, R16, !P0 ;  /* 0x000000101b397207 */ /* 0x040fe20004000000 */
[----:B------:R-:W-:Y:S01]  /*3de0*/  IMAD.MOV.U32 R106, RZ, RZ, R67 ;  /* 0x000000ffff6a7224 */ /* 0x000fe200078e0043 */
[----:B------:R-:W-:Y:S01]  /*3df0*/  SEL R68, R27, R36, !P0 ;  /* 0x000000241b447207 */ /* 0x000fe20004000000 */
[----:B------:R-:W-:Y:S01]  /*3e00*/  IMAD R9, R54, UR5, RZ ;  /* 0x0000000536097c24 */ /* 0x000fe2000f8e02ff */
[----:B------:R-:W-:Y:S01]  /*3e10*/  LEA.HI.X.SX32 R16, R25, UR11, 0x1, P2 ;  /* 0x0000000b19107c11 */ /* 0x000fe200090f0eff */
[----:B------:R-:W-:Y:S01]  /*3e20*/  @!P1 IMAD.MOV R82, RZ, RZ, -R82 ;  /* 0x000000ffff529224 */ /* 0x000fe200078e0a52 */
[C---:B------:R-:W-:Y:S01]  /*3e30*/  SEL R56, R27.reuse, R11, !P0 ;  /* 0x0000000b1b387207 */ /* 0x040fe20004000000 */
[----:B------:R-:W-:Y:S01]  /*3e40*/  IMAD R25, R18, UR5, RZ ;  /* 0x0000000512197c24 */ /* 0x000fe2000f8e02ff */
[C---:B------:R-:W-:Y:S01]  /*3e50*/  SEL R59, R27.reuse, R19, !P0 ;  /* 0x000000131b3b7207 */ /* 0x040fe20004000000 */
[----:B------:R-:W-:Y:S01]  /*3e60*/  @!P3 IMAD.MOV R74, RZ, RZ, -R74 ;  /* 0x000000ffff4ab224 */ /* 0x000fe200078e0a4a */
[C---:B------:R-:W-:Y:S01]  /*3e70*/  SEL R20, R27.reuse, R20, !P0 ;  /* 0x000000141b147207 */ /* 0x040fe20004000000 */
[----:B------:R-:W-:Y:S01]  /*3e80*/  @!P5 IMAD.MOV R90, RZ, RZ, -R90 ;  /* 0x000000ffff5ad224 */ /* 0x000fe200078e0a5a */
[----:B------:R-:W-:Y:S01]  /*3e90*/  SEL R36, R27, R6, !P0 ;  /* 0x000000061b247207 */ /* 0x000fe20004000000 */
[----:B------:R-:W-:Y:S01]  /*3ea0*/  @!P4 IMAD.MOV R106, RZ, RZ, -R106 ;  /* 0x000000ffff6ac224 */ /* 0x000fe200078e0a6a */
[----:B------:R-:W-:Y:S01]  /*3eb0*/  LEA R6, P1, R7, UR8, 0x1 ;  /* 0x0000000807067c11 */ /* 0x000fe2000f8208ff */
[----:B------:R-:W-:Y:S01]  /*3ec0*/  @!P6 IMAD.MOV R77, RZ, RZ, -R77 ;  /* 0x000000ffff4de224 */ /* 0x000fe200078e0a4d */
[-C--:B------:R-:W-:Y:S01]  /*3ed0*/  LEA R18, P2, R53, R8.reuse, 0x1 ;  /* 0x0000000835127211 */ /* 0x080fe200078408ff */
[----:B------:R-:W-:Y:S01]  /*3ee0*/  IMAD R19, R10, UR5, RZ ;  /* 0x000000050a137c24 */ /* 0x000fe2000f8e02ff */
[----:B------:R-:W-:Y:S01]  /*3ef0*/  SEL R61, R27, R21, !P0 ;  /* 0x000000151b3d7207 */ /* 0x000fe20004000000 */
[----:B------:R-:W-:Y:S01]  /*3f00*/  IMAD R55, R55, UR5, RZ ;  /* 0x0000000537377c24 */ /* 0x000fe2000f8e02ff */
[----:B------:R-:W-:Y:S01]  /*3f10*/  SEL R63, R27, R29, !P0 ;  /* 0x0000001d1b3f7207 */ /* 0x000fe20004000000 */
[----:B------:R-:W-:Y:S01]  /*3f20*/  IMAD R21, R56, UR5, RZ ;  /* 0x0000000538157c24 */ /* 0x000fe2000f8e02ff */
[----:B------:R-:W-:Y:S01]  /*3f30*/  LEA R10, P6, R9, R8, 0x1 ;  /* 0x00000008090a7211 */ /* 0x000fe200078c08ff */
[----:B------:R-:W-:Y:S01]  /*3f40*/  IMAD R29, R20, UR5, RZ ;  /* 0x00000005141d7c24 */ /* 0x000fe2000f8e02ff */
[----:B------:R-:W-:Y:S01]  /*3f50*/  LEA.HI.X.SX32 R7, R7, UR9, 0x1, P1 ;  /* 0x0000000907077c11 */ /* 0x000fe200088f0eff */
[----:B------:R0:W-:Y:S01]  /*3f60*/  STL [R1+0x108], R18 ;  /* 0x0001081201007387 */ /* 0x0001e20000100800 */
[----:B------:R-:W-:Y:S01]  /*3f70*/  SEL R58, R27, R17, !P0 ;  /* 0x000000111b3a7207 */ /* 0x000fe20004000000 */
[----:B------:R-:W-:Y:S01]  /*3f80*/  IMAD R57, R57, UR5, RZ ;  /* 0x0000000539397c24 */ /* 0x000fe2000f8e02ff */
[C---:B------:R-:W-:Y:S01]  /*3f90*/  SEL R22, R27.reuse, R22, !P0 ;  /* 0x000000161b167207 */ /* 0x040fe20004000000 */
[----:B------:R1:W-:Y:S01]  /*3fa0*/  STL [R1+0x110], R10 ;  /* 0x0001100a01007387 */ /* 0x0003e20000100800 */
[C---:B------:R-:W-:Y:S01]  /*3fb0*/  SEL R62, R27.reuse, R23, !P0 ;  /* 0x000000171b3e7207 */ /* 0x040fe20004000000 */
[----:B------:R-:W-:Y:S01]  /*3fc0*/  IMAD R23, R58, UR5, RZ ;  /* 0x000000053a177c24 */ /* 0x000fe2000f8e02ff */
[----:B------:R-:W-:Y:S01]  /*3fd0*/  SEL R24, R27, R24, !P0 ;  /* 0x000000181b187207 */ /* 0x000fe20004000000 */
[----:B------:R-:W-:Y:S01]  /*3fe0*/  IMAD R59, R59, UR5, RZ ;  /* 0x000000053b3b7c24 */ /* 0x000fe2000f8e02ff */
[----:B------:R-:W-:Y:S01]  /*3ff0*/  SEL R26, R27, R26, !P0 ;  /* 0x0000001a1b1a7207 */ /* 0x000fe20004000000 */
[----:B------:R-:W-:Y:S01]  /*4000*/  IMAD R61, R61, UR5, RZ ;  /* 0x000000053d3d7c24 */ /* 0x000fe2000f8e02ff */
[----:B------:R-:W-:Y:S01]  /*4010*/  SEL R28, R27, R28, !P0 ;  /* 0x0000001c1b1c7207 */ /* 0x000fe20004000000 */
[----:B------:R-:W-:Y:S01]  /*4020*/  IMAD R63, R63, UR5, RZ ;  /* 0x000000053f3f7c24 */ /* 0x000fe2000f8e02ff */
[C---:B------:R-:W-:Y:S01]  /*4030*/  SEL R30, R27.reuse, R30, !P0 ;  /* 0x0000001e1b1e7207 */ /* 0x040fe20004000000 */
[----:B------:R-:W2:Y:S01]  /*4040*/  LDC R0, c[0x0][0x238] ;  /* 0x00008e00ff007b82 */ /* 0x000ea20000000800 */
[C---:B------:R-:W-:Y:S01]  /*4050*/  SEL R65, R27.reuse, R31, !P0 ;  /* 0x0000001f1b417207 */ /* 0x040fe20004000000 */
[----:B------:R-:W-:Y:S01]  /*4060*/  IMAD R31, R22, UR5, RZ ;  /* 0x00000005161f7c24 */ /* 0x000fe2000f8e02ff */
[C---:B------:R-:W-:Y:S01]  /*4070*/  SEL R32, R27.reuse, R32, !P0 ;  /* 0x000000201b207207 */ /* 0x040fe20004000000 */
[----:B------:R-:W-:Y:S01]  /*4080*/  UIADD3 UR11, UP0, UR20, 0x80, URZ ;  /* 0x00000080140b7890 */ /* 0x000fe2000ff1e03f */
[C---:B------:R-:W-:Y:S01]  /*4090*/  SEL R66, R27.reuse, R33, !P0 ;  /* 0x000000211b427207 */ /* 0x040fe20004000000 */
[----:B------:R-:W-:Y:S01]  /*40a0*/  IMAD R33, R62, UR5, RZ ;  /* 0x000000053e217c24 */ /* 0x000fe2000f8e02ff */
[----:B------:R-:W-:Y:S01]  /*40b0*/  SEL R34, R27, R34, !P0 ;  /* 0x000000221b227207 */ /* 0x000fe20004000000 */
[----:B------:R-:W-:Y:S01]  /*40c0*/  IMAD R65, R65, UR5, RZ ;  /* 0x0000000541417c24 */ /* 0x000fe2000f8e02ff */
[C---:B------:R-:W-:Y:S01]  /*40d0*/  SEL R67, R27.reuse, R35, !P0 ;  /* 0x000000231b437207 */ /* 0x040fe20004000000 */
[----:B------:R-:W-:Y:S01]  /*40e0*/  IMAD R35, R24, UR5, RZ ;  /* 0x0000000518237c24 */ /* 0x000fe2000f8e02ff */
[C---:B------:R-:W-:Y:S01]  /*40f0*/  SEL R70, R27.reuse, R37, !P0 ;  /* 0x000000251b467207 */ /* 0x040fe20004000000 */
[----:B------:R-:W-:Y:S01]  /*4100*/  IMAD R37, R26, UR5, RZ ;  /* 0x000000051a257c24 */ /* 0x000fe2000f8e02ff */
[----:B------:R-:W-:Y:S01]  /*4110*/  SEL R38, R27, R38, !P0 ;  /* 0x000000261b267207 */ /* 0x000fe20004000000 */
[----:B------:R-:W-:Y:S01]  /*4120*/  IMAD R67, R67, UR5, RZ ;  /* 0x0000000543437c24 */ /* 0x000fe2000f8e02ff */
[C---:B------:R-:W-:Y:S01]  /*4130*/  SEL R39, R27.reuse, R39, !P0 ;  /* 0x000000271b277207 */ /* 0x040fe20004000000 */
[----:B------:R-:W-:Y:S01]  /*4140*/  USHF.L.U32 UR60, UR60, 0x6, URZ ;  /* 0x000000063c3c7899 */ /* 0x000fe2000800063f */
[----:B------:R-:W-:-:S02]  /*4150*/  SEL R40, R27, R40, !P0 ;  /* 0x000000281b287207 */ /* 0x000fc40004000000 */
[C---:B------:R-:W-:Y:S01]  /*4160*/  SEL R72, R27.reuse, R41, !P0 ;  /* 0x000000291b487207 */ /* 0x040fe20004000000 */
[----:B------:R-:W-:Y:S01]  /*4170*/  IMAD R41, R28, UR5, RZ ;  /* 0x000000051c297c24 */ /* 0x000fe2000f8e02ff */
[C---:B------:R-:W-:Y:S01]  /*4180*/  SEL R42, R27.reuse, R42, !P0 ;  /* 0x0000002a1b2a7207 */ /* 0x040fe20004000000 */
[----:B------:R-:W-:Y:S01]  /*4190*/  USHF.R.S32.HI UR10, URZ, 0x1f, UR60 ;  /* 0x0000001f3f0a7899 */ /* 0x000fe2000801143c */
[C---:B------:R-:W-:Y:S01]  /*41a0*/  SEL R76, R27.reuse, R43, !P0 ;  /* 0x0000002b1b4c7207 */ /* 0x040fe20004000000 */
[----:B------:R-:W-:Y:S01]  /*41b0*/  IMAD R43, R30, UR5, RZ ;  /* 0x000000051e2b7c24 */ /* 0x000fe2000f8e02ff */
        /* <DEDUP_REMOVED lines=64> */
[-C--:B------:R-:W-:Y:S01]  /*45c0*/  LEA R20, P1, R19, R8.reuse, 0x1 ;  /* 0x0000000813147211 */ /* 0x080fe200078208ff */
[----:B------:R-:W-:Y:S01]  /*45d0*/  IMAD R77, R40, UR5, RZ ;  /* 0x00000005284d7c24 */ /* 0x000fe2000f8e02ff */
[-C--:B0-----:R-:W-:Y:S01]  /*45e0*/  LEA R18, P0, R55, R8.reuse, 0x1 ;  /* 0x0000000837127211 */ /* 0x081fe200078008ff */
[----:B------:R-:W-:Y:S01]  /*45f0*/  IMAD R113, R90, UR5, RZ ;  /* 0x000000055a717c24 */ /* 0x000fe2000f8e02ff */
[----:B-1----:R-:W-:Y:S01]  /*4600*/  LEA R10, P5, R21, R8, 0x1 ;  /* 0x00000008150a7211 */ /* 0x002fe200078a08ff */
[----:B------:R0:W-:Y:S01]  /*4610*/  STL [R1+0x118], R20 ;  /* 0x0001181401007387 */ /* 0x0001e20000100800 */
[----:B------:R-:W-:Y:S01]  /*4620*/  LEA R4, P3, R5, UR8, 0x1 ;  /* 0x0000000805047c11 */ /* 0x000fe2000f8608ff */
[----:B------:R-:W-:Y:S01]  /*4630*/  IMAD R121, R98, UR5, RZ ;  /* 0x0000000562797c24 */ /* 0x000fe2000f8e02ff */
[----:B------:R-:W-:Y:S01]  /*4640*/  LEA.HI.X.SX32 R9, R9, R16, 0x1, P6 ;  /* 0x0000001009097211 */ /* 0x000fe200030f0eff */
[----:B------:R1:W-:Y:S01]  /*4650*/  STL [R1+0x120], R18 ;  /* 0x0001201201007387 */ /* 0x0003e20000100800 */
[----:B------:R-:W-:Y:S01]  /*4660*/  LEA.HI.X.SX32 R5, R5, UR9, 0x1, P3 ;  /* 0x0000000905057c11 */ /* 0x000fe200098f0eff */
[----:B------:R-:W-:Y:S01]  /*4670*/  IMAD R123, R100, UR5, RZ ;  /* 0x00000005647b7c24 */ /* 0x000fe2000f8e02ff */
[----:B------:R-:W-:Y:S01]  /*4680*/  UMOV UR8, URZ ;  /* 0x0000003f00087c82 */ /* 0x000fe20008000000 */
[----:B------:R3:W-:Y:S01]  /*4690*/  STL [R1+0x128], R10 ;  /* 0x0001280a01007387 */ /* 0x0007e20000100800 */
[----:B------:R-:W-:Y:S01]  /*46a0*/  IMAD R125, R102, UR5, RZ ;  /* 0x00000005667d7c24 */ /* 0x000fe2000f8e02ff */
[----:B0-----:R-:W-:Y:S01]  /*46b0*/  LEA R20, P4, R57, R8, 0x1 ;  /* 0x0000000839147211 */ /* 0x001fe200078808ff */
[----:B------:R-:W-:Y:S01]  /*46c0*/  IMAD R127, R104, UR5, RZ ;  /* 0x00000005687f7c24 */ /* 0x000fe2000f8e02ff */
[----:B------:R-:W-:Y:S01]  /*46d0*/  UIADD3.X UR12, UR8, 0x40000040, URZ, UP0, !UPT ;  /* 0x40000040080c7890 */ /* 0x000fe200087fe43f */
[----:B------:R-:W-:Y:S01]  /*46e0*/  IMAD R129, R106, UR5, RZ ;  /* 0x000000056a817c24 */ /* 0x000fe2000f8e02ff */
[----:B-1----:R-:W-:Y:S01]  /*46f0*/  LEA.HI.X.SX32 R18, R53, R16, 0x1, P2 ;  /* 0x0000001035127211 */ /* 0x002fe200010f0eff */
[----:B------:R-:W-:Y:S01]  /*4700*/  STL [R1+0x130], R20 ;  /* 0x0001301401007387 */ /* 0x000fe20000100800 */
[----:B------:R-:W-:Y:S01]  /*4710*/  IMAD R131, R108, UR5, RZ ;  /* 0x000000056c837c24 */ /* 0x000fe2000f8e02ff */
[----:B------:R-:W-:Y:S01]  /*4720*/  UMOV UR9, URZ ;  /* 0x0000003f00097c82 */ /* 0x000fe20008000000 */
[-C--:B---3--:R-:W-:Y:S01]  /*4730*/  LEA R10, P3, R23, R8.reuse, 0x1 ;  /* 0x00000008170a7211 */ /* 0x088fe200078608ff */
[----:B------:R0:W-:Y:S01]  /*4740*/  STL [R1+0x104], R18 ;  /* 0x0001041201007387 */ /* 0x0001e20000100800 */
[----:B------:R-:W-:Y:S01]  /*4750*/  IMAD R133, R110, UR5, RZ ;  /* 0x000000056e857c24 */ /* 0x000fe2000f8e02ff */
[----:B------:R-:W-:Y:S01]  /*4760*/  UMOV UR8, UR11 ;  /* 0x0000000b00087c82 */ /* 0x000fe20008000000 */
[----:B------:R-:W-:Y:S01]  /*4770*/  IMAD R137, R112, UR5, RZ ;  /* 0x0000000570897c24 */ /* 0x000fe2000f8e02ff */
[----:B------:R1:W-:Y:S01]  /*4780*/  STL [R1+0x138], R10 ;  /* 0x0001380a01007387 */ /* 0x0003e20000100800 */
[----:B------:R-:W-:Y:S01]  /*4790*/  IMAD R141, R114, UR5, RZ ;  /* 0x00000005728d7c24 */ /* 0x000fe2000f8e02ff */
[----:B------:R-:W-:Y:S01]  /*47a0*/  CS2R R52, SRZ ;  /* 0x0000000000347805 */ /* 0x000fe2000001ff00 */
[----:B------:R-:W-:Y:S01]  /*47b0*/  IMAD R143, R116, UR5, RZ ;  /* 0x00000005748f7c24 */ /* 0x000fe2000f8e02ff */
[----:B------:R3:W-:Y:S01]  /*47c0*/  STL [R1+0x10c], R9 ;  /* 0x00010c0901007387 */ /* 0x0007e20000100800 */
[C---:B--2---:R-:W-:Y:S01]  /*47d0*/  IMAD R11, R0.reuse, 0x3f, RZ ;  /* 0x0000003f000b7824 */ /* 0x044fe200078e02ff */
[----:B0-----:R-:W-:Y:S01]  /*47e0*/  LEA R18, P2, R25, R8, 0x1 ;  /* 0x0000000819127211 */ /* 0x001fe200078408ff */
[----:B------:R-:W-:Y:S01]  /*47f0*/  IMAD R17, R0, 0x3e, RZ ;  /* 0x0000003e00117824 */ /* 0x000fe200078e02ff */
[----:B------:R-:W-:Y:S01]  /*4800*/  UIADD3 UR5, UR4, 0x8000, URZ ;  /* 0x0000800004057890 */ /* 0x000fe2000fffe03f */
[----:B-1----:R-:W-:-:S02]  /*4810*/  LEA.HI.X.SX32 R10, R19, R16, 0x1, P1 ;  /* 0x00000010130a7211 */ /* 0x002fc400008f0eff */
[----:B------:R0:W-:Y:S01]  /*4820*/  STL [R1+0x140], R18 ;  /* 0x0001401201007387 */ /* 0x0001e20000100800 */
[----:B------:R-:W-:Y:S01]  /*4830*/  IMAD R19, R0, 0x3d, RZ ;  /* 0x0000003d00137824 */ /* 0x000fe200078e02ff */
[----:B------:R-:W-:Y:S01]  /*4840*/  USHF.R.U32.HI UR5, URZ, 0x4, UR5 ;  /* 0x000000043f057899 */ /* 0x000fe20008011605 */
[----:B---3--:R-:W-:Y:S01]  /*4850*/  LEA R9, P1, R27, R8, 0x1 ;  /* 0x000000081b097211 */ /* 0x008fe200078208ff */
[----:B------:R1:W-:Y:S02]  /*4860*/  STL [R1+0x114], R10 ;  /* 0x0001140a01007387 */ /* 0x0003e40000100800 */
[----:B------:R-:W-:Y:S02]  /*4870*/  USGXT.U32 UR22, UR5, 0xe ;  /* 0x0000000e0516789a */ /* 0x000fe40008000000 */
[----:B------:R2:W-:Y:S01]  /*4880*/  STL [R1+0x148], R9 ;  /* 0x0001480901007387 */ /* 0x0005e20000100800 */
[----:B------:R-:W-:Y:S01]  /*4890*/  USHF.L.U32 UR5, UR60, 0x1, URZ ;  /* 0x000000013c057899 */ /* 0x000fe2000800063f */
[----:B0-----:R-:W-:Y:S01]  /*48a0*/  LEA.HI.X.SX32 R18, R55, R16, 0x1, P0 ;  /* 0x0000001037127211 */ /* 0x001fe200000f0eff */
[----:B------:R-:W-:Y:S01]  /*48b0*/  UIADD3 UR14, UP0, UR22, 0x2, URZ ;  /* 0x00000002160e7890 */ /* 0x000fe2000ff1e03f */
[----:B------:R-:W-:Y:S01]  /*48c0*/  CS2R R54, SRZ ;  /* 0x0000000000367805 */ /* 0x000fe2000001ff00 */
[----:B------:R-:W-:Y:S01]  /*48d0*/  USHF.L.U64.HI UR60, UR60, 0x1, UR10 ;  /* 0x000000013c3c7899 */ /* 0x000fe2000801020a */
[----:B-1----:R-:W-:Y:S01]  /*48e0*/  LEA R10, P0, R59, R8, 0x1 ;  /* 0x000000083b0a7211 */ /* 0x002fe200078008ff */
[----:B------:R0:W-:Y:S01]  /*48f0*/  STL [R1+0x11c], R18 ;  /* 0x00011c1201007387 */ /* 0x0001e20000100800 */
[----:B------:R-:W-:Y:S01]  /*4900*/  UIADD3.X UR15, UR9, 0x40000040, URZ, UP0, !UPT ;  /* 0x40000040090f7890 */ /* 0x000fe200087fe43f */
[----:B--2---:R-:W-:-:S02]  /*4910*/  LEA.HI.X.SX32 R9, R21, R16, 0x1, P5 ;  /* 0x0000001015097211 */ /* 0x004fc400028f0eff */
[----:B------:R1:W-:Y:S01]  /*4920*/  STL [R1+0x150], R10 ;  /* 0x0001500a01007387 */ /* 0x0003e20000100800 */
[----:B------:R-:W-:Y:S01]  /*4930*/  IMAD R21, R0, 0x3c, RZ ;  /* 0x0000003c00157824 */ /* 0x000fe200078e02ff */
[----:B------:R-:W-:Y:S02]  /*4940*/  UMOV UR9, UR12 ;  /* 0x0000000c00097c82 */ /* 0x000fe40008000000 */
[----:B------:R2:W-:Y:S01]  /*4950*/  STL [R1+0x124], R9 ;  /* 0x0001240901007387 */ /* 0x0005e20000100800 */
[----:B------:R-:W-:Y:S01]  /*4960*/  UIADD3.64 UR10, UR8, 0x180, URZ ;  /* 0x00000180080a7897 */ /* 0x000fe2000fffe03f */
[----:B0-----:R-:W-:Y:S01]  /*4970*/  LEA R18, P5, R29, R8, 0x1 ;  /* 0x000000081d127211 */ /* 0x001fe200078a08ff */
[----:B------:R-:W-:Y:S02]  /*4980*/  UIADD3.64 UR10, UR8, 0x280, URZ ;  /* 0x00000280080a7897 */ /* 0x000fe4000fffe03f */
[----:B------:R-:W-:Y:S01]  /*4990*/  UIADD3.64 UR18, UR8, 0x200, URZ ;  /* 0x0000020008127897 */ /* 0x000fe2000fffe03f */
[----:B-1----:R-:W-:Y:S01]  /*49a0*/  LEA.HI.X.SX32 R10, R57, R16, 0x1, P4 ;  /* 0x00000010390a7211 */ /* 0x002fe200020f0eff */
[----:B------:R0:W-:Y:S01]  /*49b0*/  STL [R1+0x158], R18 ;  /* 0x0001581201007387 */ /* 0x0001e20000100800 */
[----:B------:R-:W-:Y:S01]  /*49c0*/  CS2R R56, SRZ ;  /* 0x0000000000387805 */ /* 0x000fe2000001ff00 */
[----:B------:R-:W-:Y:S01]  /*49d0*/  UIADD3.64 UR12, UR8, 0x80, URZ ;  /* 0x00000080080c7897 */ /* 0x000fe2000fffe03f */
[----:B--2---:R-:W-:Y:S01]  /*49e0*/  LEA R9, P4, R61, R8, 0x1 ;  /* 0x000000083d097211 */ /* 0x004fe200078808ff */
[----:B------:R1:W-:Y:S01]  /*49f0*/  STL [R1+0x12c], R10 ;  /* 0x00012c0a01007387 */ /* 0x0003e20000100800 */
[----:B------:R-:W-:Y:S01]  /*4a00*/  UMOV UR10, UR14 ;  /* 0x0000000e000a7c82 */ /* 0x000fe20008000000 */
[----:B------:R-:W-:Y:S01]  /*4a10*/  UMOV UR11, UR15 ;  /* 0x0000000f000b7c82 */ /* 0x000fe20008000000 */
[----:B------:R-:W-:Y:S01]  /*4a20*/  UIADD3.64 UR16, UR8, 0x100, URZ ;  /* 0x0000010008107897 */ /* 0x000fe2000fffe03f */
[----:B------:R2:W-:Y:S01]  /*4a30*/  STL [R1+0x160], R9 ;  /* 0x0001600901007387 */ /* 0x0005e20000100800 */
[----:B------:R-:W-:Y:S01]  /*4a40*/  UIADD3.64 UR24, UR8, 0x300, URZ ;  /* 0x0000030008187897 */ /* 0x000fe2000fffe03f */
[----:B0-----:R-:W-:Y:S01]  /*4a50*/  LEA.HI.X.SX32 R18, R23, R16, 0x1, P3 ;  /* 0x0000001017127211 */ /* 0x001fe200018f0eff */
[----:B------:R-:W-:-:S02]  /*4a60*/  UIADD3.64 UR28, UR8, 0x380, URZ ;  /* 0x00000380081c7897 */ /* 0x000fc4000fffe03f */
[----:B------:R-:W-:Y:S01]  /*4a70*/  UIADD3.64 UR32, UR8, 0x400, URZ ;  /* 0x0000040008207897 */ /* 0x000fe2000fffe03f */
[----:B-1----:R-:W-:Y:S01]  /*4a80*/  LEA R10, P3, R31, R8, 0x1 ;  /* 0x000000081f0a7211 */ /* 0x002fe200078608ff */
[----:B------:R0:W-:Y:S01]  /*4a90*/  STL [R1+0x134], R18 ;  /* 0x0001341201007387 */ /* 0x0001e20000100800 */
[----:B------:R-:W-:Y:S01]  /*4aa0*/  UIADD3.64 UR36, UR8, 0x480, URZ ;  /* 0x0000048008247897 */ /* 0x000fe2000fffe03f */
[----:B--2---:R-:W-:Y:S02]  /*4ab0*/  LEA.HI.X.SX32 R9, R25, R16, 0x1, P2 ;  /* 0x0000001019097211 */ /* 0x004fe400010f0eff */
[----:B------:R1:W-:Y:S01]  /*4ac0*/  STL [R1+0x168], R10 ;  /* 0x0001680a01007387 */ /* 0x0003e20000100800 */
[----:B------:R-:W-:Y:S01]  /*4ad0*/  CS2R R24, SRZ ;  /* 0x0000000000187805 */ /* 0x000fe2000001ff00 */
[----:B------:R-:W-:Y:S02]  /*4ae0*/  UIADD3.64 UR40, UR8, 0x500, URZ ;  /* 0x0000050008287897 */ /* 0x000fe4000fffe03f */
[----:B------:R2:W-:Y:S01]  /*4af0*/  STL [R1+0x13c], R9 ;  /* 0x00013c0901007387 */ /* 0x0005e20000100800 */
[----:B------:R-:W-:Y:S01]  /*4b00*/  UIADD3.64 UR44, UR8, 0x580, URZ ;  /* 0x00000580082c7897 */ /* 0x000fe2000fffe03f */
[----:B0-----:R-:W-:Y:S01]  /*4b10*/  LEA R18, P2, R33, R8, 0x1 ;  /* 0x0000000821127211 */ /* 0x001fe200078408ff */
[----:B------:R-:W-:-:S02]  /*4b20*/  UIADD3.64 UR48, UR8, 0x600, URZ ;  /* 0x0000060008307897 */ /* 0x000fc4000fffe03f */
[----:B------:R-:W-:Y:S01]  /*4b30*/  UIADD3.64 UR52, UR8, 0x680, URZ ;  /* 0x0000068008347897 */ /* 0x000fe2000fffe03f */
[----:B-1----:R-:W-:Y:S01]  /*4b40*/  LEA.HI.X.SX32 R10, R27, R16, 0x1, P1 ;  /* 0x000000101b0a7211 */ /* 0x002fe200008f0eff */
[----:B------:R0:W-:Y:S01]  /*4b50*/  STL [R1+0x170], R18 ;  /* 0x0001701201007387 */ /* 0x0001e20000100800 */
[----:B------:R-:W-:Y:S01]  /*4b60*/  CS2R R26, SRZ ;  /* 0x00000000001a7805 */ /* 0x000fe2000001ff00 */
[----:B------:R-:W-:Y:S01]  /*4b70*/  UIADD3.64 UR56, UR8, 0x700, URZ ;  /* 0x0000070008387897 */ /* 0x000fe2000fffe03f */
[----:B--2---:R-:W-:Y:S01]  /*4b80*/  LEA R9, P1, R35, R8, 0x1 ;  /* 0x0000000823097211 */ /* 0x004fe200078208ff */
[----:B------:R1:W-:Y:S01]  /*4b90*/  STL [R1+0x144], R10 ;  /* 0x0001440a01007387 */ /* 0x0003e20000100800 */
[----:B------:R-:W-:Y:S02]  /*4ba0*/  UIADD3.64 UR14, UR10, 0x2, URZ ;  /* 0x000000020a0e7897 */ /* 0x000fe4000fffe03f */
[----:B------:R-:W-:Y:S01]  /*4bb0*/  UIADD3.64 UR18, UR10, 0x4, URZ ;  /* 0x000000040a127897 */ /* 0x000fe2000fffe03f */
[----:B------:R2:W-:Y:S01]  /*4bc0*/  STL [R1+0x178], R9 ;  /* 0x0001780901007387 */ /* 0x0005e20000100800 */
[----:B0-----:R-:W-:-:S02]  /*4bd0*/  LEA.HI.X.SX32 R18, R59, R16, 0x1, P0 ;  /* 0x000000103b127211 */ /* 0x001fc400000f0eff */
[----:B------:R-:W-:Y:S02]  /*4be0*/  CS2R R58, SRZ ;  /* 0x00000000003a7805 */ /* 0x000fe4000001ff00 */
[----:B-1----:R-:W-:Y:S01]  /*4bf0*/  LEA R10, P0, R37, R8, 0x1 ;  /* 0x00000008250a7211 */ /* 0x002fe200078008ff */
[----:B------:R0:W-:Y:S01]  /*4c00*/  STL [R1+0x14c], R18 ;  /* 0x00014c1201007387 */ /* 0x0001e20000100800 */
[----:B--2---:R-:W-:-:S03]  /*4c10*/  LEA.HI.X.SX32 R9, R29, R16, 0x1, P5 ;  /* 0x000000101d097211 */ /* 0x004fc600028f0eff */
[----:B------:R1:W-:Y:S01]  /*4c20*/  STL [R1+0x180], R10 ;  /* 0x0001800a01007387 */ /* 0x0003e20000100800 */
[----:B------:R-:W-:-:S03]  /*4c30*/  CS2R R28, SRZ ;  /* 0x00000000001c7805 */ /* 0x000fc6000001ff00 */
[----:B------:R2:W-:Y:S01]  /*4c40*/  STL [R1+0x154], R9 ;  /* 0x0001540901007387 */ /* 0x0005e20000100800 */
[----:B0-----:R-:W-:Y:S02]  /*4c50*/  LEA R18, P5, R39, R8, 0x1 ;  /* 0x0000000827127211 */ /* 0x001fe400078a08ff */
[----:B-1----:R-:W-:-:S03]  /*4c60*/  LEA.HI.X.SX32 R10, R61, R16, 0x1, P4 ;  /* 0x000000103d0a7211 */ /* 0x002fc600020f0eff */
[----:B------:R0:W-:Y:S01]  /*4c70*/  STL [R1+0x188], R18 ;  /* 0x0001881201007387 */ /* 0x0001e20000100800 */
[----:B------:R-:W-:Y:S02]  /*4c80*/  CS2R R60, SRZ ;  /* 0x00000000003c7805 */ /* 0x000fe4000001ff00 */
[----:B--2---:R-:W-:Y:S01]  /*4c90*/  LEA R9, P4, R41, R8, 0x1 ;  /* 0x0000000829097211 */ /* 0x004fe200078808ff */
[----:B------:R1:W-:Y:S04]  /*4ca0*/  STL [R1+0x15c], R10 ;  /* 0x00015c0a01007387 */ /* 0x0003e80000100800 */
[----:B------:R2:W-:Y:S01]  /*4cb0*/  STL [R1+0x190], R9 ;  /* 0x0001900901007387 */ /* 0x0005e20000100800 */
[----:B0-----:R-:W-:Y:S02]  /*4cc0*/  LEA.HI.X.SX32 R18, R31, R16, 0x1, P3 ;  /* 0x000000101f127211 */ /* 0x001fe400018f0eff */
[----:B------:R-:W-:-:S02]  /*4cd0*/  CS2R R30, SRZ ;  /* 0x00000000001e7805 */ /* 0x000fc4000001ff00 */
        /* <DEDUP_REMOVED lines=227> */
[-C--:B------:R-:W-:Y:S02]  /*5b10*/  LEA.HI.X.SX32 R8, R135, R16.reuse, 0x1, P4 ;  /* 0x0000001087087211 */ /* 0x080fe400020f0eff */
[----:B------:R-:W-:Y:S02]  /*5b20*/  CS2R R134, SRZ ;  /* 0x0000000000867805 */ /* 0x000fe4000001ff00 */
[----:B--2---:R-:W-:Y:S01]  /*5b30*/  LEA.HI.X.SX32 R9, R133, R16, 0x1, P5 ;  /* 0x0000001085097211 */ /* 0x004fe200028f0eff */
[----:B------:R1:W-:Y:S01]  /*5b40*/  STL [R1+0x304], R10 ;  /* 0x0003040a01007387 */ /* 0x0003e20000100800 */
[----:B------:R-:W-:-:S03]  /*5b50*/  CS2R R132, SRZ ;  /* 0x0000000000847805 */ /* 0x000fc6000001ff00 */
[----:B------:R-:W-:Y:S01]  /*5b60*/  STL [R1+0x2d8], R9 ;  /* 0x0002d80901007387 */ /* 0x000fe20000100800 */
[-C--:B0-----:R-:W-:Y:S02]  /*5b70*/  LEA.HI.X.SX32 R18, R137, R16.reuse, 0x1, P3 ;  /* 0x0000001089127211 */ /* 0x081fe400018f0eff */
[----:B------:R-:W-:Y:S01]  /*5b80*/  CS2R R136, SRZ ;  /* 0x0000000000887805 */ /* 0x000fe2000001ff00 */
[----:B------:R0:W-:Y:S01]  /*5b90*/  STL [R1+0x2e0], R8 ;  /* 0x0002e00801007387 */ /* 0x0001e20000100800 */
[-C--:B-1----:R-:W-:Y:S02]  /*5ba0*/  LEA.HI.X.SX32 R10, R139, R16.reuse, 0x1, P2 ;  /* 0x000000108b0a7211 */ /* 0x082fe400010f0eff */
[----:B------:R-:W-:Y:S01]  /*5bb0*/  CS2R R138, SRZ ;  /* 0x00000000008a7805 */ /* 0x000fe2000001ff00 */
[----:B------:R1:W-:Y:S04]  /*5bc0*/  STL [R1+0x2e8], R18 ;  /* 0x0002e81201007387 */ /* 0x0003e80000100800 */
[----:B------:R2:W-:Y:S01]  /*5bd0*/  STL [R1+0x2f0], R10 ;  /* 0x0002f00a01007387 */ /* 0x0005e20000100800 */
[----:B0-----:R-:W-:Y:S01]  /*5be0*/  IMAD.WIDE R8, R11, 0x2, R4 ;  /* 0x000000020b087825 */ /* 0x001fe200078e0204 */
[----:B-1----:R-:W-:-:S02]  /*5bf0*/  LEA.HI.X.SX32 R18, R141, R16, 0x1, P1 ;  /* 0x000000108d127211 */ /* 0x002fc400008f0eff */
[----:B------:R-:W-:Y:S02]  /*5c00*/  CS2R R140, SRZ ;  /* 0x00000000008c7805 */ /* 0x000fe4000001ff00 */
[----:B------:R-:W-:Y:S02]  /*5c10*/  LEA.HI.X.SX32 R16, R143, R16, 0x1, P0 ;  /* 0x000000108f107211 */ /* 0x000fe400000f0eff */
[----:B------:R-:W-:Y:S01]  /*5c20*/  CS2R R142, SRZ ;  /* 0x00000000008e7805 */ /* 0x000fe2000001ff00 */
[----:B--2---:R-:W-:Y:S01]  /*5c30*/  IMAD.WIDE R10, R11, 0x2, R6 ;  /* 0x000000020b0a7825 */ /* 0x004fe200078e0206 */
[----:B------:R0:W-:Y:S04]  /*5c40*/  STL [R1+0x2f8], R18 ;  /* 0x0002f81201007387 */ /* 0x0001e80000100800 */
[----:B------:R-:W-:Y:S04]  /*5c50*/  STL [R1+0x30c], R8 ;  /* 0x00030c0801007387 */ /* 0x000fe80000100800 */
[----:B------:R-:W-:Y:S01]  /*5c60*/  STL [R1+0x300], R16 ;  /* 0x0003001001007387 */ /* 0x000fe20000100800 */
[----:B0-----:R-:W-:-:S03]  /*5c70*/  IMAD R18, R0, 0x24, RZ ;  /* 0x0000002400127824 */ /* 0x001fc600078e02ff */
[----:B------:R0:W-:Y:S04]  /*5c80*/  STL [R1+0x308], R9 ;  /* 0x0003080901007387 */ /* 0x0001e80000100800 */
[----:B------:R-:W-:Y:S04]  /*5c90*/  STL [R1+0x314], R10 ;  /* 0x0003140a01007387 */ /* 0x000fe80000100800 */
[----:B------:R1:W-:Y:S01]  /*5ca0*/  STL [R1+0x310], R11 ;  /* 0x0003100b01007387 */ /* 0x0003e20000100800 */
[----:B0-----:R-:W-:-:S05]  /*5cb0*/  IMAD.WIDE R8, R17, 0x2, R4 ;  /* 0x0000000211087825 */ /* 0x001fca00078e0204 */
[----:B------:R-:W-:Y:S01]  /*5cc0*/  STL [R1+0x31c], R8 ;  /* 0x00031c0801007387 */ /* 0x000fe20000100800 */
[----:B-1----:R-:W-:-:S03]  /*5cd0*/  IMAD.WIDE R10, R17, 0x2, R6 ;  /* 0x00000002110a7825 */ /* 0x002fc600078e0206 */
[----:B------:R0:W-:Y:S01]  /*5ce0*/  STL [R1+0x318], R9 ;  /* 0x0003180901007387 */ /* 0x0001e20000100800 */
[----:B------:R-:W-:-:S03]  /*5cf0*/  IMAD.WIDE R16, R19, 0x2, R6 ;  /* 0x0000000213107825 */ /* 0x000fc600078e0206 */
[----:B------:R-:W-:Y:S04]  /*5d00*/  STL [R1+0x324], R10 ;  /* 0x0003240a01007387 */ /* 0x000fe80000100800 */
[----:B------:R1:W-:Y:S01]  /*5d10*/  STL [R1+0x320], R11 ;  /* 0x0003200b01007387 */ /* 0x0003e20000100800 */
[----:B0-----:R-:W-:-:S04]  /*5d20*/  IMAD.WIDE R8, R19, 0x2, R4 ;  /* 0x0000000213087825 */ /* 0x001fc800078e0204 */
[----:B------:R-:W-:Y:S01]  /*5d30*/  IMAD R19, R0, 0x3a, RZ ;  /* 0x0000003a00137824 */ /* 0x000fe200078e02ff */
[----:B------:R-:W-:Y:S01]  /*5d40*/  STL [R1+0x32c], R8 ;  /* 0x00032c0801007387 */ /* 0x000fe20000100800 */
[----:B-1----:R-:W-:-:S03]  /*5d50*/  IMAD.WIDE R10, R21, 0x2, R6 ;  /* 0x00000002150a7825 */ /* 0x002fc600078e0206 */
[----:B------:R0:W-:Y:S04]  /*5d60*/  STL [R1+0x328], R9 ;  /* 0x0003280901007387 */ /* 0x0001e80000100800 */
[----:B------:R-:W-:Y:S04]  /*5d70*/  STL [R1+0x334], R16 ;  /* 0x0003341001007387 */ /* 0x000fe80000100800 */
[----:B------:R1:W-:Y:S01]  /*5d80*/  STL [R1+0x330], R17 ;  /* 0x0003301101007387 */ /* 0x0003e20000100800 */
[----:B0-----:R-:W-:-:S05]  /*5d90*/  IMAD.WIDE R8, R21, 0x2, R4 ;  /* 0x0000000215087825 */ /* 0x001fca00078e0204 */
[----:B------:R-:W-:Y:S01]  /*5da0*/  STL [R1+0x33c], R8 ;  /* 0x00033c0801007387 */ /* 0x000fe20000100800 */
[----:B-1----:R-:W-:-:S03]  /*5db0*/  IMAD R17, R0, 0x3b, RZ ;  /* 0x0000003b00117824 */ /* 0x002fc600078e02ff */
[----:B------:R0:W-:Y:S04]  /*5dc0*/  STL [R1+0x338], R9 ;  /* 0x0003380901007387 */ /* 0x0001e80000100800 */
[----:B------:R-:W-:Y:S04]  /*5dd0*/  STL [R1+0x344], R10 ;  /* 0x0003440a01007387 */ /* 0x000fe80000100800 */
[----:B------:R1:W-:Y:S01]  /*5de0*/  STL [R1+0x340], R11 ;  /* 0x0003400b01007387 */ /* 0x0003e20000100800 */
[----:B0-----:R-:W-:-:S04]  /*5df0*/  IMAD.WIDE R8, R17, 0x2, R4 ;  /* 0x0000000211087825 */ /* 0x001fc800078e0204 */
[--C-:B------:R-:W-:Y:S01]  /*5e00*/  IMAD.WIDE R16, R17, 0x2, R6.reuse ;  /* 0x0000000211107825 */ /* 0x100fe200078e0206 */
[----:B------:R-:W-:Y:S03]  /*5e10*/  STL [R1+0x34c], R8 ;  /* 0x00034c0801007387 */ /* 0x000fe60000100800 */
[C---:B-1----:R-:W-:Y:S01]  /*5e20*/  IMAD.WIDE R10, R19.reuse, 0x2, R6 ;  /* 0x00000002130a7825 */ /* 0x042fe200078e0206 */
[----:B------:R0:W-:Y:S04]  /*5e30*/  STL [R1+0x348], R9 ;  /* 0x0003480901007387 */ /* 0x0001e80000100800 */
[----:B------:R-:W-:Y:S04]  /*5e40*/  STL [R1+0x354], R16 ;  /* 0x0003541001007387 */ /* 0x000fe80000100800 */
[----:B------:R1:W-:Y:S01]  /*5e50*/  STL [R1+0x350], R17 ;  /* 0x0003501101007387 */ /* 0x0003e20000100800 */
[----:B0-----:R-:W-:-:S04]  /*5e60*/  IMAD.WIDE R8, R19, 0x2, R4 ;  /* 0x0000000213087825 */ /* 0x001fc800078e0204 */
[C---:B------:R-:W-:Y:S01]  /*5e70*/  IMAD R19, R0.reuse, 0x38, RZ ;  /* 0x0000003800137824 */ /* 0x040fe200078e02ff */
        /* <DEDUP_REMOVED lines=149> */
[----:B------:R1:W-:Y:S04]  /*67d0*/  STL [R1+0x4b4], R16 ;  /* 0x0004b41001007387 */ /* 0x0003e80000100800 */
[----:B------:R-:W-:Y:S01]  /*67e0*/  STL [R1+0x4b0], R17 ;  /* 0x0004b01101007387 */ /* 0x000fe20000100800 */
        /* <DEDUP_REMOVED lines=15> */
[C---:B------:R-:W-:Y:S01]  /*68e0*/  IMAD.SHL.U32 R18, R0.reuse, 0x20, RZ ;  /* 0x0000002000127824 */ /* 0x040fe200078e00ff */
        /* <DEDUP_REMOVED lines=224> */
[----:B-1----:R-:W-:-:S03]  /*76f0*/  IMAD.WIDE R16, R0, 0x2, R4 ;  /* 0x0000000200107825 */ /* 0x002fc600078e0204 */
[----:B------:R0:W-:Y:S04]  /*7700*/  STL [R1+0x6d8], R9 ;  /* 0x0006d80901007387 */ /* 0x0001e80000100800 */
[----:B------:R1:W-:Y:S04]  /*7710*/  STL [R1+0x6e4], R10 ;  /* 0x0006e40a01007387 */ /* 0x0003e80000100800 */
[----:B------:R2:W-:Y:S01]  /*7720*/  STL [R1+0x6e0], R11 ;  /* 0x0006e00b01007387 */ /* 0x0005e20000100800 */
[----:B0-----:R-:W-:-:S03]  /*7730*/  IMAD.WIDE R8, R0, 0x2, R6 ;  /* 0x0000000200087825 */ /* 0x001fc600078e0206 */
[----:B------:R-:W-:Y:S04]  /*7740*/  STL [R1+0x6ec], R16 ;  /* 0x0006ec1001007387 */ /* 0x000fe80000100800 */
[----:B------:R-:W-:Y:S01]  /*7750*/  STL [R1+0x6e8], R17 ;  /* 0x0006e81101007387 */ /* 0x000fe20000100800 */
[C---:B-1----:R-:W-:Y:S02]  /*7760*/  LOP3.LUT R10, R2.reuse, 0x30, RZ, 0x3c, !PT ;  /* 0x00000030020a7812 */ /* 0x042fe400078e3cff */
[----:B--2---:R-:W-:Y:S01]  /*7770*/  LOP3.LUT R11, R2, 0x20, RZ, 0x3c, !PT ;  /* 0x00000020020b7812 */ /* 0x004fe200078e3cff */
[----:B------:R0:W-:Y:S04]  /*7780*/  STL [R1+0x6f4], R8 ;  /* 0x0006f40801007387 */ /* 0x0001e80000100800 */
[----:B------:R1:W-:Y:S04]  /*7790*/  STL [R1+0x6f0], R9 ;  /* 0x0006f00901007387 */ /* 0x0003e80000100800 */
[----:B------:R-:W-:Y:S04]  /*77a0*/  STL [R1+0x100], RZ ;  /* 0x000100ff01007387 */ /* 0x000fe80000100800 */
[----:B------:R-:W-:Y:S01]  /*77b0*/  STL [R1], RZ ;  /* 0x000000ff01007387 */ /* 0x000fe20000100800 */
[----:B0-----:R-:W-:Y:S01]  /*77c0*/  SHF.R.S32.HI R8, RZ, 0x6, R15 ;  /* 0x00000006ff087819 */ /* 0x001fe2000001140f */
[----:B-1----:R-:W-:-:S02]  /*77d0*/  IMAD.SHL.U32 R9, R0, 0x40, RZ ;  /* 0x0000004000097824 */ /* 0x002fc400078e00ff */
[----:B------:R-:W-:Y:S03]  /*77e0*/  STL [R1+0x4], RZ ;  /* 0x000004ff01007387 */ /* 0x000fe60000100800 */
[----:B------:R-:W-:Y:S01]  /*77f0*/  SHF.R.S32.HI R0, RZ, 0x1f, R9 ;  /* 0x0000001fff007819 */ /* 0x000fe20000011409 */
[----:B------:R-:W-:Y:S03]  /*7800*/  STL [R1+0x8], RZ ;  /* 0x000008ff01007387 */ /* 0x000fe60000100800 */
[C---:B------:R-:W-:Y:S01]  /*7810*/  SHF.L.U64.HI R0, R9.reuse, 0x1, R0 ;  /* 0x0000000109007819 */ /* 0x040fe20000010200 */
[----:B------:R-:W-:Y:S01]  /*7820*/  STL [R1+0xc], RZ ;  /* 0x00000cff01007387 */ /* 0x000fe20000100800 */
[----:B------:R-:W-:-:S03]  /*7830*/  IMAD.SHL.U32 R9, R9, 0x2, RZ ;  /* 0x0000000209097824 */ /* 0x000fc600078e00ff */
[----:B------:R-:W-:Y:S04]  /*7840*/  STL [R1+0x10], RZ ;  /* 0x000010ff01007387 */ /* 0x000fe80000100800 */
        /* <DEDUP_REMOVED lines=59> */
[----:B------:R0:W-:Y:S02]  /*7c00*/  STL [R1+0x720], R8 ;  /* 0x0007200801007387 */ /* 0x0001e40000100800 */
[----:B0-----:R-:W-:-:S05]  /*7c10*/  LOP3.LUT R8, R2, 0x10, RZ, 0x3c, !PT ;  /* 0x0000001002087812 */ /* 0x001fca00078e3cff */
[----:B------:R0:W-:Y:S04]  /*7c20*/  STL [R1+0x748], R8 ;  /* 0x0007480801007387 */ /* 0x0001e80000100800 */
[----:B------:R1:W-:Y:S04]  /*7c30*/  STL [R1+0x744], R11 ;  /* 0x0007440b01007387 */ /* 0x0003e80000100800 */
[----:B------:R2:W-:Y:S01]  /*7c40*/  STL [R1+0x740], R10 ;  /* 0x0007400a01007387 */ /* 0x0005e20000100800 */
[C---:B0-----:R-:W-:Y:S02]  /*7c50*/  LOP3.LUT R8, R2.reuse, 0x40, RZ, 0x3c, !PT ;  /* 0x0000004002087812 */ /* 0x041fe400078e3cff */
[----:B-1----:R-:W-:-:S03]  /*7c60*/  LOP3.LUT R11, R2, 0x50, RZ, 0x3c, !PT ;  /* 0x00000050020b7812 */ /* 0x002fc600078e3cff */
[----:B------:R0:W-:Y:S01]  /*7c70*/  STL [R1+0x73c], R8 ;  /* 0x00073c0801007387 */ /* 0x0001e20000100800 */
[----:B--2---:R-:W-:-:S03]  /*7c80*/  LOP3.LUT R10, R2, 0x60, RZ, 0x3c, !PT ;  /* 0x00000060020a7812 */ /* 0x004fc600078e3cff */
[----:B------:R1:W-:Y:S04]  /*7c90*/  STL [R1+0x738], R11 ;  /* 0x0007380b01007387 */ /* 0x0003e80000100800 */
[----:B------:R2:W-:Y:S01]  /*7ca0*/  STL [R1+0x734], R10 ;  /* 0x0007340a01007387 */ /* 0x0005e20000100800 */
[----:B0-----:R-:W-:Y:S02]  /*7cb0*/  LOP3.LUT R8, R2, 0x70, RZ, 0x3c, !PT ;  /* 0x0000007002087812 */ /* 0x001fe400078e3cff */
[----:B-1----:R-:W-:-:S03]  /*7cc0*/  LOP3.LUT R11, R3, 0x20, RZ, 0x3c, !PT ;  /* 0x00000020030b7812 */ /* 0x002fc600078e3cff */
[----:B------:R0:W-:Y:S01]  /*7cd0*/  STL [R1+0x730], R8 ;  /* 0x0007300801007387 */ /* 0x0001e20000100800 */
[----:B--2---:R-:W-:-:S05]  /*7ce0*/  LOP3.LUT R10, R3, 0x40, RZ, 0x3c, !PT ;  /* 0x00000040030a7812 */ /* 0x004fca00078e3cff */
[----:B------:R1:W-:Y:S01]  /*7cf0*/  STL [R1+0x728], R10 ;  /* 0x0007280a01007387 */ /* 0x0003e20000100800 */
[----:B0-----:R-:W-:-:S05]  /*7d00*/  LOP3.LUT R8, R3, 0x60, RZ, 0x3c, !PT ;  /* 0x0000006003087812 */ /* 0x001fca00078e3cff */
[----:B------:R1:W-:Y:S02]  /*7d10*/  STL [R1+0x724], R8 ;  /* 0x0007240801007387 */ /* 0x0003e40000100800 */
.L_x_1:
[----:B-----5:R-:W2:Y:S01]  /*7d20*/  LDL R11, [R1+0x6f0] ;  /* 0x0006f000010b7983 */ /* 0x020ea20000100800 */
[----:B-1----:R-:W0:Y:S03]  /*7d30*/  LDC R8, c[0x0][0x230] ;  /* 0x00008c00ff087b82 */ /* 0x002e260000000800 */
[----:B------:R-:W2:Y:S04]  /*7d40*/  LDL R10, [R1+0x6f4] ;  /* 0x0006f400010a7983 */ /* 0x000ea80000100800 */
[----:B------:R-:W-:Y:S04]  /*7d50*/  STL [R1+0x9e4], R213 ;  /* 0x0009e4d501007387 */ /* 0x000fe80000100800 */
        /* <DEDUP_REMOVED lines=8> */
[----:B------:R1:W-:Y:S04]  /*7de0*/  STL [R1+0x9c0], R30 ;  /* 0x0009c01e01007387 */ /* 0x0003e80000100800 */
[----:B-1----:R-:W3:Y:S04]  /*7df0*/  LDL R30, [R1+0x6ec] ;  /* 0x0006ec00011e7983 */ /* 0x002ee80000100800 */
        /* <DEDUP_REMOVED lines=40> */
[----:B------:R-:W-:Y:S04]  /*8080*/  STL.64 [R1+0x918], R150 ;  /* 0x0009189601007387 */ /* 0x000fe80000100a00 */
        /* <DEDUP_REMOVED lines=26> */
[----:B------:R1:W-:Y:S04]  /*8230*/  STL.64 [R1+0x840], R96 ;  /* 0x0008406001007387 */ /* 0x0003e80000100a00 */
[----:B-1----:R-:W4:Y:S04]  /*8240*/  LDL R96, [R1+0x6e8] ;  /* 0x0006e80001607983 */ /* 0x002f280000100800 */
[----:B------:R1:W-:Y:S04]  /*8250*/  STL.64 [R1+0x838], R94 ;  /* 0x0008385e01007387 */ /* 0x0003e80000100a00 */
[----:B-1----:R-:W0:Y:S04]  /*8260*/  LDL R95, [R1+0x100] ;  /* 0x00010000015f7983 */ /* 0x002e280000100800 */
[----:B------:R-:W-:Y:S04]  /*8270*/  STL.64 [R1+0x830], R92 ;  /* 0x0008305c01007387 */ /* 0x000fe80000100a00 */
[----:B------:R-:W-:Y:S04]  /*8280*/  STL.64 [R1+0x828], R90 ;  /* 0x0008285a01007387 */ /* 0x000fe80000100a00 */
[----:B------:R-:W-:Y:S04]  /*8290*/  STL.64 [R1+0x820], R88 ;  /* 0x0008205801007387 */ /* 0x000fe80000100a00 */
        /* <DEDUP_REMOVED lines=18> */
[----:B------:R-:W-:Y:S04]  /*83c0*/  STL [R1+0x754], R14 ;  /* 0x0007540e01007387 */ /* 0x000fe80000100800 */
[----:B------:R-:W-:Y:S01]  /*83d0*/  STL [R1+0x750], R13 ;  /* 0x0007500d01007387 */ /* 0x000fe20000100800 */
[----:B-1----:R-:W-:-:S03]  /*83e0*/  MOV R0, UR49 ;  /* 0x0000003100007c02 */ /* 0x002fc60008000f00 */
[----:B------:R1:W-:Y:S04]  /*83f0*/  STL [R1+0x74c], R12 ;  /* 0x00074c0c01007387 */ /* 0x0003e80000100800 */
[----:B-1----:R-:W4:Y:S04]  /*8400*/  LDL.LU R12, [R1+0x104] ;  /* 0x00010400010c7983 */ /* 0x002f280000300800 */
[----:B------:R-:W4:Y:S04]  /*8410*/  LDL R78, [R1+0x6e0] ;  /* 0x0006e000014e7983 */ /* 0x000f280000100800 */
[----:B------:R-:W4:Y:S01]  /*8420*/  LDL R77, [R1+0x6e4] ;  /* 0x0006e400014d7983 */ /* 0x000f220000100800 */
[----:B------:R-:W-:-:S02]  /*8430*/  PRMT R237, RZ, 0x7610, R237 ;  /* 0x00007610ffed7816 */ /* 0x000fc400000000ed */
[----:B------:R-:W-:Y:S01]  /*8440*/  PRMT R233, RZ, 0x7610, R233 ;  /* 0x00007610ffe97816 */ /* 0x000fe200000000e9 */
[----:B------:R1:W-:Y:S01]  /*8450*/  STL [R1+0x71c], R0 ;  /* 0x00071c0001007387 */ /* 0x0003e20000100800 */
[----:B------:R-:W-:Y:S02]  /*8460*/  PRMT R234, RZ, 0x7610, R234 ;  /* 0x00007610ffea7816 */ /* 0x000fe400000000ea */
[----:B------:R-:W-:Y:S01]  /*8470*/  MOV R9, UR56 ;  /* 0x0000003800097c02 */ /* 0x000fe20008000f00 */
[----:B------:R-:W4:Y:S01]  /*8480*/  LDL R75, [R1+0x6d8] ;  /* 0x0006d800014b7983 */ /* 0x000f220000100800 */
[----:B0-----:R-:W-:-:S03]  /*8490*/  IMAD R8, R95, -0x40, R8 ;  /* 0xffffffc05f087824 */ /* 0x001fc600078e0208 */
[----:B------:R-:W4:Y:S01]  /*84a0*/  LDL R74, [R1+0x6dc] ;  /* 0x0006dc00014a7983 */ /* 0x000f220000100800 */
[----:B------:R-:W-:Y:S02]  /*84b0*/  PRMT R238, RZ, 0x7610, R238 ;  /* 0x00007610ffee7816 */ /* 0x000fe400000000ee */
[----:B------:R-:W-:Y:S01]  /*84c0*/  PRMT R213, RZ, 0x7610, R213 ;  /* 0x00007610ffd57816 */ /* 0x000fe200000000d5 */
[----:B------:R-:W4:Y:S01]  /*84d0*/  LDL R73, [R1+0x6d0] ;  /* 0x0006d00001497983 */ /* 0x000f220000100800 */
[C---:B------:R-:W-:Y:S02]  /*84e0*/  ISETP.GT.AND P1, PT, R8.reuse, 0x1, PT ;  /* 0x000000010800780c */ /* 0x040fe40003f24270 */
[----:B------:R-:W-:Y:S01]  /*84f0*/  ISETP.GT.AND P0, PT, R8, RZ, PT ;  /* 0x000000ff0800720c */ /* 0x000fe20003f04270 */
[----:B------:R-:W4:Y:S01]  /*8500*/  LDL R71, [R1+0x6d4] ;  /* 0x0006d40001477983 */ /* 0x000f220000100800 */
[----:B------:R-:W-:Y:S02]  /*8510*/  PRMT R90, RZ, 0x7610, R90 ;  /* 0x00007610ff5a7816 */ /* 0x000fe4000000005a */
[----:B------:R-:W-:Y:S01]  /*8520*/  PRMT R32, RZ, 0x7610, R32 ;  /* 0x00007610ff207816 */ /* 0x000fe20000000020 */
[----:B------:R-:W4:Y:S01]  /*8530*/  LDL R14, [R1+0x6cc] ;  /* 0x0006cc00010e7983 */ /* 0x000f220000100800 */
[----:B------:R-:W-:-:S02]  /*8540*/  PRMT R80, RZ, 0x7610, R80 ;  /* 0x00007610ff507816 */ /* 0x000fc40000000050 */
[----:B------:R-:W-:Y:S01]  /*8550*/  PRMT R45, RZ, 0x7610, R45 ;  /* 0x00007610ff2d7816 */ /* 0x000fe2000000002d */
[----:B------:R-:W4:Y:S01]  /*8560*/  LDL R82, [R1+0x460] ;  /* 0x0004600001527983 */ /* 0x000f220000100800 */
[----:B------:R-:W-:Y:S02]  /*8570*/  PRMT R46, RZ, 0x7610, R46 ;  /* 0x00007610ff2e7816 */ /* 0x000fe4000000002e */
[----:B------:R-:W-:Y:S01]  /*8580*/  PRMT R61, RZ, 0x7610, R61 ;  /* 0x00007610ff3d7816 */ /* 0x000fe2000000003d */
[----:B--2---:R3:W2:Y:S01]  /*8590*/  @P1 LDG.E.U16 R237, desc[UR6][R10.64] ;  /* 0x000000060aed1981 */ /* 0x0046a2000c1e1500 */
[----:B------:R-:W-:Y:S02]  /*85a0*/  ISETP.GT.AND P2, PT, R8, 0x2, PT ;  /* 0x000000020800780c */ /* 0x000fe40003f44270 */
[----:B------:R-:W-:Y:S01]  /*85b0*/  PRMT R62, RZ, 0x7610, R62 ;  /* 0x00007610ff3e7816 */ /* 0x000fe2000000003e */
[----:B------:R-:W2:Y:S01]  /*85c0*/  @P0 LDG.E.U16 R233, desc[UR6][R6.64] ;  /* 0x0000000606e90981 */ /* 0x000ea2000c1e1500 */
[----:B------:R-:W-:-:S02]  /*85d0*/  PRMT R144, RZ, 0x7610, R144 ;  /* 0x00007610ff907816 */ /* 0x000fc40000000090 */
[----:B------:R-:W-:Y:S01]  /*85e0*/  PRMT R143, RZ, 0x7610, R143 ;  /* 0x00007610ff8f7816 */ /* 0x000fe2000000008f */
[----:B------:R-:W2:Y:S01]  /*85f0*/  @P0 LDG.E.U16 R234, desc[UR6][R4.64] ;  /* 0x0000000604ea0981 */ /* 0x000ea2000c1e1500 */
[----:B------:R-:W-:Y:S01]  /*8600*/  PRMT R128, RZ, 0x7610, R128 ;  /* 0x00007610ff807816 */ /* 0x000fe20000000080 */
[----:B---3--:R-:W-:Y:S01]  /*8610*/  @P1 IMAD.MOV.U32 R10, RZ, RZ, R30 ;  /* 0x000000ffff0a1224 */ /* 0x008fe200078e001e */
[----:B------:R-:W-:Y:S01]  /*8620*/  PRMT R127, RZ, 0x7610, R127 ;  /* 0x00007610ff7f7816 */ /* 0x000fe2000000007f */
[----:B------:R-:W3:Y:S01]  /*8630*/  LDL R30, [R1+0x6c8] ;  /* 0x0006c800011e7983 */ /* 0x000ee20000100800 */
[----:B----4-:R-:W-:Y:S01]  /*8640*/  @P1 IMAD.MOV.U32 R11, RZ, RZ, R96 ;  /* 0x000000ffff0b1224 */ /* 0x010fe200078e0060 */
[----:B------:R-:W-:Y:S02]  /*8650*/  ISETP.GT.AND P0, PT, R8, 0x3, PT ;  /* 0x000000030800780c */ /* 0x000fe40003f04270 */
[----:B------:R-:W-:Y:S01]  /*8660*/  PRMT R229, RZ, 0x7610, R229 ;  /* 0x00007610ffe57816 */ /* 0x000fe200000000e5 */
[----:B------:R-:W4:Y:S01]  /*8670*/  LDL R81, [R1+0x464] ;  /* 0x0004640001517983 */ /* 0x000f220000100800 */
[----:B------:R-:W-:-:S02]  /*8680*/  PRMT R230, RZ, 0x7610, R230 ;  /* 0x00007610ffe67816 */ /* 0x000fc400000000e6 */
[----:B------:R-:W-:Y:S01]  /*8690*/  PRMT R235, RZ, 0x7610, R235 ;  /* 0x00007610ffeb7816 */ /* 0x000fe200000000eb */
[----:B------:R0:W2:Y:S01]  /*86a0*/  @P1 LDG.E.U16 R238, desc[UR6][R10.64] ;  /* 0x000000060aee1981 */ /* 0x0000a2000c1e1500 */
[----:B------:R-:W-:Y:S02]  /*86b0*/  PRMT R236, RZ, 0x7610, R236 ;  /* 0x00007610ffec7816 */ /* 0x000fe400000000ec */
[----:B------:R-:W-:Y:S02]  /*86c0*/  PRMT R92, RZ, 0x7610, R92 ;  /* 0x00007610ff5c7816 */ /* 0x000fe4000000005c */
[----:B------:R-:W-:Y:S02]  /*86d0*/  PRMT R83, RZ, 0x7610, R83 ;  /* 0x00007610ff537816 */ /* 0x000fe40000000053 */
[----:B------:R-:W-:Y:S02]  /*86e0*/  PRMT R72, RZ, 0x7610, R72 ;  /* 0x00007610ff487816 */ /* 0x000fe40000000048 */
[----:B------:R-:W-:-:S02]  /*86f0*/  PRMT R79, RZ, 0x7610, R79 ;  /* 0x00007610ff4f7816 */ /* 0x000fc4000000004f */
[----:B------:R-:W-:Y:S02]  /*8700*/  PRMT R47, RZ, 0x7610, R47 ;  /* 0x00007610ff2f7816 */ /* 0x000fe4000000002f */
        /* <DEDUP_REMOVED lines=27> */
[----:B------:R-:W-:Y:S01]  /*88c0*/  PRMT R215, RZ, 0x7610, R215 ;  /* 0x00007610ffd77816 */ /* 0x000fe200000000d7 */
[----:B0-----:R-:W-:Y:S01]  /*88d0*/  @P2 IMAD.MOV.U32 R11, RZ, RZ, R78 ;  /* 0x000000ffff0b2224 */ /* 0x001fe200078e004e */
[----:B------:R-:W-:Y:S01]  /*88e0*/  PRMT R24, RZ, 0x7610, R24 ;  /* 0x00007610ff187816 */ /* 0x000fe20000000018 */
[----:B------:R-:W4:Y:S01]  /*88f0*/  LDL R78, [R1+0x6c0] ;  /* 0x0006c000014e7983 */ /* 0x000f220000100800 */
[----:B------:R-:W-:Y:S01]  /*8900*/  PRMT R35, RZ, 0x7610, R35 ;  /* 0x00007610ff237816 */ /* 0x000fe20000000023 */
[----:B------:R-:W-:Y:S01]  /*8910*/  @P2 IMAD.MOV.U32 R10, RZ, RZ, R77 ;  /* 0x000000ffff0a2224 */ /* 0x000fe200078e004d */
[----:B------:R-:W-:Y:S01]  /*8920*/  PRMT R36, RZ, 0x7610, R36 ;  /* 0x00007610ff247816 */ /* 0x000fe20000000024 */
[----:B------:R-:W2:Y:S01]  /*8930*/  LDL R77, [R1+0x6c4] ;  /* 0x0006c400014d7983 */ /* 0x000ea20000100800 */
[----:B------:R-:W-:-:S02]  /*8940*/  PRMT R51, RZ, 0x7610, R51 ;  /* 0x00007610ff337816 */ /* 0x000fc40000000033 */
[----:B------:R-:W-:Y:S01]  /*8950*/  PRMT R52, RZ, 0x7610, R52 ;  /* 0x00007610ff347816 */ /* 0x000fe20000000034 */
[----:B------:R0:W2:Y:S01]  /*8960*/  @P2 LDG.E.U16 R213, desc[UR6][R10.64] ;  /* 0x000000060ad52981 */ /* 0x0000a2000c1e1500 */
[----:B------:R-:W-:Y:S02]  /*8970*/  PRMT R67, RZ, 0x7610, R67 ;  /* 0x00007610ff437816 */ /* 0x000fe40000000043 */
[----:B------:R-:W-:Y:S02]  /*8980*/  PRMT R68, RZ, 0x7610, R68 ;  /* 0x00007610ff447816 */ /* 0x000fe40000000044 */
[----:B------:R-:W-:Y:S02]  /*8990*/  PRMT R138, RZ, 0x7610, R138 ;  /* 0x00007610ff8a7816 */ /* 0x000fe4000000008a */
[----:B------:R-:W-:Y:S02]  /*89a0*/  PRMT R137, RZ, 0x7610, R137 ;  /* 0x00007610ff897816 */ /* 0x000fe40000000089 */
[----:B------:R-:W-:Y:S01]  /*89b0*/  PRMT R122, RZ, 0x7610, R122 ;  /* 0x00007610ff7a7816 */ /* 0x000fe2000000007a */
[----:B0-----:R-:W-:Y:S01]  /*89c0*/  @P2 IMAD.MOV.U32 R11, RZ, RZ, R75 ;  /* 0x000000ffff0b2224 */ /* 0x001fe200078e004b */
[----:B------:R-:W-:Y:S01]  /*89d0*/  PRMT R121, RZ, 0x7610, R121 ;  /* 0x00007610ff797816 */ /* 0x000fe20000000079 */
[----:B------:R-:W2:Y:S01]  /*89e0*/  LDL R75, [R1+0x6b8] ;  /* 0x0006b800014b7983 */ /* 0x000ea20000100800 */
        /* <DEDUP_REMOVED lines=97> */
[----:B------:R-:W-:Y:S01]  /*9000*/  @P0 IMAD.MOV.U32 R11, RZ, RZ, R73 ;  /* 0x000000ffff0b0224 */ /* 0x000fe200078e0049 */
[----:B------:R-:W2:Y:S01]  /*9010*/  LDL R71, [R1+0x6b4] ;  /* 0x0006b40001477983 */ /* 0x000ea20000100800 */
[----:B------:R-:W-:-:S02]  /*9020*/  PRMT R240, RZ, 0x7610, R240 ;  /* 0x00007610fff07816 */ /* 0x000fc400000000f0 */
[----:B------:R-:W-:Y:S01]  /*9030*/  PRMT R239, RZ, 0x7610, R239 ;  /* 0x00007610ffef7816 */ /* 0x000fe200000000ef */
[----:B------:R-:W2:Y:S01]  /*9040*/  LDL R73, [R1+0x6b0] ;  /* 0x0006b00001497983 */ /* 0x000ea20000100800 */
[----:B------:R-:W-:Y:S01]  /*9050*/  UMOV UR21, 0x40000040 ;  /* 0x4000004000157882 */ /* 0x000fe20000000000 */
[----:B------:R-:W-:Y:S02]  /*9060*/  MOV R85, UR48 ;  /* 0x0000003000557c02 */ /* 0x000fe40008000f00 */
[----:B------:R0:W2:Y:S01]  /*9070*/  @P0 LDG.E.U16 R32, desc[UR6][R10.64] ;  /* 0x000000060a200981 */ /* 0x0000a2000c1e1500 */
[----:B------:R-:W-:Y:S01]  /*9080*/  UMOV UR50, UR22 ;  /* 0x0000001600327c82 */ /* 0x000fe20008000000 */
[----:B------:R-:W-:Y:S01]  /*9090*/  UMOV UR51, UR23 ;  /* 0x0000001700337c82 */ /* 0x000fe20008000000 */
[----:B------:R-:W-:Y:S02]  /*90a0*/  MOV R86, UR53 ;  /* 0x0000003500567c02 */ /* 0x000fe40008000f00 */
[----:B------:R-:W-:Y:S01]  /*90b0*/  MOV R87, UR52 ;  /* 0x0000003400577c02 */ /* 0x000fe20008000f00 */
[----:B------:R-:W-:Y:S01]  /*90c0*/  UMOV UR54, UR10 ;  /* 0x0000000a00367c82 */ /* 0x000fe20008000000 */
[----:B------:R-:W-:Y:S01]  /*90d0*/  UMOV UR55, UR11 ;  /* 0x0000000b00377c82 */ /* 0x000fe20008000000 */
[----:B-1----:R-:W-:Y:S01]  /*90e0*/  MOV R0, UR57 ;  /* 0x0000003900007c02 */ /* 0x002fe20008000f00 */
[----:B0-----:R-:W-:-:S02]  /*90f0*/  @P0 IMAD.MOV.U32 R10, RZ, RZ, R14 ;  /* 0x000000ffff0a0224 */ /* 0x001fc400078e000e */
[----:B------:R-:W2:Y:S01]  /*9100*/  LDL R14, [R1+0x6ac] ;  /* 0x0006ac00010e7983 */ /* 0x000ea20000100800 */
[----:B---3--:R-:W-:-:S03]  /*9110*/  @P0 IMAD.MOV.U32 R11, RZ, RZ, R30 ;  /* 0x000000ffff0b0224 */ /* 0x008fc600078e001e */
[----:B------:R-:W3:Y:S01]  /*9120*/  LDL R30, [R1+0x6a8] ;  /* 0x0006a800011e7983 */ /* 0x000ee20000100800 */
[C---:B------:R-:W-:Y:S02]  /*9130*/  ISETP.GT.AND P1, PT, R8.reuse, 0x4, PT ;  /* 0x000000040800780c */ /* 0x040fe40003f24270 */
[----:B------:R-:W-:Y:S01]  /*9140*/  ISETP.GT.AND P2, PT, R8, 0x5, PT ;  /* 0x000000050800780c */ /* 0x000fe20003f44270 */
[----:B------:R4:W3:Y:S10]  /*9150*/  @P0 LDG.E.U16 R80, desc[UR6][R10.64] ;  /* 0x000000060a500981 */ /* 0x0008f4000c1e1500 */
[----:B----4-:R-:W-:-:S02]  /*9160*/  @P1 IMAD.MOV.U32 R11, RZ, RZ, R78 ;  /* 0x000000ffff0b1224 */ /* 0x010fc400078e004e */
[----:B------:R-:W4:Y:S01]  /*9170*/  LDL R78, [R1+0x6a0] ;  /* 0x0006a000014e7983 */ /* 0x000f220000100800 */
[----:B--2---:R-:W-:-:S03]  /*9180*/  @P1 IMAD.MOV.U32 R10, RZ, RZ, R77 ;  /* 0x000000ffff0a1224 */ /* 0x004fc600078e004d */
[----:B------:R-:W2:Y:S04]  /*9190*/  LDL R77, [R1+0x6a4] ;  /* 0x0006a400014d7983 */ /* 0x000ea80000100800 */
[----:B------:R0:W2:Y:S02]  /*91a0*/  @P1 LDG.E.U16 R45, desc[UR6][R10.64] ;  /* 0x000000060a2d1981 */ /* 0x0000a4000c1e1500 */
[----:B0-----:R-:W-:Y:S02]  /*91b0*/  @P1 IMAD.MOV.U32 R11, RZ, RZ, R75 ;  /* 0x000000ffff0b1224 */ /* 0x001fe400078e004b */
[----:B------:R-:W2:Y:S01]  /*91c0*/  LDL R75, [R1+0x698] ;  /* 0x00069800014b7983 */ /* 0x000ea20000100800 */
[----:B------:R-:W-:-:S03]  /*91d0*/  @P1 IMAD.MOV.U32 R10, RZ, RZ, R74 ;  /* 0x000000ffff0a1224 */ /* 0x000fc600078e004a */
        /* <DEDUP_REMOVED lines=305> */
[----:B0-----:R-:W-:Y:S01]  /*a4f0*/  @P2 IMAD.MOV.U32 R11, RZ, RZ, R75 ;  /* 0x000000ffff0b2224 */ /* 0x001fe200078e004b */
[----:B------:R-:W-:Y:S01]  /*a500*/  ISETP.GT.AND P1, PT, R8, 0x22, PT ;  /* 0x000000220800780c */ /* 0x000fe20003f24270 */
        /* <DEDUP_REMOVED lines=12> */
[----:B------:R-:W3:Y:S04]  /*a5d0*/  LDL R30, [R1+0x4d4] ;  /* 0x0004d400011e7983 */ /* 0x000ee80000100800 */
[----:B------:R4:W3:Y:S01]  /*a5e0*/  @P0 LDG.E.U16 R224, desc[UR6][R10.64] ;  /* 0x000000060ae00981 */ /* 0x0008e2000c1e1500 */
[----:B------:R-:W-:Y:S01]  /*a5f0*/  ISETP.GT.AND P2, PT, R8, 0x23, PT ;  /* 0x000000230800780c */ /* 0x000fe20003f44270 */
[----:B----4-:R-:W-:Y:S02]  /*a600*/  @P1 IMAD.MOV.U32 R11, RZ, RZ, R78 ;  /* 0x000000ffff0b1224 */ /* 0x010fe400078e004e */
        /* <DEDUP_REMOVED lines=13> */
[----:B------:R-:W-:-:S03]  /*a6e0*/  ISETP.GT.AND P0, PT, R8, 0x24, PT ;  /* 0x000000240800780c */ /* 0x000fc60003f04270 */
[----:B------:R0:W3:Y:S02]  /*a6f0*/  @P2 LDG.E.U16 R37, desc[UR6][R10.64] ;  /* 0x000000060a252981 */ /* 0x0000e4000c1e1500 */
[----:B0-----:R-:W-:Y:S02]  /*a700*/  @P2 IMAD.MOV.U32 R10, RZ, RZ, R74 ;  /* 0x000000ffff0a2224 */ /* 0x001fe400078e004a */
[----:B------:R-:W-:Y:S01]  /*a710*/  @P2 IMAD.MOV.U32 R11, RZ, RZ, R75 ;  /* 0x000000ffff0b2224 */ /* 0x000fe200078e004b */
[----:B------:R-:W3:Y:S04]  /*a720*/  LDL R74, [R1+0x4ac] ;  /* 0x0004ac00014a7983 */ /* 0x000ee80000100800 */
[----:B------:R4:W3:Y:S04]  /*a730*/  @P2 LDG.E.U16 R38, desc[UR6][R10.64] ;  /* 0x000000060a262981 */ /* 0x0008e8000c1e1500 */
[----:B------:R-:W3:Y:S01]  /*a740*/  LDL R75, [R1+0x4a8] ;  /* 0x0004a800014b7983 */ /* 0x000ee20000100800 */
[----:B----4-:R-:W-:-:S02]  /*a750*/  @P0 IMAD.MOV.U32 R11, RZ, RZ, R78 ;  /* 0x000000ffff0b0224 */ /* 0x010fc400078e004e */
[----:B--2---:R-:W-:Y:S01]  /*a760*/  @P0 IMAD.MOV.U32 R10, RZ, RZ, R77 ;  /* 0x000000ffff0a0224 */ /* 0x004fe200078e004d */
[C---:B------:R-:W-:Y:S01]  /*a770*/  ISETP.GT.AND P1, PT, R8.reuse, 0x25, PT ;  /* 0x000000250800780c */ /* 0x040fe20003f24270 */
[----:B------:R-:W2:Y:S04]  /*a780*/  LDL R78, [R1+0x490] ;  /* 0x00049000014e7983 */ /* 0x000ea80000100800 */
[----:B------:R0:W4:Y:S01]  /*a790*/  @P0 LDG.E.U16 R53, desc[UR6][R10.64] ;  /* 0x000000060a350981 */ /* 0x000122000c1e1500 */
[----:B------:R-:W-:-:S03]  /*a7a0*/  ISETP.GT.AND P2, PT, R8, 0x26, PT ;  /* 0x000000260800780c */ /* 0x000fc60003f44270 */
[----:B------:R-:W2:Y:S01]  /*a7b0*/  LDL R77, [R1+0x494] ;  /* 0x00049400014d7983 */ /* 0x000ea20000100800 */
[----:B0-----:R-:W-:-:S03]  /*a7c0*/  @P0 IMAD.MOV.U32 R11, RZ, RZ, R71 ;  /* 0x000000ffff0b0224 */ /* 0x001fc600078e0047 */
[----:B------:R-:W4:Y:S01]  /*a7d0*/  LDL R71, [R1+0x4a0] ;  /* 0x0004a00001477983 */ /* 0x000f220000100800 */
[----:B------:R-:W-:-:S03]  /*a7e0*/  @P0 IMAD.MOV.U32 R10, RZ, RZ, R14 ;  /* 0x000000ffff0a0224 */ /* 0x000fc600078e000e */
[----:B------:R-:W2:Y:S04]  /*a7f0*/  LDL R14, [R1+0x4a4] ;  /* 0x0004a400010e7983 */ /* 0x000ea80000100800 */
[----:B------:R0:W2:Y:S02]  /*a800*/  @P0 LDG.E.U16 R54, desc[UR6][R10.64] ;  /* 0x000000060a360981 */ /* 0x0000a4000c1e1500 */
[----:B0-----:R-:W-:Y:S02]  /*a810*/  @P1 IMAD.MOV.U32 R11, RZ, RZ, R73 ;  /* 0x000000ffff0b1224 */ /* 0x001fe400078e0049 */
[----:B------:R-:W2:Y:S01]  /*a820*/  LDL R73, [R1+0x498] ;  /* 0x0004980001497983 */ /* 0x000ea20000100800 */
[----:B---3--:R-:W-:-:S03]  /*a830*/  @P1 IMAD.MOV.U32 R10, RZ, RZ, R30 ;  /* 0x000000ffff0a1224 */ /* 0x008fc600078e001e */
[----:B------:R-:W3:Y:S04]  /*a840*/  LDL R30, [R1+0x49c] ;  /* 0x00049c00011e7983 */ /* 0x000ee80000100800 */
[----:B------:R0:W3:Y:S02]  /*a850*/  @P1 LDG.E.U16 R69, desc[UR6][R10.64] ;  /* 0x000000060a451981 */ /* 0x0000e4000c1e1500 */
[----:B0-----:R-:W-:Y:S02]  /*a860*/  @P1 IMAD.MOV.U32 R10, RZ, RZ, R74 ;  /* 0x000000ffff0a1224 */ /* 0x001fe400078e004a */
[----:B------:R-:W3:Y:S01]  /*a870*/  LDL R74, [R1+0x48c] ;  /* 0x00048c00014a7983 */ /* 0x000ee20000100800 */
[----:B------:R-:W-:-:S03]  /*a880*/  @P1 IMAD.MOV.U32 R11, RZ, RZ, R75 ;  /* 0x000000ffff0b1224 */ /* 0x000fc600078e004b */
[----:B------:R-:W3:Y:S04]  /*a890*/  LDL R75, [R1+0x488] ;  /* 0x00048800014b7983 */ /* 0x000ee80000100800 */
[----:B------:R4:W3:Y:S02]  /*a8a0*/  @P1 LDG.E.U16 R151, desc[UR6][R10.64] ;  /* 0x000000060a971981 */ /* 0x0008e4000c1e1500 */
[----:B----4-:R-:W-:Y:S02]  /*a8b0*/  @P2 IMAD.MOV.U32 R11, RZ, RZ, R71 ;  /* 0x000000ffff0b2224 */ /* 0x010fe400078e0047 */
[----:B------:R-:W4:Y:S01]  /*a8c0*/  LDL R71, [R1+0x480] ;  /* 0x0004800001477983 */ /* 0x000f220000100800 */
[----:B--2---:R-:W-:-:S03]  /*a8d0*/  @P2 IMAD.MOV.U32 R10, RZ, RZ, R14 ;  /* 0x000000ffff0a2224 */ /* 0x004fc600078e000e */
        /* <DEDUP_REMOVED lines=9> */
[----:B0-----:R-:W-:-:S02]  /*a970*/  @P0 IMAD.MOV.U32 R10, RZ, RZ, R77 ;  /* 0x000000ffff0a0224 */ /* 0x001fc400078e004d */
[----:B------:R-:W-:Y:S01]  /*a980*/  @P0 IMAD.MOV.U32 R11, RZ, RZ, R78 ;  /* 0x000000ffff0b0224 */ /* 0x000fe200078e004e */
[----:B------:R-:W3:Y:S04]  /*a990*/  LDL R77, [R1+0x458] ;  /* 0x00045800014d7983 */ /* 0x000ee80000100800 */
[----:B------:R0:W3:Y:S04]  /*a9a0*/  @P0 LDG.E.U16 R120, desc[UR6][R10.64] ;  /* 0x000000060a780981 */ /* 0x0000e8000c1e1500 */
[----:B------:R-:W3:Y:S01]  /*a9b0*/  LDL R78, [R1+0x470] ;  /* 0x00047000014e7983 */ /* 0x000ee20000100800 */
[----:B0-----:R-:W-:-:S02]  /*a9c0*/  @P0 IMAD.MOV.U32 R10, RZ, RZ, R74 ;  /* 0x000000ffff0a0224 */ /* 0x001fc400078e004a */
[----:B------:R-:W-:Y:S01]  /*a9d0*/  @P0 IMAD.MOV.U32 R11, RZ, RZ, R75 ;  /* 0x000000ffff0b0224 */ /* 0x000fe200078e004b */
[----:B------:R-:W3:Y:S04]  /*a9e0*/  LDL R74, [R1+0x474] ;  /* 0x00047400014a7983 */ /* 0x000ee80000100800 */
[----:B------:R4:W3:Y:S04]  /*a9f0*/  @P0 LDG.E.U16 R119, desc[UR6][R10.64] ;  /* 0x000000060a770981 */ /* 0x0008e8000c1e1500 */
[----:B------:R-:W3:Y:S01]  /*aa00*/  LDL R75, [R1+0x45c] ;  /* 0x00045c00014b7983 */ /* 0x000ee20000100800 */
[----:B----4-:R-:W-:-:S03]  /*aa10*/  @P1 IMAD.MOV.U32 R11, RZ, RZ, R71 ;  /* 0x000000ffff0b1224 */ /* 0x010fc600078e0047 */
        /* <DEDUP_REMOVED lines=8> */
[----:B------:R-:W-:-:S03]  /*aaa0*/  ISETP.GT.AND P2, PT, R8, 0x29, PT ;  /* 0x000000290800780c */ /* 0x000fc60003f44270 */
[----:B------:R0:W3:Y:S10]  /*aab0*/  @P1 LDG.E.U16 R21, desc[UR6][R10.64] ;  /* 0x000000060a151981 */ /* 0x0000f4000c1e1500 */
[----:B0-----:R-:W-:-:S02]  /*aac0*/  @P2 IMAD.MOV.U32 R11, RZ, RZ, R78 ;  /* 0x000000ffff0b2224 */ /* 0x001fc400078e004e */
[----:B------:R-:W3:Y:S01]  /*aad0*/  LDL R78, [R1+0x448] ;  /* 0x00044800014e7983 */ /* 0x000ee20000100800 */
[----:B------:R-:W-:-:S03]  /*aae0*/  @P2 IMAD.MOV.U32 R10, RZ, RZ, R74 ;  /* 0x000000ffff0a2224 */ /* 0x000fc600078e004a */
[----:B------:R-:W3:Y:S04]  /*aaf0*/  LDL R74, [R1+0x44c] ;  /* 0x00044c00014a7983 */ /* 0x000ee80000100800 */
[----:B------:R4:W3:Y:S01]  /*ab00*/  @P2 LDG.E.U16 R219, desc[UR6][R10.64] ;  /* 0x000000060adb2981 */ /* 0x0008e2000c1e1500 */
[C---:B------:R-:W-:Y:S02]  /*ab10*/  ISETP.GT.AND P0, PT, R8.reuse, 0x2a, PT ;  /* 0x0000002a0800780c */ /* 0x040fe40003f04270 */
[----:B------:R-:W-:Y:S01]  /*ab20*/  ISETP.GT.AND P1, PT, R8, 0x2b, PT ;  /* 0x0000002b0800780c */ /* 0x000fe20003f24270 */
[----:B----4-:R-:W-:Y:S02]  /*ab30*/  @P2 IMAD.MOV.U32 R11, RZ, RZ, R71 ;  /* 0x000000ffff0b2224 */ /* 0x010fe400078e0047 */
[----:B------:R-:W4:Y:S01]  /*ab40*/  LDL R71, [R1+0x440] ;  /* 0x0004400001477983 */ /* 0x000f220000100800 */
[----:B--2---:R-:W-:-:S03]  /*ab50*/  @P2 IMAD.MOV.U32 R10, RZ, RZ, R14 ;  /* 0x000000ffff0a2224 */ /* 0x004fc600078e000e */
[----:B------:R-:W2:Y:S04]  /*ab60*/  LDL R14, [R1+0x444] ;  /* 0x00044400010e7983 */ /* 0x000ea80000100800 */
[----:B------:R0:W2:Y:S02]  /*ab70*/  @P2 LDG.E.U16 R220, desc[UR6][R10.64] ;  /* 0x000000060adc2981 */ /* 0x0000a4000c1e1500 */
[----:B0-----:R-:W-:Y:S02]  /*ab80*/  @P0 IMAD.MOV.U32 R10, RZ, RZ, R81 ;  /* 0x000000ffff0a0224 */ /* 0x001fe400078e0051 */
[----:B------:R-:W-:-:S05]  /*ab90*/  @P0 IMAD.MOV.U32 R11, RZ, RZ, R82 ;  /* 0x000000ffff0b0224 */ /* 0x000fca00078e0052 */
[----:B------:R0:W2:Y:S02]  /*aba0*/  @P0 LDG.E.U16 R27, desc[UR6][R10.64] ;  /* 0x000000060a1b0981 */ /* 0x0000a4000c1e1500 */
[----:B0-----:R-:W-:Y:S02]  /*abb0*/  @P0 IMAD.MOV.U32 R10, RZ, RZ, R75 ;  /* 0x000000ffff0a0224 */ /* 0x001fe400078e004b */
[----:B------:R-:W-:Y:S01]  /*abc0*/  @P0 IMAD.MOV.U32 R11, RZ, RZ, R77 ;  /* 0x000000ffff0b0224 */ /* 0x000fe200078e004d */
[----:B------:R-:W2:Y:S04]  /*abd0*/  LDL R75, [R1+0x43c] ;  /* 0x00043c00014b7983 */ /* 0x000ea80000100800 */
[----:B------:R-:W2:Y:S04]  /*abe0*/  LDL R77, [R1+0x438] ;  /* 0x00043800014d7983 */ /* 0x000ea80000100800 */
[----:B------:R0:W2:Y:S02]  /*abf0*/  @P0 LDG.E.U16 R28, desc[UR6][R10.64] ;  /* 0x000000060a1c0981 */ /* 0x0000a4000c1e1500 */
[----:B0-----:R-:W-:-:S02]  /*ac00*/  @P1 IMAD.MOV.U32 R11, RZ, RZ, R73 ;  /* 0x000000ffff0b1224 */ /* 0x001fc400078e0049 */
        /* <DEDUP_REMOVED lines=8> */
[----:B------:R-:W3:Y:S04]  /*ac90*/  LDL R78, [R1+0x428] ;  /* 0x00042800014e7983 */ /* 0x000ee80000100800 */
[----:B------:R4:W3:Y:S01]  /*aca0*/  @P1 LDG.E.U16 R40, desc[UR6][R10.64] ;  /* 0x000000060a281981 */ /* 0x0008e2000c1e1500 */
[----:B------:R-:W-:Y:S01]  /*acb0*/  ISETP.GT.AND P1, PT, R8, 0x2d, PT ;  /* 0x0000002d0800780c */ /* 0x000fe20003f24270 */
        /* <DEDUP_REMOVED lines=17> */
[----:B------:R-:W3:Y:S01]  /*add0*/  LDL R74, [R1+0x40c] ;  /* 0x00040c00014a7983 */ /* 0x000ee20000100800 */
[----:B------:R-:W-:-:S03]  /*ade0*/  @P1 IMAD.MOV.U32 R11, RZ, RZ, R78 ;  /* 0x000000ffff0b1224 */ /* 0x000fc600078e004e */
        /* <DEDUP_REMOVED lines=175> */
[----:B----4-:R-:W-:-:S03]  /*b8e0*/  @P1 IMAD.MOV.U32 R10, RZ, RZ, R71 ;  /* 0x000000ffff0a1224 */ /* 0x010fc600078e0047 */
[----:B------:R-:W4:Y:S04]  /*b8f0*/  LDL R71, [R1+0x30c] ;  /* 0x00030c0001477983 */ /* 0x000f280000100800 */
[----:B------:R2:W4:Y:S02]  /*b900*/  @P1 LDG.E.U16 R145, desc[UR6][R10.64] ;  /* 0x000000060a911981 */ /* 0x000524000c1e1500 */
[----:B--2---:R-:W-:Y:S02]  /*b910*/  @P0 IMAD.MOV.U32 R10, RZ, RZ, R14 ;  /* 0x000000ffff0a0224 */ /* 0x004fe400078e000e */
[----:B------:R-:W0:Y:S01]  /*b920*/  S2R R14, SR_TID.X ;  /* 0x00000000000e7919 */ /* 0x000e220000002100 */
[----:B------:R-:W-:Y:S01]  /*b930*/  @P0 IMAD.MOV.U32 R11, RZ, RZ, R78 ;  /* 0x000000ffff0b0224 */ /* 0x000fe200078e004e */
[----:B------:R-:W-:Y:S01]  /*b940*/  ISETP.GT.AND P1, PT, R8, 0x3f, PT ;  /* 0x0000003f0800780c */ /* 0x000fe20003f24270 */
[----:B------:R-:W2:Y:S04]  /*b950*/  LDL R78, [R1+0x108] ;  /* 0x00010800014e7983 */ /* 0x000ea80000100800 */
[----:B------:R1:W2:Y:S02]  /*b960*/  @P0 LDG.E.U16 R130, desc[UR6][R10.64] ;  /* 0x000000060a820981 */ /* 0x0002a4000c1e1500 */
[----:B-1----:R-:W-:Y:S01]  /*b970*/  @P0 IMAD.MOV.U32 R10, RZ, RZ, R75 ;  /* 0x000000ffff0a0224 */ /* 0x002fe200078e004b */
[----:B0-----:R-:W-:Y:S01]  /*b980*/  LOP3.LUT R14, R14, 0x3f, RZ, 0xc0, !PT ;  /* 0x0000003f0e0e7812 */ /* 0x001fe200078ec0ff */
[----:B------:R-:W-:-:S05]  /*b990*/  @P0 IMAD.MOV.U32 R11, RZ, RZ, R77 ;  /* 0x000000ffff0b0224 */ /* 0x000fca00078e004d */
[----:B------:R0:W2:Y:S01]  /*b9a0*/  @P0 LDG.E.U16 R129, desc[UR6][R10.64] ;  /* 0x000000060a810981 */ /* 0x0000a2000c1e1500 */
[----:B------:R-:W-:-:S03]  /*b9b0*/  ISETP.GE.AND P0, PT, R14, R8, PT ;  /* 0x000000080e00720c */ /* 0x000fc60003f06270 */
[----:B------:R-:W2:Y:S04]  /*b9c0*/  LDL.LU R14, [R1+0x114] ;  /* 0x00011400010e7983 */ /* 0x000ea80000300800 */
[----:B------:R-:W2:Y:S01]  /*b9d0*/  LDL R82, [R1+0x2c0] ;  /* 0x0002c00001527983 */ /* 0x000ea20000100800 */
[----:B0-----:R-:W-:-:S03]  /*b9e0*/  @P1 IMAD.MOV.U32 R11, RZ, RZ, R73 ;  /* 0x000000ffff0b1224 */ /* 0x001fc600078e0049 */
[----:B------:R-:W2:Y:S04]  /*b9f0*/  LDL R81, [R1+0x2c4] ;  /* 0x0002c40001517983 */ /* 0x000ea80000100800 */
[----:B------:R-:W2:Y:S01]  /*ba00*/  LDL R73, [R1+0x300] ;  /* 0x0003000001497983 */ /* 0x000ea20000100800 */
[----:B---3--:R-:W-:-:S03]  /*ba10*/  @P1 IMAD.MOV.U32 R10, RZ, RZ, R30 ;  /* 0x000000ffff0a1224 */ /* 0x008fc600078e001e */
[----:B------:R-:W3:Y:S04]  /*ba20*/  LDL R30, [R1+0x304] ;  /* 0x00030400011e7983 */ /* 0x000ee80000100800 */
[----:B------:R0:W3:Y:S04]  /*ba30*/  @P1 LDG.E.U16 R114, desc[UR6][R10.64] ;  /* 0x000000060a721981 */ /* 0x0000e8000c1e1500 */
[----:B------:R-:W3:Y:S04]  /*ba40*/  LDL R77, [R1+0x2a0] ;  /* 0x0002a000014d7983 */ /* 0x000ee80000100800 */
[----:B------:R-:W3:Y:S01]  /*ba50*/  LDL R75, [R1+0x2a4] ;  /* 0x0002a400014b7983 */ /* 0x000ee20000100800 */
[----:B0-----:R-:W-:-:S03]  /*ba60*/  @P1 IMAD.MOV.U32 R11, RZ, RZ, R74 ;  /* 0x000000ffff0b1224 */ /* 0x001fc600078e004a */
[----:B------:R-:W3:Y:S01]  /*ba70*/  LDL R74, [R1+0x2e0] ;  /* 0x0002e000014a7983 */ /* 0x000ee20000100800 */
[----:B----4-:R-:W-:-:S03]  /*ba80*/  @P1 IMAD.MOV.U32 R10, RZ, RZ, R71 ;  /* 0x000000ffff0a1224 */ /* 0x010fc600078e0047 */
[----:B------:R-:W4:Y:S04]  /*ba90*/  LDL R71, [R1+0x2e4] ;  /* 0x0002e40001477983 */ /* 0x000f280000100800 */
[----:B------:R0:W4:Y:S01]  /*baa0*/  @P1 LDG.E.U16 R113, desc[UR6][R10.64] ;  /* 0x000000060a711981 */ /* 0x000122000c1e1500 */
[----:B------:R-:W-:Y:S01]  /*bab0*/  BAR.SYNC.DEFER_BLOCKING 0x0 ;  /* 0x0000000000007b1d */ /* 0x000fe20000010000 */
[----:B0-----:R-:W-:-:S05]  /*bac0*/  @!P0 IMAD.MOV.U32 R11, RZ, RZ, R12 ;  /* 0x000000ffff0b8224 */ /* 0x001fca00078e000c */
[----:B------:R0:W-:Y:S01]  /*bad0*/  STL [R1+0x75c], R12 ;  /* 0x00075c0c01007387 */ /* 0x0001e20000100800 */
[----:B--2---:R-:W-:-:S03]  /*bae0*/  @!P0 IMAD.MOV.U32 R10, RZ, RZ, R78 ;  /* 0x000000ffff0a8224 */ /* 0x004fc600078e004e */
[----:B------:R-:W2:Y:S04]  /*baf0*/  LDL R78, [R1+0x260] ;  /* 0x00026000014e7983 */ /* 0x000ea80000100800 */
[----:B0-----:R-:W2:Y:S04]  /*bb00*/  LDL R12, [R1+0x240] ;  /* 0x00024000010c7983 */ /* 0x001ea80000100800 */
[----:B------:R0:W2:Y:S02]  /*bb10*/  @!P0 LDG.E.U16 R70, desc[UR6][R10.64] ;  /* 0x000000060a468981 */ /* 0x0000a4000c1e1500 */
[----:B0-----:R-:W-:-:S02]  /*bb20*/  @!P0 IMAD.MOV.U32 R11, RZ, RZ, R73 ;  /* 0x000000ffff0b8224 */ /* 0x001fc400078e0049 */
[----:B------:R-:W2:Y:S01]  /*bb30*/  LDL R73, [R1+0x280] ;  /* 0x0002800001497983 */ /* 0x000ea20000100800 */
[----:B---3--:R-:W-:-:S03]  /*bb40*/  @!P0 IMAD.MOV.U32 R10, RZ, RZ, R30 ;  /* 0x000000ffff0a8224 */ /* 0x008fc600078e001e */
[----:B------:R-:W3:Y:S04]  /*bb50*/  LDL R30, [R1+0x284] ;  /* 0x00028400011e7983 */ /* 0x000ee80000100800 */
[----:B------:R0:W3:Y:S02]  /*bb60*/  @!P0 LDG.E.U16 R112, desc[UR6][R10.64] ;  /* 0x000000060a708981 */ /* 0x0000e4000c1e1500 */
[----:B0-----:R-:W-:Y:S02]  /*bb70*/  @!P0 IMAD.MOV.U32 R11, RZ, RZ, R74 ;  /* 0x000000ffff0b8224 */ /* 0x001fe400078e004a */
[----:B------:R-:W3:Y:S01]  /*bb80*/  LDL R74, [R1+0x264] ;  /* 0x00026400014a7983 */ /* 0x000ee20000100800 */
[----:B----4-:R-:W-:-:S03]  /*bb90*/  @!P0 IMAD.MOV.U32 R10, RZ, RZ, R71 ;  /* 0x000000ffff0a8224 */ /* 0x010fc600078e0047 */
[----:B------:R-:W4:Y:S04]  /*bba0*/  LDL R71, [R1+0x23c] ;  /* 0x00023c0001477983 */ /* 0x000f280000100800 */
[----:B------:R0:W4:Y:S02]  /*bbb0*/  @!P0 LDG.E.U16 R111, desc[UR6][R10.64] ;  /* 0x000000060a6f8981 */ /* 0x000124000c1e1500 */
[----:B0-----:R-:W-:Y:S02]  /*bbc0*/  @!P0 IMAD.MOV.U32 R10, RZ, RZ, R81 ;  /* 0x000000ffff0a8224 */ /* 0x001fe400078e0051 */
[----:B------:R-:W-:-:S05]  /*bbd0*/  @!P0 IMAD.MOV.U32 R11, RZ, RZ, R82 ;  /* 0x000000ffff0b8224 */ /* 0x000fca00078e0052 */
[----:B------:R0:W4:Y:S02]  /*bbe0*/  @!P0 LDG.E.U16 R110, desc[UR6][R10.64] ;  /* 0x000000060a6e8981 */ /* 0x000124000c1e1500 */
[----:B0-----:R-:W-:Y:S02]  /*bbf0*/  @!P0 IMAD.MOV.U32 R10, RZ, RZ, R75 ;  /* 0x000000ffff0a8224 */ /* 0x001fe400078e004b */
[----:B------:R-:W-:Y:S01]  /*bc00*/  @!P0 IMAD.MOV.U32 R11, RZ, RZ, R77 ;  /* 0x000000ffff0b8224 */ /* 0x000fe200078e004d */
[----:B------:R-:W4:Y:S04]  /*bc10*/  LDL R75, [R1+0x220] ;  /* 0x00022000014b7983 */ /* 0x000f280000100800 */
[----:B------:R-:W4:Y:S04]  /*bc20*/  LDL R77, [R1+0x21c] ;  /* 0x00021c00014d7983 */ /* 0x000f280000100800 */
[----:B------:R2:W4:Y:S02]  /*bc30*/  @!P0 LDG.E.U16 R109, desc[UR6][R10.64] ;  /* 0x000000060a6d8981 */ /* 0x000524000c1e1500 */
[----:B--2---:R-:W-:-:S02]  /*bc40*/  @!P0 IMAD.MOV.U32 R11, RZ, RZ, R73 ;  /* 0x000000ffff0b8224 */ /* 0x004fc400078e0049 */
[----:B------:R-:W2:Y:S01]  /*bc50*/  LDL R73, [R1+0x1fc] ;  /* 0x0001fc0001497983 */ /* 0x000ea20000100800 */
[----:B---3--:R-:W-:-:S03]  /*bc60*/  @!P0 IMAD.MOV.U32 R10, RZ, RZ, R30 ;  /* 0x000000ffff0a8224 */ /* 0x008fc600078e001e */
[----:B------:R-:W3:Y:S04]  /*bc70*/  LDL R30, [R1+0x200] ;  /* 0x00020000011e7983 */ /* 0x000ee80000100800 */
[----:B------:R0:W3:Y:S02]  /*bc80*/  @!P0 LDG.E.U16 R108, desc[UR6][R10.64] ;  /* 0x000000060a6c8981 */ /* 0x0000e4000c1e1500 */
[----:B0-----:R-:W-:Y:S02]  /*bc90*/  @!P0 IMAD.MOV.U32 R10, RZ, RZ, R74 ;  /* 0x000000ffff0a8224 */ /* 0x001fe400078e004a */
[----:B------:R-:W-:Y:S01]  /*bca0*/  @!P0 IMAD.MOV.U32 R11, RZ, RZ, R78 ;  /* 0x000000ffff0b8224 */ /* 0x000fe200078e004e */
[----:B------:R-:W3:Y:S04]  /*bcb0*/  LDL R74, [R1+0x1dc] ;  /* 0x0001dc00014a7983 */ /* 0x000ee80000100800 */
[----:B------:R0:W3:Y:S02]  /*bcc0*/  @!P0 LDG.E.U16 R107, desc[UR6][R10.64] ;  /* 0x000000060a6b8981 */ /* 0x0000e4000c1e1500 */
[----:B0-----:R-:W-:-:S02]  /*bcd0*/  @!P0 IMAD.MOV.U32 R10, RZ, RZ, R12 ;  /* 0x000000ffff0a8224 */ /* 0x001fc400078e000c */
[----:B------:R-:W3:Y:S01]  /*bce0*/  LDL R12, [R1+0x1e0] ;  /* 0x0001e000010c7983 */ /* 0x000ee20000100800 */
[----:B----4-:R-:W-:-:S03]  /*bcf0*/  @!P0 IMAD.MOV.U32 R11, RZ, RZ, R71 ;  /* 0x000000ffff0b8224 */ /* 0x010fc600078e0047 */
[----:B------:R-:W4:Y:S04]  /*bd00*/  LDL.LU R71, [R1+0x1c0] ;  /* 0x0001c00001477983 */ /* 0x000f280000300800 */
[----:B------:R0:W4:Y:S02]  /*bd10*/  @!P0 LDG.E.U16 R106, desc[UR6][R10.64] ;  /* 0x000000060a6a8981 */ /* 0x000124000c1e1500 */
[----:B0-----:R-:W-:Y:S02]  /*bd20*/  @!P0 IMAD.MOV.U32 R10, RZ, RZ, R75 ;  /* 0x000000ffff0a8224 */ /* 0x001fe400078e004b */
[----:B------:R-:W-:-:S05]  /*bd30*/  @!P0 IMAD.MOV.U32 R11, RZ, RZ, R77 ;  /* 0x000000ffff0b8224 */ /* 0x000fca00078e004d */
[----:B------:R2:W4:Y:S02]  /*bd40*/  @!P0 LDG.E.U16 R105, desc[UR6][R10.64] ;  /* 0x000000060a698981 */ /* 0x000524000c1e1500 */
[----:B--2---:R-:W-:Y:S02]  /*bd50*/  @!P0 IMAD.MOV.U32 R11, RZ, RZ, R73 ;  /* 0x000000ffff0b8224 */ /* 0x004fe400078e0049 */
[----:B------:R-:W2:Y:S01]  /*bd60*/  LDL R73, [R1+0x1bc] ;  /* 0x0001bc0001497983 */ /* 0x000ea20000100800 */
[----:B---3--:R-:W-:-:S03]  /*bd70*/  @!P0 IMAD.MOV.U32 R10, RZ, RZ, R30 ;  /* 0x000000ffff0a8224 */ /* 0x008fc600078e001e */
[----:B------:R-:W3:Y:S04]  /*bd80*/  LDL R30, [R1+0x1a0] ;  /* 0x0001a000011e7983 */ /* 0x000ee80000100800 */
[----:B------:R-:W3:Y:S04]  /*bd90*/  LDL.LU R96, [R1+0x19c] ;  /* 0x00019c0001607983 */ /* 0x000ee80000300800 */
[----:B------:R-:W3:Y:S04]  /*bda0*/  LDL.LU R93, [R1+0x180] ;  /* 0x00018000015d7983 */ /* 0x000ee80000300800 */
[----:B------:R-:W3:Y:S04]  /*bdb0*/  LDL.LU R82, [R1+0x17c] ;  /* 0x00017c0001527983 */ /* 0x000ee80000300800 */
[----:B------:R0:W3:Y:S04]  /*bdc0*/  @!P0 LDG.E.U16 R104, desc[UR6][R10.64] ;  /* 0x000000060a688981 */ /* 0x0000e8000c1e1500 */
[----:B------:R-:W3:Y:S04]  /*bdd0*/  LDL R84, [R1+0x120] ;  /* 0x0001200001547983 */ /* 0x000ee80000100800 */
[----:B------:R-:W3:Y:S01]  /*bde0*/  LDL R75, [R1+0x2fc] ;  /* 0x0002fc00014b7983 */ /* 0x000ee20000100800 */
[----:B0-----:R-:W-:-:S02]  /*bdf0*/  @!P0 IMAD.MOV.U32 R11, RZ, RZ, R74 ;  /* 0x000000ffff0b8224 */ /* 0x001fc400078e004a */
[----:B------:R-:W-:Y:S02]  /*be00*/  @!P0 IMAD.MOV.U32 R10, RZ, RZ, R12 ;  /* 0x000000ffff0a8224 */ /* 0x000fe400078e000c */
[----:B------:R-:W3:Y:S04]  /*be10*/  LDL R12, [R1+0x13c] ;  /* 0x00013c00010c7983 */ /* 0x000ee80000100800 */
[----:B------:R-:W3:Y:S04]  /*be20*/  LDL.LU R89, [R1+0x15c] ;  /* 0x00015c0001597983 */ /* 0x000ee80000300800 */
[----:B------:R-:W3:Y:S04]  /*be30*/  LDL.LU R74, [R1+0x160] ;  /* 0x00016000014a7983 */ /* 0x000ee80000300800 */
[----:B------:R-:W3:Y:S04]  /*be40*/  LDL R91, [R1+0x11c] ;  /* 0x00011c00015b7983 */ /* 0x000ee80000100800 */
[----:B------:R-:W3:Y:S04]  /*be50*/  LDL R78, [R1+0x2f8] ;  /* 0x0002f800014e7983 */ /* 0x000ee80000100800 */
[----:B------:R-:W3:Y:S04]  /*be60*/  LDL.LU R77, [R1+0x140] ;  /* 0x00014000014d7983 */ /* 0x000ee80000300800 */
[----:B------:R4:W3:Y:S04]  /*be70*/  @!P0 LDG.E.U16 R103, desc[UR6][R10.64] ;  /* 0x000000060a678981 */ /* 0x0008e8000c1e1500 */
[----:B------:R-:W3:Y:S01]  /*be80*/  LDL R81, [R1+0x2b8] ;  /* 0x0002b80001517983 */ /* 0x000ee20000100800 */
[----:B----4-:R-:W-:-:S02]  /*be90*/  @!P0 IMAD.MOV.U32 R10, RZ, RZ, R71 ;  /* 0x000000ffff0a8224 */ /* 0x010fc400078e0047 */
[----:B--2---:R-:W-:Y:S02]  /*bea0*/  @!P0 IMAD.MOV.U32 R11, RZ, RZ, R73 ;  /* 0x000000ffff0b8224 */ /* 0x004fe400078e0049 */
[----:B------:R-:W2:Y:S04]  /*beb0*/  LDL R73, [R1+0x2d8] ;  /* 0x0002d80001497983 */ /* 0x000ea80000100800 */
[----:B------:R3:W4:Y:S02]  /*bec0*/  @!P0 LDG.E.U16 R102, desc[UR6][R10.64] ;  /* 0x000000060a668981 */ /* 0x000724000c1e1500 */
[----:B---3--:R-:W-:Y:S02]  /*bed0*/  @!P0 IMAD.MOV.U32 R10, RZ, RZ, R30 ;  /* 0x000000ffff0a8224 */ /* 0x008fe400078e001e */
[----:B------:R-:W3:Y:S01]  /*bee0*/  LDL R30, [R1+0x2dc] ;  /* 0x0002dc00011e7983 */ /* 0x000ee20000100800 */
[----:B------:R-:W-:-:S05]  /*bef0*/  @!P0 IMAD.MOV.U32 R11, RZ, RZ, R96 ;  /* 0x000000ffff0b8224 */ /* 0x000fca00078e0060 */
[----:B------:R0:W4:Y:S02]  /*bf00*/  @!P0 LDG.E.U16 R101, desc[UR6][R10.64] ;  /* 0x000000060a658981 */ /* 0x000124000c1e1500 */
[----:B0-----:R-:W-:Y:S02]  /*bf10*/  @!P0 IMAD.MOV.U32 R10, RZ, RZ, R93 ;  /* 0x000000ffff0a8224 */ /* 0x001fe400078e005d */
[----:B------:R-:W-:-:S05]  /*bf20*/  @!P0 IMAD.MOV.U32 R11, RZ, RZ, R82 ;  /* 0x000000ffff0b8224 */ /* 0x000fca00078e0052 */
[----:B------:R0:W4:Y:S02]  /*bf30*/  @!P0 LDG.E.U16 R100, desc[UR6][R10.64] ;  /* 0x000000060a648981 */ /* 0x000124000c1e1500 */
[----:B0-----:R-:W-:Y:S02]  /*bf40*/  @!P0 IMAD.MOV.U32 R10, RZ, RZ, R74 ;  /* 0x000000ffff0a8224 */ /* 0x001fe400078e004a */
[----:B------:R-:W-:-:S05]  /*bf50*/  @!P0 IMAD.MOV.U32 R11, RZ, RZ, R89 ;  /* 0x000000ffff0b8224 */ /* 0x000fca00078e0059 */
[----:B------:R0:W4:Y:S02]  /*bf60*/  @!P0 LDG.E.U16 R99, desc[UR6][R10.64] ;  /* 0x000000060a638981 */ /* 0x000124000c1e1500 */
[----:B0-----:R-:W-:Y:S02]  /*bf70*/  @!P0 IMAD.MOV.U32 R10, RZ, RZ, R77 ;  /* 0x000000ffff0a8224 */ /* 0x001fe400078e004d */
[----:B------:R-:W-:Y:S02]  /*bf80*/  @!P0 IMAD.MOV.U32 R11, RZ, RZ, R12 ;  /* 0x000000ffff0b8224 */ /* 0x000fe400078e000c */
[----:B------:R-:W4:Y:S04]  /*bf90*/  LDL R12, [R1+0x2bc] ;  /* 0x0002bc00010c7983 */ /* 0x000f280000100800 */
[----:B------:R0:W4:Y:S02]  /*bfa0*/  @!P0 LDG.E.U16 R98, desc[UR6][R10.64] ;  /* 0x000000060a628981 */ /* 0x000124000c1e1500 */
[----:B0-----:R-:W-:-:S02]  /*bfb0*/  @!P0 IMAD.MOV.U32 R10, RZ, RZ, R84 ;  /* 0x000000ffff0a8224 */ /* 0x001fc400078e0054 */
[----:B------:R-:W-:Y:S01]  /*bfc0*/  @!P0 IMAD.MOV.U32 R11, RZ, RZ, R91 ;  /* 0x000000ffff0b8224 */ /* 0x000fe200078e005b */
[----:B------:R-:W4:Y:S04]  /*bfd0*/  LDL R84, [R1+0x258] ;  /* 0x0002580001547983 */ /* 0x000f280000100800 */
[----:B------:R0:W4:Y:S04]  /*bfe0*/  @!P0 LDG.E.U16 R97, desc[UR6][R10.64] ;  /* 0x000000060a618981 */ /* 0x000128000c1e1500 */
[----:B------:R-:W4:Y:S01]  /*bff0*/  LDL R91, [R1+0x1f4] ;  /* 0x0001f400015b7983 */ /* 0x000f220000100800 */
[----:B0-----:R-:W-:-:S02]  /*c000*/  @!P0 IMAD.MOV.U32 R10, RZ, RZ, R75 ;  /* 0x000000ffff0a8224 */ /* 0x001fc400078e004b */
        /* <DEDUP_REMOVED lines=15> */
[----:B------:R-:W4:Y:S01]  /*c100*/  LDL R75, [R1+0x238] ;  /* 0x00023800014b7983 */ /* 0x000f220000100800 */
[----:B------:R-:W-:-:S03]  /*c110*/  @!P0 IMAD.MOV.U32 R11, RZ, RZ, R78 ;  /* 0x000000ffff0b8224 */ /* 0x000fc600078e004e */
[----:B------:R-:W4:Y:S04]  /*c120*/  LDL R78, [R1+0x234] ;  /* 0x00023400014e7983 */ /* 0x000f280000100800 */
[----:B------:R2:W4:Y:S02]  /*c130*/  @!P0 LDG.E.U16 R249, desc[UR6][R10.64] ;  /* 0x000000060af98981 */ /* 0x000524000c1e1500 */
[----:B--2---:R-:W-:Y:S02]  /*c140*/  @!P0 IMAD.MOV.U32 R11, RZ, RZ, R73 ;  /* 0x000000ffff0b8224 */ /* 0x004fe400078e0049 */
[----:B------:R-:W2:Y:S01]  /*c150*/  LDL R73, [R1+0x214] ;  /* 0x0002140001497983 */ /* 0x000ea20000100800 */
[----:B---3--:R-:W-:-:S03]  /*c160*/  @!P0 IMAD.MOV.U32 R10, RZ, RZ, R30 ;  /* 0x000000ffff0a8224 */ /* 0x008fc600078e001e */
[----:B------:R-:W3:Y:S04]  /*c170*/  LDL R30, [R1+0x218] ;  /* 0x00021800011e7983 */ /* 0x000ee80000100800 */
[----:B------:R0:W3:Y:S02]  /*c180*/  @!P0 LDG.E.U16 R248, desc[UR6][R10.64] ;  /* 0x000000060af88981 */ /* 0x0000e4000c1e1500 */
[----:B0-----:R-:W-:Y:S02]  /*c190*/  @!P0 IMAD.MOV.U32 R11, RZ, RZ, R84 ;  /* 0x000000ffff0b8224 */ /* 0x001fe400078e0054 */
[----:B------:R-:W3:Y:S01]  /*c1a0*/  LDL R84, [R1+0x1f8] ;  /* 0x0001f80001547983 */ /* 0x000ee20000100800 */
[----:B------:R-:W-:-:S03]  /*c1b0*/  @!P0 IMAD.MOV.U32 R10, RZ, RZ, R81 ;  /* 0x000000ffff0a8224 */ /* 0x000fc600078e0051 */
[----:B------:R-:W-:Y:S04]  /*c1c0*/  STL [R1+0x758], R2 ;  /* 0x0007580201007387 */ /* 0x000fe80000100800 */
[----:B------:R-:W3:Y:S04]  /*c1d0*/  LDL R81, [R1+0x1d4] ;  /* 0x0001d40001517983 */ /* 0x000ee80000100800 */
[----:B------:R4:W3:Y:S04]  /*c1e0*/  @!P0 LDG.E.U16 R247, desc[UR6][R10.64] ;  /* 0x000000060af78981 */ /* 0x0008e8000c1e1500 */
[----:B------:R-:W-:Y:S04]  /*c1f0*/  STS.U16 [R2+UR4], R233 ;  /* 0x000000e902007988 */ /* 0x000fe80008000404 */
[----:B------:R-:W-:Y:S04]  /*c200*/  STS.U16 [R2+UR4+0x4000], R234 ;  /* 0x004000ea02007988 */ /* 0x000fe80008000404 */
        /* <DEDUP_REMOVED lines=8> */
[----:B------:R-:W-:Y:S01]  /*c290*/  STS.U16 [R2+UR4+0x1400], R22 ;  /* 0x0014001602007988 */ /* 0x000fe20008000404 */
[----:B----4-:R-:W-:-:S02]  /*c2a0*/  @!P0 IMAD.MOV.U32 R10, RZ, RZ, R75 ;  /* 0x000000ffff0a8224 */ /* 0x010fc400078e004b */
[----:B------:R-:W-:Y:S02]  /*c2b0*/  @!P0 IMAD.MOV.U32 R11, RZ, RZ, R78 ;  /* 0x000000ffff0b8224 */ /* 0x000fe400078e004e */
[----:B------:R-:W4:Y:S04]  /*c2c0*/  LDL R78, [R1+0x1d8] ;  /* 0x0001d800014e7983 */ /* 0x000f280000100800 */
[----:B------:R2:W4:Y:S04]  /*c2d0*/  @!P0 LDG.E.U16 R246, desc[UR6][R10.64] ;  /* 0x000000060af68981 */ /* 0x000528000c1e1500 */
[----:B------:R-:W-:Y:S04]  /*c2e0*/  STS.U16 [R2+UR4+0x5400], R21 ;  /* 0x0054001502007988 */ /* 0x000fe80008000404 */
[----:B------:R-:W-:Y:S04]  /*c2f0*/  STS.U16 [R2+UR4+0x1800], R18 ;  /* 0x0018001202007988 */ /* 0x000fe80008000404 */
[----:B------:R-:W-:Y:S04]  /*c300*/  STS.U16 [R2+UR4+0x5800], R17 ;  /* 0x0058001102007988 */ /* 0x000fe80008000404 */
[----:B------:R-:W-:Y:S04]  /*c310*/  STS.U16 [R2+UR4+0x1c00], R16 ;  /* 0x001c001002007988 */ /* 0x000fe80008000404 */
[----:B------:R0:W-:Y:S01]  /*c320*/  STS.U16 [R2+UR4+0x5c00], R15 ;  /* 0x005c000f02007988 */ /* 0x0001e20008000404 */
[----:B--2---:R-:W-:-:S03]  /*c330*/  @!P0 IMAD.MOV.U32 R11, RZ, RZ, R73 ;  /* 0x000000ffff0b8224 */ /* 0x004fc600078e0049 */
[----:B------:R-:W2:Y:S01]  /*c340*/  LDL R73, [R1+0x1b4] ;  /* 0x0001b40001497983 */ /* 0x000ea20000100800 */
[----:B---3--:R-:W-:-:S03]  /*c350*/  @!P0 IMAD.MOV.U32 R10, RZ, RZ, R30 ;  /* 0x000000ffff0a8224 */ /* 0x008fc600078e001e */
[----:B------:R-:W3:Y:S04]  /*c360*/  LDL R30, [R1+0x1b8] ;  /* 0x0001b800011e7983 */ /* 0x000ee80000100800 */
[----:B------:R-:W3:Y:S04]  /*c370*/  LDL.LU R75, [R1+0x194] ;  /* 0x00019400014b7983 */ /* 0x000ee80000300800 */
[----:B0-----:R-:W3:Y:S04]  /*c380*/  LDL R2, [R1+0x198] ;  /* 0x0001980001027983 */ /* 0x001ee80000100800 */
[----:B------:R0:W3:Y:S04]  /*c390*/  @!P0 LDG.E.U16 R245, desc[UR6][R10.64] ;  /* 0x000000060af58981 */ /* 0x0000e8000c1e1500 */
[----:B------:R-:W3:Y:S01]  /*c3a0*/  LDL.LU R95, [R1+0x178] ;  /* 0x00017800015f7983 */ /* 0x000ee20000300800 */
[----:B0-----:R-:W-:-:S02]  /*c3b0*/  @!P0 IMAD.MOV.U32 R10, RZ, RZ, R84 ;  /* 0x000000ffff0a8224 */ /* 0x001fc400078e0054 */
[----:B------:R-:W-:Y:S01]  /*c3c0*/  @!P0 IMAD.MOV.U32 R11, RZ, RZ, R91 ;  /* 0x000000ffff0b8224 */ /* 0x000fe200078e005b */
[----:B------:R-:W3:Y:S04]  /*c3d0*/  LDL.LU R84, [R1+0x174] ;  /* 0x0001740001547983 */ /* 0x000ee80000300800 */
[----:B------:R0:W3:Y:S04]  /*c3e0*/  @!P0 LDG.E.U16 R244, desc[UR6][R10.64] ;  /* 0x000000060af48981 */ /* 0x0000e8000c1e1500 */
[----:B------:R-:W3:Y:S01]  /*c3f0*/  LDL.LU R91, [R1+0x154] ;  /* 0x00015400015b7983 */ /* 0x000ee20000300800 */
[----:B0-----:R-:W-:-:S03]  /*c400*/  @!P0 IMAD.MOV.U32 R11, RZ, RZ, R81 ;  /* 0x000000ffff0b8224 */ /* 0x001fc600078e0051 */
[----:B------:R-:W3:Y:S04]  /*c410*/  LDL.LU R81, [R1+0x158] ;  /* 0x0001580001517983 */ /* 0x000ee80000300800 */
[----:B------:R-:W3:Y:S01]  /*c420*/  LDL R94, [R1+0x134] ;  /* 0x00013400015e7983 */ /* 0x000ee20000100800 */
[----:B----4-:R-:W-:-:S03]  /*c430*/  @!P0 IMAD.MOV.U32 R10, RZ, RZ, R78 ;  /* 0x000000ffff0a8224 */ /* 0x010fc600078e004e */
[----:B------:R-:W4:Y:S04]  /*c440*/  LDL R78, [R1+0x138] ;  /* 0x00013800014e7983 */ /* 0x000f280000100800 */
[----:B------:R2:W4:Y:S02]  /*c450*/  @!P0 LDG.E.U16 R243, desc[UR6][R10.64] ;  /* 0x000000060af38981 */ /* 0x000524000c1e1500 */
[----:B--2---:R-:W-:Y:S02]  /*c460*/  @!P0 IMAD.MOV.U32 R11, RZ, RZ, R73 ;  /* 0x000000ffff0b8224 */ /* 0x004fe400078e0049 */
[----:B------:R-:W2:Y:S01]  /*c470*/  LDL R73, [R1+0x2f0] ;  /* 0x0002f00001497983 */ /* 0x000ea20000100800 */
[----:B---3--:R-:W-:-:S03]  /*c480*/  @!P0 IMAD.MOV.U32 R10, RZ, RZ, R30 ;  /* 0x000000ffff0a8224 */ /* 0x008fc600078e001e */
[----:B------:R-:W3:Y:S04]  /*c490*/  LDL R30, [R1+0x118] ;  /* 0x00011800011e7983 */ /* 0x000ee80000100800 */
[----:B------:R0:W2:Y:S02]  /*c4a0*/  @!P0 LDG.E.U16 R242, desc[UR6][R10.64] ;  /* 0x000000060af28981 */ /* 0x0000a4000c1e1500 */
[----:B0-----:R-:W-:Y:S02]  /*c4b0*/  @!P0 IMAD.MOV.U32 R10, RZ, RZ, R2 ;  /* 0x000000ffff0a8224 */ /* 0x001fe400078e0002 */
[----:B------:R-:W2:Y:S01]  /*c4c0*/  LDL R2, [R1+0x2f4] ;  /* 0x0002f40001027983 */ /* 0x000ea20000100800 */
[----:B------:R-:W-:-:S05]  /*c4d0*/  @!P0 IMAD.MOV.U32 R11, RZ, RZ, R75 ;  /* 0x000000ffff0b8224 */ /* 0x000fca00078e004b */
[----:B------:R0:W2:Y:S02]  /*c4e0*/  @!P0 LDG.E.U16 R241, desc[UR6][R10.64] ;  /* 0x000000060af18981 */ /* 0x0000a4000c1e1500 */
[----:B0-----:R-:W-:Y:S02]  /*c4f0*/  @!P0 IMAD.MOV.U32 R10, RZ, RZ, R95 ;  /* 0x000000ffff0a8224 */ /* 0x001fe400078e005f */
[----:B------:R-:W-:Y:S01]  /*c500*/  @!P0 IMAD.MOV.U32 R11, RZ, RZ, R84 ;  /* 0x000000ffff0b8224 */ /* 0x000fe200078e0054 */
[----:B------:R-:W-:Y:S04]  /*c510*/  STS.U16 [R12+UR4+0x80], R237 ;  /* 0x000080ed0c007988 */ /* 0x000fe80008000404 */
[----:B------:R0:W2:Y:S04]  /*c520*/  @!P0 LDG.E.U16 R240, desc[UR6][R10.64] ;  /* 0x000000060af08981 */ /* 0x0000a8000c1e1500 */
[----:B------:R1:W-:Y:S01]  /*c530*/  STS.U16 [R12+UR4+0x4080], R238 ;  /* 0x004080ee0c007988 */ /* 0x0003e20008000404 */
[----:B0-----:R-:W-:-:S02]  /*c540*/  @!P0 IMAD.MOV.U32 R10, RZ, RZ, R81 ;  /* 0x000000ffff0a8224 */ /* 0x001fc400078e0051 */
[----:B------:R-:W-:Y:S01]  /*c550*/  @!P0 IMAD.MOV.U32 R11, RZ, RZ, R91 ;  /* 0x000000ffff0b8224 */ /* 0x000fe200078e005b */
[----:B-1----:R-:W-:-:S04]  /*c560*/  PRMT R238, RZ, 0x7610, R238 ;  /* 0x00007610ffee7816 */ /* 0x002fc800000000ee */
[----:B------:R0:W2:Y:S01]  /*c570*/  @!P0 LDG.E.U16 R239, desc[UR6][R10.64] ;  /* 0x000000060aef8981 */ /* 0x0000a2000c1e1500 */
[----:B------:R-:W-:Y:S01]  /*c580*/  PRMT R237, RZ, 0x7610, R237 ;  /* 0x00007610ffed7816 */ /* 0x000fe200000000ed */
[----:B0-----:R-:W-:Y:S02]  /*c590*/  @!P0 IMAD.MOV.U32 R11, RZ, RZ, R94 ;  /* 0x000000ffff0b8224 */ /* 0x001fe400078e005e */
[----:B------:R-:W-:Y:S04]  /*c5a0*/  STS.U16 [R12+UR4+0x480], R235 ;  /* 0x000480eb0c007988 */ /* 0x000fe80008000404 */
[----:B------:R0:W-:Y:S04]  /*c5b0*/  STS.U16 [R12+UR4+0x4480], R236 ;  /* 0x004480ec0c007988 */ /* 0x0001e80008000404 */
[----:B------:R-:W2:Y:S01]  /*c5c0*/  LDL R94, [R1+0x294] ;  /* 0x00029400015e7983 */ /* 0x000ea20000100800 */
[----:B----4-:R-:W-:Y:S01]  /*c5d0*/  @!P0 IMAD.MOV.U32 R10, RZ, RZ, R78 ;  /* 0x000000ffff0a8224 */ /* 0x010fe200078e004e */
[----:B0-----:R-:W-:-:S02]  /*c5e0*/  PRMT R236, RZ, 0x7610, R236 ;  /* 0x00007610ffec7816 */ /* 0x001fc400000000ec */
[----:B------:R-:W4:Y:S04]  /*c5f0*/  LDL R78, [R1+0x2b0] ;  /* 0x0002b000014e7983 */ /* 0x000f280000100800 */
[----:B------:R0:W4:Y:S02]  /*c600*/  @!P0 LDG.E.U16 R238, desc[UR6][R10.64] ;  /* 0x000000060aee8981 */ /* 0x000124000c1e1500 */
[----:B0-----:R-:W-:Y:S02]  /*c610*/  @!P0 IMAD.MOV.U32 R11, RZ, RZ, R14 ;  /* 0x000000ffff0b8224 */ /* 0x001fe400078e000e */
[----:B---3--:R-:W-:Y:S02]  /*c620*/  @!P0 IMAD.MOV.U32 R10, RZ, RZ, R30 ;  /* 0x000000ffff0a8224 */ /* 0x008fe400078e001e */
[----:B------:R-:W3:Y:S04]  /*c630*/  LDL R30, [R1+0x2b4] ;  /* 0x0002b400011e7983 */ /* 0x000ee80000100800 */
[----:B------:R2:W4:Y:S04]  /*c640*/  @!P0 LDG.E.U16 R237, desc[UR6][R10.64] ;  /* 0x000000060aed8981 */ /* 0x000528000c1e1500 */
[----:B------:R0:W-:Y:S01]  /*c650*/  STL [R1+0x760], R14 ;  /* 0x0007600e01007387 */ /* 0x0001e20000100800 */
[----:B--2---:R-:W-:-:S02]  /*c660*/  @!P0 IMAD.MOV.U32 R10, RZ, RZ, R2 ;  /* 0x000000ffff0a8224 */ /* 0x004fc400078e0002 */
[----:B------:R-:W-:Y:S01]  /*c670*/  @!P0 IMAD.MOV.U32 R11, RZ, RZ, R73 ;  /* 0x000000ffff0b8224 */ /* 0x000fe200078e0049 */
[----:B------:R-:W2:Y:S04]  /*c680*/  LDL R2, [R1+0x274] ;  /* 0x0002740001027983 */ /* 0x000ea80000100800 */
[----:B------:R1:W2:Y:S04]  /*c690*/  @!P0 LDG.E.U16 R236, desc[UR6][R10.64] ;  /* 0x000000060aec8981 */ /* 0x0002a8000c1e1500 */
[----:B0-----:R-:W2:Y:S04]  /*c6a0*/  LDL R14, [R1+0x290] ;  /* 0x00029000010e7983 */ /* 0x001ea80000100800 */
[----:B------:R-:W2:Y:S04]  /*c6b0*/  LDL R73, [R1+0x270] ;  /* 0x0002700001497983 */ /* 0x000ea80000100800 */
[----:B------:R-:W1:Y:S04]  /*c6c0*/  LDL R10, [R1+0x2d0] ;  /* 0x0002d000010a7983 */ /* 0x000e680000100800 */
[----:B------:R-:W1:Y:S01]  /*c6d0*/  LDL R11, [R1+0x2d4] ;  /* 0x0002d400010b7983 */ /* 0x000e620000100800 */
[----:B------:R-:W-:-:S02]  /*c6e0*/  PRMT R235, RZ, 0x7610, R235 ;  /* 0x00007610ffeb7816 */ /* 0x000fc400000000eb */
[----:B------:R-:W-:Y:S02]  /*c6f0*/  PRMT R234, RZ, 0x7610, R234 ;  /* 0x00007610ffea7816 */ /* 0x000fe400000000ea */
[----:B------:R-:W-:Y:S01]  /*c700*/  PRMT R233, RZ, 0x7610, R233 ;  /* 0x00007610ffe97816 */ /* 0x000fe200000000e9 */
[----:B------:R-:W-:Y:S04]  /*c710*/  STS.U16 [R12+UR4+0x880], R231 ;  /* 0x000880e70c007988 */ /* 0x000fe80008000404 */
[----:B------:R0:W-:Y:S02]  /*c720*/  STS.U16 [R12+UR4+0x4880], R232 ;  /* 0x004880e80c007988 */ /* 0x0001e40008000404 */
[----:B0-----:R-:W-:Y:S02]  /*c730*/  PRMT R232, RZ, 0x7610, R232 ;  /* 0x00007610ffe87816 */ /* 0x001fe400000000e8 */
[----:B-1----:R-:W-:-:S04]  /*c740*/  @!P0 LOP3.LUT R11, R11, R10, RZ, 0x3c, !PT ;  /* 0x0000000a0b0b8212 */ /* 0x002fc800078e3cff */
[----:B------:R-:W-:-:S04]  /*c750*/  @!P0 LOP3.LUT R10, R11, R10, RZ, 0x3c, !PT ;  /* 0x0000000a0b0a8212 */ /* 0x000fc800078e3cff */
[----:B------:R-:W-:-:S05]  /*c760*/  @!P0 LOP3.LUT R11, R11, R10, RZ, 0x3c, !PT ;  /* 0x0000000a0b0b8212 */ /* 0x000fca00078e3cff */
[----:B------:R3:W2:Y:S02]  /*c770*/  @!P0 LDG.E.U16 R235, desc[UR6][R10.64] ;  /* 0x000000060aeb8981 */ /* 0x0006a4000c1e1500 */
[----:B---3--:R-:W-:Y:S02]  /*c780*/  @!P0 IMAD.MOV.U32 R10, RZ, RZ, R30 ;  /* 0x000000ffff0a8224 */ /* 0x008fe400078e001e */
[----:B----4-:R-:W-:Y:S01]  /*c790*/  @!P0 IMAD.MOV.U32 R11, RZ, RZ, R78 ;  /* 0x000000ffff0b8224 */ /* 0x010fe200078e004e */
[----:B------:R-:W-:Y:S01]  /*c7a0*/  PRMT R231, RZ, 0x7610, R231 ;  /* 0x00007610ffe77816 */ /* 0x000fe200000000e7 */
[----:B------:R-:W3:Y:S04]  /*c7b0*/  LDL R78, [R1+0x254] ;  /* 0x00025400014e7983 */ /* 0x000ee80000100800 */
[----:B------:R0:W4:Y:S04]  /*c7c0*/  @!P0 LDG.E.U16 R234, desc[UR6][R10.64] ;  /* 0x000000060aea8981 */ /* 0x000128000c1e1500 */
[----:B------:R-:W4:Y:S01]  /*c7d0*/  LDL R30, [R1+0x744] ;  /* 0x00074400011e7983 */ /* 0x000f220000100800 */
[----:B0-----:R-:W-:-:S02]  /*c7e0*/  @!P0 IMAD.MOV.U32 R10, RZ, RZ, R94 ;  /* 0x000000ffff0a8224 */ /* 0x001fc400078e005e */
[----:B--2---:R-:W-:Y:S01]  /*c7f0*/  @!P0 IMAD.MOV.U32 R11, RZ, RZ, R14 ;  /* 0x000000ffff0b8224 */ /* 0x004fe200078e000e */
[----:B------:R-:W2:Y:S04]  /*c800*/  LDL R94, [R1+0x20c] ;  /* 0x00020c00015e7983 */ /* 0x000ea80000100800 */
[----:B------:R0:W2:Y:S04]  /*c810*/  @!P0 LDG.E.U16 R233, desc[UR6][R10.64] ;  /* 0x000000060ae98981 */ /* 0x0000a8000c1e1500 */
[----:B------:R-:W2:Y:S01]  /*c820*/  LDL R14, [R1+0x210] ;  /* 0x00021000010e7983 */ /* 0x000ea20000100800 */
[----:B0-----:R-:W-:-:S02]  /*c830*/  @!P0 IMAD.MOV.U32 R10, RZ, RZ, R2 ;  /* 0x000000ffff0a8224 */ /* 0x001fc400078e0002 */
[----:B------:R-:W-:Y:S01]  /*c840*/  @!P0 IMAD.MOV.U32 R11, RZ, RZ, R73 ;  /* 0x000000ffff0b8224 */ /* 0x000fe200078e0049 */
[----:B------:R-:W2:Y:S04]  /*c850*/  LDL R2, [R1+0x1f0] ;  /* 0x0001f00001027983 */ /* 0x000ea80000100800 */
[----:B------:R3:W2:Y:S04]  /*c860*/  @!P0 LDG.E.U16 R232, desc[UR6][R10.64] ;  /* 0x000000060ae88981 */ /* 0x0006a8000c1e1500 */
[----:B------:R-:W2:Y:S04]  /*c870*/  LDL R73, [R1+0x1ec] ;  /* 0x0001ec0001497983 */ /* 0x000ea80000100800 */
[----:B------:R-:W4:Y:S01]  /*c880*/  LDL R11, [R1+0x250] ;  /* 0x00025000010b7983 */ /* 0x000f220000100800 */
[----:B---3--:R-:W-:-:S03]  /*c890*/  @!P0 IMAD.MOV.U32 R10, RZ, RZ, R78 ;  /* 0x000000ffff0a8224 */ /* 0x008fc600078e004e */
[----:B------:R-:W-:Y:S04]  /*c8a0*/  STS.U16 [R12+UR4+0xc80], R227 ;  /* 0x000c80e30c007988 */ /* 0x000fe80008000404 */
[----:B------:R-:W3:Y:S04]  /*c8b0*/  LDL R78, [R1+0x1cc] ;  /* 0x0001cc00014e7983 */ /* 0x000ee80000100800 */
[----:B----4-:R0:W4:Y:S04]  /*c8c0*/  @!P0 LDG.E.U16 R231, desc[UR6][R10.64] ;  /* 0x000000060ae78981 */ /* 0x010128000c1e1500 */
[----:B------:R-:W0:Y:S04]  /*c8d0*/  LDL R10, [R1+0x22c] ;  /* 0x00022c00010a7983 */ /* 0x000e280000100800 */
[----:B------:R-:W0:Y:S04]  /*c8e0*/  LDL R11, [R1+0x230] ;  /* 0x00023000010b7983 */ /* 0x000e280000100800 */
        /* <DEDUP_REMOVED lines=8> */
[----:B------:R1:W-:Y:S01]  /*c970*/  STS.U16 [R12+UR4+0x5c80], R20 ;  /* 0x005c80140c007988 */ /* 0x0003e20008000404 */
[----:B------:R-:W-:-:S03]  /*c980*/  PRMT R230, RZ, 0x7610, R230 ;  /* 0x00007610ffe67816 */ /* 0x000fc600000000e6 */
[----:B------:R2:W-:Y:S04]  /*c990*/  STS.U16 [R30+UR4+0x100], R213 ;  /* 0x000100d51e007988 */ /* 0x0005e80008000404 */
[----:B-1----:R-:W4:Y:S04]  /*c9a0*/  LDL R12, [R1+0x1d0] ;  /* 0x0001d000010c7983 */ /* 0x002f280000100800 */
[----:B--2---:R-:W2:Y:S04]  /*c9b0*/  LDL.LU R213, [R1+0x9e4] ;  /* 0x0009e40001d57983 */ /* 0x004ea80000300800 */
[----:B------:R1:W-:Y:S04]  /*c9c0*/  STS.U16 [R30+UR4+0x4100], R90 ;  /* 0x0041005a1e007988 */ /* 0x0003e80008000404 */
[----:B-1----:R-:W2:Y:S01]  /*c9d0*/  LDL R90, [R1+0x1ac] ;  /* 0x0001ac00015a7983 */ /* 0x002ea20000100800 */
[----:B0-----:R-:W-:-:S04]  /*c9e0*/  @!P0 LOP3.LUT R11, R11, R10, RZ, 0x3c, !PT ;  /* 0x0000000a0b0b8212 */ /* 0x001fc800078e3cff */
[----:B------:R-:W-:-:S04]  /*c9f0*/  @!P0 LOP3.LUT R10, R11, R10, RZ, 0x3c, !PT ;  /* 0x0000000a0b0a8212 */ /* 0x000fc800078e3cff */
[----:B------:R-:W-:-:S05]  /*ca00*/  @!P0 LOP3.LUT R11, R11, R10, RZ, 0x3c, !PT ;  /* 0x0000000a0b0b8212 */ /* 0x000fca00078e3cff */
[----:B------:R0:W2:Y:S02]  /*ca10*/  @!P0 LDG.E.U16 R230, desc[UR6][R10.64] ;  /* 0x000000060ae68981 */ /* 0x0000a4000c1e1500 */
[----:B0-----:R-:W-:Y:S02]  /*ca20*/  @!P0 IMAD.MOV.U32 R10, RZ, RZ, R14 ;  /* 0x000000ffff0a8224 */ /* 0x001fe400078e000e */
[----:B------:R-:W2:Y:S01]  /*ca30*/  LDL R14, [R1+0x1b0] ;  /* 0x0001b000010e7983 */ /* 0x000ea20000100800 */
[----:B------:R-:W-:Y:S01]  /*ca40*/  PRMT R229, RZ, 0x7610, R229 ;  /* 0x00007610ffe57816 */ /* 0x000fe200000000e5 */
[----:B------:R-:W-:Y:S01]  /*ca50*/  @!P0 IMAD.MOV.U32 R11, RZ, RZ, R94 ;  /* 0x000000ffff0b8224 */ /* 0x000fe200078e005e */
[----:B------:R-:W-:-:S04]  /*ca60*/  PRMT R228, RZ, 0x7610, R228 ;  /* 0x00007610ffe47816 */ /* 0x000fc800000000e4 */
[----:B------:R0:W2:Y:S02]  /*ca70*/  @!P0 LDG.E.U16 R229, desc[UR6][R10.64] ;  /* 0x000000060ae58981 */ /* 0x0000a4000c1e1500 */
[----:B0-----:R-:W-:Y:S02]  /*ca80*/  @!P0 IMAD.MOV.U32 R10, RZ, RZ, R2 ;  /* 0x000000ffff0a8224 */ /* 0x001fe400078e0002 */
[----:B------:R-:W-:Y:S02]  /*ca90*/  @!P0 IMAD.MOV.U32 R11, RZ, RZ, R73 ;  /* 0x000000ffff0b8224 */ /* 0x000fe400078e0049 */
[----:B------:R-:W2:Y:S04]  /*caa0*/  LDL.LU R73, [R1+0x18c] ;  /* 0x00018c0001497983 */ /* 0x000ea80000300800 */
[----:B------:R-:W2:Y:S04]  /*cab0*/  LDL R2, [R1+0x190] ;  /* 0x0001900001027983 */ /* 0x000ea80000100800 */
[----:B------:R3:W2:Y:S01]  /*cac0*/  @!P0 LDG.E.U16 R228, desc[UR6][R10.64] ;  /* 0x000000060ae48981 */ /* 0x0006a2000c1e1500 */
[----:B------:R-:W-:-:S03]  /*cad0*/  PRMT R227, RZ, 0x7610, R227 ;  /* 0x00007610ffe37816 */ /* 0x000fc600000000e3 */
[----:B------:R0:W-:Y:S01]  /*cae0*/  STS.U16 [R30+UR4+0x500], R92 ;  /* 0x0005005c1e007988 */ /* 0x0001e20008000404 */
[----:B---3--:R-:W-:-:S03]  /*caf0*/  @!P0 IMAD.MOV.U32 R11, RZ, RZ, R78 ;  /* 0x000000ffff0b8224 */ /* 0x008fc600078e004e */
[----:B------:R-:W3:Y:S04]  /*cb00*/  LDL.LU R78, [R1+0x16c] ;  /* 0x00016c00014e7983 */ /* 0x000ee80000300800 */
[----:B------:R-:W3:Y:S01]  /*cb10*/  LDL.LU R94, [R1+0x170] ;  /* 0x00017000015e7983 */ /* 0x000ee20000300800 */
[----:B----4-:R-:W-:-:S03]  /*cb20*/  @!P0 IMAD.MOV.U32 R10, RZ, RZ, R12 ;  /* 0x000000ffff0a8224 */ /* 0x010fc600078e000c */
[----:B------:R1:W-:Y:S04]  /*cb30*/  STS.U16 [R30+UR4+0x4500], R83 ;  /* 0x004500531e007988 */ /* 0x0003e80008000404 */
[----:B0-----:R-:W4:Y:S04]  /*cb40*/  LDL.LU R92, [R1+0x14c] ;  /* 0x00014c00015c7983 */ /* 0x001f280000300800 */
[----:B------:R2:W4:Y:S04]  /*cb50*/  @!P0 LDG.E.U16 R227, desc[UR6][R10.64] ;  /* 0x000000060ae38981 */ /* 0x000528000c1e1500 */
[----:B-1----:R-:W4:Y:S04]  /*cb60*/  LDL.LU R83, [R1+0x150] ;  /* 0x0001500001537983 */ /* 0x002f280000300800 */
[----:B------:R-:W4:Y:S01]  /*cb70*/  LDL.LU R12, [R1+0x12c] ;  /* 0x00012c00010c7983 */ /* 0x000f220000300800 */
[----:B--2---:R-:W-:-:S03]  /*cb80*/  @!P0 IMAD.MOV.U32 R11, RZ, RZ, R90 ;  /* 0x000000ffff0b8224 */ /* 0x004fc600078e005a */
[----:B------:R-:W2:Y:S04]  /*cb90*/  LDL.LU R90, [R1+0x130] ;  /* 0x00013000015a7983 */ /* 0x000ea80000300800 */
[----:B------:R0:W-:Y:S01]  /*cba0*/  STS.U16 [R30+UR4+0x900], R13 ;  /* 0x0009000d1e007988 */ /* 0x0001e20008000404 */
[----:B------:R-:W-:-:S03]  /*cbb0*/  @!P0 IMAD.MOV.U32 R10, RZ, RZ, R14 ;  /* 0x000000ffff0a8224 */ /* 0x000fc600078e000e */
[----:B------:R-:W2:Y:S04]  /*cbc0*/  LDL.LU R14, [R1+0x110] ;  /* 0x00011000010e7983 */ /* 0x000ea80000300800 */
[----:B0-----:R-:W2:Y:S01]  /*cbd0*/  LDL.LU R13, [R1+0x10c] ;  /* 0x00010c00010d7983 */ /* 0x001ea20000300800 */
[----:B------:R-:W-:Y:S02]  /*cbe0*/  PRMT R226, RZ, 0x7610, R226 ;  /* 0x00007610ffe27816 */ /* 0x000fe400000000e2 */
[----:B------:R-:W-:-:S04]  /*cbf0*/  PRMT R225, RZ, 0x7610, R225 ;  /* 0x00007610ffe17816 */ /* 0x000fc800000000e1 */
[----:B------:R0:W2:Y:S01]  /*cc00*/  @!P0 LDG.E.U16 R226, desc[UR6][R10.64] ;  /* 0x000000060ae28981 */ /* 0x0000a2000c1e1500 */
[----:B------:R-:W-:Y:S01]  /*cc10*/  PRMT R224, RZ, 0x7610, R224 ;  /* 0x00007610ffe07816 */ /* 0x000fe200000000e0 */
[----:B0-----:R-:W-:Y:S02]  /*cc20*/  @!P0 IMAD.MOV.U32 R11, RZ, RZ, R73 ;  /* 0x000000ffff0b8224 */ /* 0x001fe400078e0049 */
[----:B------:R-:W-:-:S05]  /*cc30*/  @!P0 IMAD.MOV.U32 R10, RZ, RZ, R2 ;  /* 0x000000ffff0a8224 */ /* 0x000fca00078e0002 */
[----:B------:R3:W2:Y:S01]  /*cc40*/  @!P0 LDG.E.U16 R225, desc[UR6][R10.64] ;  /* 0x000000060ae18981 */ /* 0x0006a2000c1e1500 */
[----:B------:R-:W-:Y:S01]  /*cc50*/  PRMT R223, RZ, 0x7610, R223 ;  /* 0x00007610ffdf7816 */ /* 0x000fe200000000df */
[----:B---3--:R-:W-:Y:S02]  /*cc60*/  @!P0 IMAD.MOV.U32 R11, RZ, RZ, R78 ;  /* 0x000000ffff0b8224 */ /* 0x008fe400078e004e */
[----:B------:R-:W-:-:S05]  /*cc70*/  @!P0 IMAD.MOV.U32 R10, RZ, RZ, R94 ;  /* 0x000000ffff0a8224 */ /* 0x000fca00078e005e */
[----:B------:R4:W3:Y:S01]  /*cc80*/  @!P0 LDG.E.U16 R224, desc[UR6][R10.64] ;  /* 0x000000060ae08981 */ /* 0x0008e2000c1e1500 */
[----:B------:R-:W-:Y:S01]  /*cc90*/  PRMT R222, RZ, 0x7610, R222 ;  /* 0x00007610ffde7816 */ /* 0x000fe200000000de */
[----:B----4-:R-:W-:Y:S02]  /*cca0*/  @!P0 IMAD.MOV.U32 R11, RZ, RZ, R92 ;  /* 0x000000ffff0b8224 */ /* 0x010fe400078e005c */
[----:B------:R-:W-:Y:S01]  /*ccb0*/  @!P0 IMAD.MOV.U32 R10, RZ, RZ, R83 ;  /* 0x000000ffff0a8224 */ /* 0x000fe200078e0053 */
[----:B------:R0:W-:Y:S04]  /*ccc0*/  STS.U16 [R30+UR4+0x4900], R214 ;  /* 0x004900d61e007988 */ /* 0x0001e80008000404 */
[----:B------:R2:W4:Y:S01]  /*ccd0*/  @!P0 LDG.E.U16 R223, desc[UR6][R10.64] ;  /* 0x000000060adf8981 */ /* 0x000522000c1e1500 */
[----:B------:R-:W-:-:S03]  /*cce0*/  PRMT R221, RZ, 0x7610, R221 ;  /* 0x00007610ffdd7816 */ /* 0x000fc600000000dd */
[----:B------:R1:W-:Y:S04]  /*ccf0*/  STS.U16 [R30+UR4+0xd00], R215 ;  /* 0x000d00d71e007988 */ /* 0x0003e80008000404 */
[----:B0-----:R-:W4:Y:S01]  /*cd00*/  LDL.LU R214, [R1+0x9e0] ;  /* 0x0009e00001d67983 */ /* 0x001f220000300800 */
[----:B--2---:R-:W-:Y:S02]  /*cd10*/  @!P0 IMAD.MOV.U32 R10, RZ, RZ, R90 ;  /* 0x000000ffff0a8224 */ /* 0x004fe400078e005a */
[----:B------:R-:W-:Y:S01]  /*cd20*/  @!P0 IMAD.MOV.U32 R11, RZ, RZ, R12 ;  /* 0x000000ffff0b8224 */ /* 0x000fe200078e000c */
[----:B------:R0:W-:Y:S04]  /*cd30*/  STS.U16 [R30+UR4+0x4d00], R24 ;  /* 0x004d00181e007988 */ /* 0x0001e80008000404 */
[----:B-1----:R-:W2:Y:S04]  /*cd40*/  LDL.LU R215, [R1+0x9dc] ;  /* 0x0009dc0001d77983 */ /* 0x002ea80000300800 */
[----:B------:R1:W2:Y:S04]  /*cd50*/  @!P0 LDG.E.U16 R222, desc[UR6][R10.64] ;  /* 0x000000060ade8981 */ /* 0x0002a8000c1e1500 */
[----:B0-----:R-:W2:Y:S04]  /*cd60*/  LDL.LU R24, [R1+0x9d8] ;  /* 0x0009d80001187983 */ /* 0x001ea80000300800 */
[----:B------:R0:W-:Y:S04]  /*cd70*/  STL [R1+0x764], R12 ;  /* 0x0007640c01007387 */ /* 0x0001e80000100800 */
[----:B------:R1:W-:Y:S04]  /*cd80*/  STS.U16 [R30+UR4+0x1100], R25 ;  /* 0x001100191e007988 */ /* 0x0003e80008000404 */
[----:B0-----:R-:W3:Y:S04]  /*cd90*/  LDL R12, [R1+0x2ec] ;  /* 0x0002ec00010c7983 */ /* 0x001ee80000100800 */
[----:B-1----:R-:W2:Y:S04]  /*cda0*/  LDL.LU R25, [R1+0x9d4] ;  /* 0x0009d40001197983 */ /* 0x002ea80000300800 */
[----:B------:R-:W4:Y:S01]  /*cdb0*/  LDL R2, [R1+0x2ac] ;  /* 0x0002ac0001027983 */ /* 0x000f220000100800 */
[----:B------:R-:W-:-:S03]  /*cdc0*/  @!P0 IMAD.MOV.U32 R10, RZ, RZ, R14 ;  /* 0x000000ffff0a8224 */ /* 0x000fc600078e000e */
[----:B------:R0:W-:Y:S01]  /*cdd0*/  STL [R1+0x76c], R14 ;  /* 0x00076c0e01007387 */ /* 0x0001e20000100800 */
[----:B------:R-:W-:-:S05]  /*cde0*/  @!P0 IMAD.MOV.U32 R11, RZ, RZ, R13 ;  /* 0x000000ffff0b8224 */ /* 0x000fca00078e000d */
[----:B------:R3:W2:Y:S04]  /*cdf0*/  @!P0 LDG.E.U16 R221, desc[UR6][R10.64] ;  /* 0x000000060add8981 */ /* 0x0006a8000c1e1500 */
[----:B0-----:R-:W2:Y:S04]  /*ce00*/  LDL R14, [R1+0x2a8] ;  /* 0x0002a800010e7983 */ /* 0x001ea80000100800 */
[----:B------:R-:W-:Y:S04]  /*ce10*/  STL [R1+0x768], R13 ;  /* 0x0007680d01007387 */ /* 0x000fe80000100800 */
[----:B------:R-:W4:Y:S01]  /*ce20*/  LDL R11, [R1+0x2e8] ;  /* 0x0002e800010b7983 */ /* 0x000f220000100800 */
[----:B------:R-:W-:-:S03]  /*ce30*/  PRMT R220, RZ, 0x7610, R220 ;  /* 0x00007610ffdc7816 */ /* 0x000fc600000000dc */
[----:B------:R0:W-:Y:S04]  /*ce40*/  STS.U16 [R30+UR4+0x5100], R26 ;  /* 0x0051001a1e007988 */ /* 0x0001e80008000404 */
[----:B0-----:R-:W2:Y:S01]  /*ce50*/  LDL.LU R26, [R1+0x9d0] ;  /* 0x0009d000011a7983 */ /* 0x001ea20000300800 */
[----:B------:R-:W-:Y:S02]  /*ce60*/  PRMT R219, RZ, 0x7610, R219 ;  /* 0x00007610ffdb7816 */ /* 0x000fe400000000db */
[----:B------:R-:W-:Y:S01]  /*ce70*/  PRMT R218, RZ, 0x7610, R218 ;  /* 0x00007610ffda7816 */ /* 0x000fe200000000da */
[----:B------:R-:W2:Y:S01]  /*ce80*/  LDL R13, [R1+0x28c] ;  /* 0x00028c00010d7983 */ /* 0x000ea20000100800 */
[----:B---3--:R-:W-:-:S05]  /*ce90*/  @!P0 IMAD.MOV.U32 R10, RZ, RZ, R12 ;  /* 0x000000ffff0a8224 */ /* 0x008fca00078e000c */
[----:B----4-:R0:W3:Y:S04]  /*cea0*/  @!P0 LDG.E.U16 R220, desc[UR6][R10.64] ;  /* 0x000000060adc8981 */ /* 0x0100e8000c1e1500 */
[----:B------:R-:W0:Y:S04]  /*ceb0*/  LDL R10, [R1+0x2c8] ;  /* 0x0002c800010a7983 */ /* 0x000e280000100800 */
[----:B------:R-:W0:Y:S04]  /*cec0*/  LDL R11, [R1+0x2cc] ;  /* 0x0002cc00010b7983 */ /* 0x000e280000100800 */
[----:B------:R1:W-:Y:S04]  /*ced0*/  STS.U16 [R30+UR4+0x1500], R27 ;  /* 0x0015001b1e007988 */ /* 0x0003e80008000404 */
[----:B------:R4:W-:Y:S04]  /*cee0*/  STS.U16 [R30+UR4+0x5500], R28 ;  /* 0x0055001c1e007988 */ /* 0x0009e80008000404 */
[----:B-1----:R-:W3:Y:S04]  /*cef0*/  LDL.LU R27, [R1+0x9cc] ;  /* 0x0009cc00011b7983 */ /* 0x002ee80000300800 */
[----:B------:R-:W3:Y:S04]  /*cf00*/  LDL R12, [R1+0x26c] ;  /* 0x00026c00010c7983 */ /* 0x000ee80000100800 */
[----:B----4-:R-:W4:Y:S01]  /*cf10*/  LDL.LU R28, [R1+0x9c8] ;  /* 0x0009c800011c7983 */ /* 0x010f220000300800 */
[----:B0-----:R-:W-:-:S04]  /*cf20*/  @!P0 LOP3.LUT R11, R11, R10, RZ, 0x3c, !PT ;  /* 0x0000000a0b0b8212 */ /* 0x001fc800078e3cff */
[----:B------:R-:W-:-:S04]  /*cf30*/  @!P0 LOP3.LUT R10, R11, R10, RZ, 0x3c, !PT ;  /* 0x0000000a0b0a8212 */ /* 0x000fc800078e3cff */
[----:B------:R-:W-:-:S05]  /*cf40*/  @!P0 LOP3.LUT R11, R11, R10, RZ, 0x3c, !PT ;  /* 0x0000000a0b0b8212 */ /* 0x000fca00078e3cff */
[----:B------:R0:W4:Y:S02]  /*cf50*/  @!P0 LDG.E.U16 R219, desc[UR6][R10.64] ;  /* 0x000000060adb8981 */ /* 0x000124000c1e1500 */
[----:B0-----:R-:W-:Y:S02]  /*cf60*/  @!P0 IMAD.MOV.U32 R10, RZ, RZ, R2 ;  /* 0x000000ffff0a8224 */ /* 0x001fe400078e0002 */
[----:B--2---:R-:W-:-:S05]  /*cf70*/  @!P0 IMAD.MOV.U32 R11, RZ, RZ, R14 ;  /* 0x000000ffff0b8224 */ /* 0x004fca00078e000e */
[----:B------:R0:W2:Y:S04]  /*cf80*/  @!P0 LDG.E.U16 R218, desc[UR6][R10.64] ;  /* 0x000000060ada8981 */ /* 0x0000a8000c1e1500 */
[----:B------:R-:W3:Y:S01]  /*cf90*/  LDL R11, [R1+0x288] ;  /* 0x00028800010b7983 */ /* 0x000ee20000100800 */
[----:B------:R-:W-:Y:S01]  /*cfa0*/  PRMT R217, RZ, 0x7610, R217 ;  /* 0x00007610ffd97816 */ /* 0x000fe200000000d9 */
[----:B0-----:R-:W-:Y:S02]  /*cfb0*/  @!P0 IMAD.MOV.U32 R10, RZ, RZ, R13 ;  /* 0x000000ffff0a8224 */ /* 0x001fe400078e000d */
[----:B------:R0:W-:Y:S04]  /*cfc0*/  STS.U16 [R30+UR4+0x1900], R29 ;  /* 0x0019001d1e007988 */ /* 0x0001e80008000404 */
[----:B0-----:R-:W2:Y:S01]  /*cfd0*/  LDL.LU R29, [R1+0x9c4] ;  /* 0x0009c400011d7983 */ /* 0x001ea20000300800 */
[----:B------:R-:W-:-:S02]  /*cfe0*/  PRMT R216, RZ, 0x7610, R216 ;  /* 0x00007610ffd87816 */ /* 0x000fc400000000d8 */
[----:B------:R-:W-:Y:S01]  /*cff0*/  PRMT R23, RZ, 0x7610, R23 ;  /* 0x00007610ff177816 */ /* 0x000fe20000000017 */
[----:B------:R-:W4:Y:S04]  /*d000*/  LDL R2, [R1+0x228] ;  /* 0x0002280001027983 */ /* 0x000f280000100800 */
[----:B---3--:R0:W3:Y:S04]  /*d010*/  @!P0 LDG.E.U16 R217, desc[UR6][R10.64] ;  /* 0x000000060ad98981 */ /* 0x0080e8000c1e1500 */
[----:B------:R1:W-:Y:S04]  /*d020*/  STS.U16 [R30+UR4+0x5900], R88 ;  /* 0x005900581e007988 */ /* 0x0003e80008000404 */
[----:B------:R-:W2:Y:S04]  /*d030*/  LDL R13, [R1+0x208] ;  /* 0x00020800010d7983 */ /* 0x000ea80000100800 */
[----:B------:R-:W4:Y:S01]  /*d040*/  LDL R11, [R1+0x268] ;  /* 0x00026800010b7983 */ /* 0x000f220000100800 */
[----:B0-----:R-:W-:-:S03]  /*d050*/  @!P0 IMAD.MOV.U32 R10, RZ, RZ, R12 ;  /* 0x000000ffff0a8224 */ /* 0x001fc600078e000c */
[----:B-1----:R-:W3:Y:S04]  /*d060*/  LDL R88, [R1+0x204] ;  /* 0x0002040001587983 */ /* 0x002ee80000100800 */
[----:B------:R0:W-:Y:S04]  /*d070*/  STS.U16 [R30+UR4+0x1d00], R76 ;  /* 0x001d004c1e007988 */ /* 0x0001e80008000404 */
[----:B------:R-:W3:Y:S04]  /*d080*/  LDL R12, [R1+0x1e8] ;  /* 0x0001e800010c7983 */ /* 0x000ee80000100800 */
[----:B------:R-:W2:Y:S04]  /*d090*/  LDL R14, [R1+0x740] ;  /* 0x00074000010e7983 */ /* 0x000ea80000100800 */
[----:B0-----:R-:W3:Y:S04]  /*d0a0*/  LDL R76, [R1+0x1e4] ;  /* 0x0001e400014c7983 */ /* 0x001ee80000100800 */
[----:B----4-:R0:W4:Y:S04]  /*d0b0*/  @!P0 LDG.E.U16 R216, desc[UR6][R10.64] ;  /* 0x000000060ad88981 */ /* 0x010128000c1e1500 */
[----:B------:R-:W0:Y:S04]  /*d0c0*/  LDL R10, [R1+0x244] ;  /* 0x00024400010a7983 */ /* 0x000e280000100800 */
[----:B------:R-:W0:Y:S02]  /*d0d0*/  LDL R11, [R1+0x248] ;  /* 0x00024800010b7983 */ /* 0x000e240000100800 */
[----:B0-----:R-:W-:-:S04]  /*d0e0*/  @!P0 LOP3.LUT R11, R11, R10, RZ, 0x3c, !PT ;  /* 0x0000000a0b0b8212 */ /* 0x001fc800078e3cff */
[----:B------:R-:W-:-:S04]  /*d0f0*/  @!P0 LOP3.LUT R10, R11, R10, RZ, 0x3c, !PT ;  /* 0x0000000a0b0a8212 */ /* 0x000fc800078e3cff */
[----:B------:R-:W-:-:S05]  /*d100*/  @!P0 LOP3.LUT R11, R11, R10, RZ, 0x3c, !PT ;  /* 0x0000000a0b0b8212 */ /* 0x000fca00078e3cff */
[----:B------:R0:W4:Y:S04]  /*d110*/  @!P0 LDG.E.U16 R23, desc[UR6][R10.64] ;  /* 0x000000060a178981 */ /* 0x000128000c1e1500 */
[----:B------:R-:W3:Y:S01]  /*d120*/  LDL R11, [R1+0x224] ;  /* 0x00022400010b7983 */ /* 0x000ee20000100800 */
[----:B------:R-:W-:Y:S01]  /*d130*/  PRMT R22, RZ, 0x7610, R22 ;  /* 0x00007610ff167816 */ /* 0x000fe20000000016 */
[----:B0-----:R-:W-:Y:S01]  /*d140*/  @!P0 IMAD.MOV.U32 R10, RZ, RZ, R2 ;  /* 0x000000ffff0a8224 */ /* 0x001fe200078e0002 */
[----:B------:R-:W-:Y:S01]  /*d150*/  PRMT R21, RZ, 0x7610, R21 ;  /* 0x00007610ff157816 */ /* 0x000fe20000000015 */
[----:B------:R0:W-:Y:S01]  /*d160*/  STS.U16 [R30+UR4+0x5d00], R31 ;  /* 0x005d001f1e007988 */ /* 0x0001e20008000404 */
[----:B------:R-:W-:-:S03]  /*d170*/  PRMT R20, RZ, 0x7610, R20 ;  /* 0x00007610ff147816 */ /* 0x000fc60000000014 */
[----:B--2---:R1:W-:Y:S04]  /*d180*/  STS.U16 [R14+UR4+0x180], R32 ;  /* 0x000180200e007988 */ /* 0x0043e80008000404 */
[----:B0-----:R-:W2:Y:S04]  /*d190*/  LDL.LU R30, [R1+0x9c0] ;  /* 0x0009c000011e7983 */ /* 0x001ea80000300800 */
[----:B------:R-:W2:Y:S04]  /*d1a0*/  LDL.LU R31, [R1+0x9bc] ;  /* 0x0009bc00011f7983 */ /* 0x000ea80000300800 */
[----:B------:R-:W4:Y:S04]  /*d1b0*/  LDL R2, [R1+0x1c8] ;  /* 0x0001c80001027983 */ /* 0x000f280000100800 */
[----:B-1----:R-:W2:Y:S04]  /*d1c0*/  LDL.LU R32, [R1+0x9b8] ;  /* 0x0009b80001207983 */ /* 0x002ea80000300800 */
[----:B------:R0:W-:Y:S04]  /*d1d0*/  STS.U16 [R14+UR4+0x4180], R80 ;  /* 0x004180500e007988 */ /* 0x0001e80008000404 */
[----:B---3--:R1:W3:Y:S02]  /*d1e0*/  @!P0 LDG.E.U16 R22, desc[UR6][R10.64] ;  /* 0x000000060a168981 */ /* 0x0082e4000c1e1500 */
[----:B-1----:R-:W-:-:S02]  /*d1f0*/  @!P0 IMAD.MOV.U32 R10, RZ, RZ, R13 ;  /* 0x000000ffff0a8224 */ /* 0x002fc400078e000d */
[----:B------:R-:W-:Y:S02]  /*d200*/  @!P0 IMAD.MOV.U32 R11, RZ, RZ, R88 ;  /* 0x000000ffff0b8224 */ /* 0x000fe400078e0058 */
[----:B------:R-:W2:Y:S04]  /*d210*/  LDL.LU R88, [R1+0x1a8] ;  /* 0x0001a80001587983 */ /* 0x000ea80000300800 */
[----:B------:R1:W3:Y:S04]  /*d220*/  @!P0 LDG.E.U16 R21, desc[UR6][R10.64] ;  /* 0x000000060a158981 */ /* 0x0002e8000c1e1500 */
[----:B0-----:R-:W3:Y:S04]  /*d230*/  LDL.LU R80, [R1+0x184] ;  /* 0x0001840001507983 */ /* 0x001ee80000300800 */
[----:B------:R-:W3:Y:S01]  /*d240*/  LDL.LU R13, [R1+0x188] ;  /* 0x00018800010d7983 */ /* 0x000ee20000300800 */
[----:B-1----:R-:W-:-:S02]  /*d250*/  @!P0 IMAD.MOV.U32 R10, RZ, RZ, R12 ;  /* 0x000000ffff0a8224 */ /* 0x002fc400078e000c */
[----:B------:R-:W-:-:S05]  /*d260*/  @!P0 IMAD.MOV.U32 R11, RZ, RZ, R76 ;  /* 0x000000ffff0b8224 */ /* 0x000fca00078e004c */
[----:B------:R4:W3:Y:S04]  /*d270*/  @!P0 LDG.E.U16 R20, desc[UR6][R10.64] ;  /* 0x000000060a148981 */ /* 0x0008e8000c1e1500 */
[----:B------:R-:W2:Y:S01]  /*d280*/  LDL R11, [R1+0x1c4] ;  /* 0x0001c400010b7983 */ /* 0x000ea20000100800 */
[----:B------:R-:W-:Y:S01]  /*d290*/  PRMT R19, RZ, 0x7610, R19 ;  /* 0x00007610ff137816 */ /* 0x000fe20000000013 */
[----:B----4-:R-:W-:Y:S02]  /*d2a0*/  @!P0 IMAD.MOV.U32 R10, RZ, RZ, R2 ;  /* 0x000000ffff0a8224 */ /* 0x010fe400078e0002 */
[----:B------:R0:W-:Y:S04]  /*d2b0*/  STS.U16 [R14+UR4+0x580], R72 ;  /* 0x000580480e007988 */ /* 0x0001e80008000404 */
[----:B0-----:R-:W4:Y:S04]  /*d2c0*/  LDL.LU R72, [R1+0x168] ;  /* 0x0001680001487983 */ /* 0x001f280000300800 */
[----:B------:R-:W4:Y:S04]  /*d2d0*/  LDL.LU R76, [R1+0x164] ;  /* 0x00016400014c7983 */ /* 0x000f280000300800 */
[----:B------:R-:W4:Y:S04]  /*d2e0*/  LDL.LU R12, [R1+0x144] ;  /* 0x00014400010c7983 */ /* 0x000f280000300800 */
[----:B--2---:R0:W2:Y:S04]  /*d2f0*/  @!P0 LDG.E.U16 R19, desc[UR6][R10.64] ;  /* 0x000000060a138981 */ /* 0x0040a8000c1e1500 */
[----:B------:R-:W4:Y:S01]  /*d300*/  LDL R11, [R1+0x1a4] ;  /* 0x0001a400010b7983 */ /* 0x000f220000100800 */
[----:B------:R-:W-:Y:S01]  /*d310*/  PRMT R18, RZ, 0x7610, R18 ;  /* 0x00007610ff127816 */ /* 0x000fe20000000012 */
[----:B0-----:R-:W-:Y:S01]  /*d320*/  @!P0 IMAD.MOV.U32 R10, RZ, RZ, R88 ;  /* 0x000000ffff0a8224 */ /* 0x001fe200078e0058 */
[----:B------:R-:W-:Y:S01]  /*d330*/  PRMT R17, RZ, 0x7610, R17 ;  /* 0x00007610ff117816 */ /* 0x000fe20000000011 */
[----:B------:R0:W-:Y:S01]  /*d340*/  STS.U16 [R14+UR4+0x4580], R79 ;  /* 0x0045804f0e007988 */ /* 0x0001e20008000404 */
[----:B------:R-:W-:-:S03]  /*d350*/  PRMT R16, RZ, 0x7610, R16 ;  /* 0x00007610ff107816 */ /* 0x000fc60000000010 */
[----:B------:R1:W-:Y:S04]  /*d360*/  STS.U16 [R14+UR4+0x980], R33 ;  /* 0x000980210e007988 */ /* 0x0003e80008000404 */
[----:B0-----:R-:W2:Y:S04]  /*d370*/  LDL.LU R79, [R1+0x148] ;  /* 0x00014800014f7983 */ /* 0x001ea80000300800 */
[----:B------:R-:W2:Y:S04]  /*d380*/  LDL.LU R2, [R1+0x124] ;  /* 0x0001240001027983 */ /* 0x000ea80000300800 */
[----:B-1----:R-:W2:Y:S04]  /*d390*/  LDL.LU R33, [R1+0x9b4] ;  /* 0x0009b40001217983 */ /* 0x002ea80000300800 */
[----:B---3--:R-:W-:Y:S04]  /*d3a0*/  STL [R1+0x7c4], R13 ;  /* 0x0007c40d01007387 */ /* 0x008fe80000100800 */
[----:B------:R0:W-:Y:S04]  /*d3b0*/  STS.U16 [R14+UR4+0x4980], R34 ;  /* 0x004980220e007988 */ /* 0x0001e80008000404 */
[----:B------:R1:W-:Y:S04]  /*d3c0*/  STS.U16 [R14+UR4+0xd80], R35 ;  /* 0x000d80230e007988 */ /* 0x0003e80008000404 */
[----:B0-----:R-:W3:Y:S04]  /*d3d0*/  LDL.LU R34, [R1+0x9b0] ;  /* 0x0009b00001227983 */ /* 0x001ee80000300800 */
[----:B-1----:R-:W3:Y:S04]  /*d3e0*/  LDL.LU R35, [R1+0x9ac] ;  /* 0x0009ac0001237983 */ /* 0x002ee80000300800 */
[----:B----4-:R0:W4:Y:S02]  /*d3f0*/  @!P0 LDG.E.U16 R18, desc[UR6][R10.64] ;  /* 0x000000060a128981 */ /* 0x010124000c1e1500 */
[----:B0-----:R-:W-:-:S02]  /*d400*/  @!P0 IMAD.MOV.U32 R10, RZ, RZ, R13 ;  /* 0x000000ffff0a8224 */ /* 0x001fc400078e000d */
[----:B------:R-:W-:Y:S01]  /*d410*/  @!P0 IMAD.MOV.U32 R11, RZ, RZ, R80 ;  /* 0x000000ffff0b8224 */ /* 0x000fe200078e0050 */
[----:B------:R-:W3:Y:S04]  /*d420*/  LDL R13, [R1+0x73c] ;  /* 0x00073c00010d7983 */ /* 0x000ee80000100800 */
[----:B------:R0:W4:Y:S04]  /*d430*/  @!P0 LDG.E.U16 R17, desc[UR6][R10.64] ;  /* 0x000000060a118981 */ /* 0x000128000c1e1500 */
[----:B------:R1:W-:Y:S01]  /*d440*/  STL [R1+0x770], R12 ;  /* 0x0007700c01007387 */ /* 0x0003e20000100800 */
[----:B0-----:R-:W-:-:S02]  /*d450*/  @!P0 IMAD.MOV.U32 R10, RZ, RZ, R72 ;  /* 0x000000ffff0a8224 */ /* 0x001fc400078e0048 */
[----:B------:R-:W-:-:S05]  /*d460*/  @!P0 IMAD.MOV.U32 R11, RZ, RZ, R76 ;  /* 0x000000ffff0b8224 */ /* 0x000fca00078e004c */
[----:B------:R0:W4:Y:S02]  /*d470*/  @!P0 LDG.E.U16 R16, desc[UR6][R10.64] ;  /* 0x000000060a108981 */ /* 0x000124000c1e1500 */
[----:B0-----:R-:W-:Y:S02]  /*d480*/  @!P0 IMAD.MOV.U32 R11, RZ, RZ, R12 ;  /* 0x000000ffff0b8224 */ /* 0x001fe400078e000c */
[----:B-1----:R-:W4:Y:S04]  /*d490*/  LDL.LU R12, [R1+0x128] ;  /* 0x00012800010c7983 */ /* 0x002f280000300800 */
[----:B------:R0:W-:Y:S01]  /*d4a0*/  STS.U16 [R14+UR4+0x4d80], R36 ;  /* 0x004d80240e007988 */ /* 0x0001e20008000404 */
[----:B------:R-:W-:-:S03]  /*d4b0*/  PRMT R15, RZ, 0x7610, R15 ;  /* 0x00007610ff0f7816 */ /* 0x000fc6000000000f */
[----:B------:R1:W-:Y:S01]  /*d4c0*/  STS.U16 [R14+UR4+0x1180], R37 ;  /* 0x001180250e007988 */ /* 0x0003e20008000404 */
[----:B--2---:R-:W-:-:S03]  /*d4d0*/  @!P0 IMAD.MOV.U32 R10, RZ, RZ, R79 ;  /* 0x000000ffff0a8224 */ /* 0x004fc600078e004f */
[----:B0-----:R-:W2:Y:S04]  /*d4e0*/  LDL.LU R36, [R1+0x9a8] ;  /* 0x0009a80001247983 */ /* 0x001ea80000300800 */
[----:B------:R0:W-:Y:S04]  /*d4f0*/  STS.U16 [R14+UR4+0x5180], R38 ;  /* 0x005180260e007988 */ /* 0x0001e80008000404 */
[----:B------:R0:W-:Y:S04]  /*d500*/  STS.U16 [R14+UR4+0x1580], R39 ;  /* 0x001580270e007988 */ /* 0x0001e80008000404 */
[----:B------:R0:W-:Y:S04]  /*d510*/  STS.U16 [R14+UR4+0x5580], R40 ;  /* 0x005580280e007988 */ /* 0x0001e80008000404 */
[----:B------:R0:W-:Y:S04]  /*d520*/  STS.U16 [R14+UR4+0x1980], R41 ;  /* 0x001980290e007988 */ /* 0x0001e80008000404 */
[----:B------:R0:W-:Y:S04]  /*d530*/  STS.U16 [R14+UR4+0x5980], R42 ;  /* 0x0059802a0e007988 */ /* 0x0001e80008000404 */
[----:B------:R0:W-:Y:S04]  /*d540*/  STS.U16 [R14+UR4+0x1d80], R43 ;  /* 0x001d802b0e007988 */ /* 0x0001e80008000404 */
[----:B------:R0:W-:Y:S04]  /*d550*/  STS.U16 [R14+UR4+0x5d80], R44 ;  /* 0x005d802c0e007988 */ /* 0x0001e80008000404 */
[----:B------:R1:W2:Y:S02]  /*d560*/  @!P0 LDG.E.U16 R15, desc[UR6][R10.64] ;  /* 0x000000060a0f8981 */ /* 0x0002a4000c1e1500 */
[----:B-1----:R-:W-:-:S02]  /*d570*/  @!P0 IMAD.MOV.U32 R11, RZ, RZ, R2 ;  /* 0x000000ffff0b8224 */ /* 0x002fc400078e0002 */
[----:B---3--:R1:W-:Y:S04]  /*d580*/  STS.U16 [R13+UR4+0x200], R45 ;  /* 0x0002002d0d007988 */ /* 0x0083e80008000404 */
[----:B----4-:R-:W-:Y:S04]  /*d590*/  STL [R1+0x778], R12 ;  /* 0x0007780c01007387 */ /* 0x010fe80000100800 */
[----:B------:R3:W-:Y:S04]  /*d5a0*/  STL [R1+0x774], R2 ;  /* 0x0007740201007387 */ /* 0x0007e80000100800 */
[----:B------:R-:W4:Y:S04]  /*d5b0*/  LDL.LU R37, [R1+0x9a4] ;  /* 0x0009a40001257983 */ /* 0x000f280000300800 */
[----:B0-----:R-:W4:Y:S04]  /*d5c0*/  LDL.LU R38, [R1+0x9a0] ;  /* 0x0009a00001267983 */ /* 0x001f280000300800 */
[----:B------:R-:W4:Y:S04]  /*d5d0*/  LDL.LU R39, [R1+0x99c] ;  /* 0x00099c0001277983 */ /* 0x000f280000300800 */
[----:B------:R-:W4:Y:S04]  /*d5e0*/  LDL.LU R40, [R1+0x998] ;  /* 0x0009980001287983 */ /* 0x000f280000300800 */
[----:B------:R-:W4:Y:S04]  /*d5f0*/  LDL.LU R41, [R1+0x994] ;  /* 0x0009940001297983 */ /* 0x000f280000300800 */
[----:B------:R-:W4:Y:S04]  /*d600*/  LDL.LU R42, [R1+0x990] ;  /* 0x00099000012a7983 */ /* 0x000f280000300800 */
[----:B------:R-:W4:Y:S04]  /*d610*/  LDL.LU R43, [R1+0x98c] ;  /* 0x00098c00012b7983 */ /* 0x000f280000300800 */
[----:B------:R-:W4:Y:S04]  /*d620*/  LDL.LU R44, [R1+0x988] ;  /* 0x00098800012c7983 */ /* 0x000f280000300800 */
[----:B-1----:R-:W4:Y:S04]  /*d630*/  LDL.LU R45, [R1+0x984] ;  /* 0x00098400012d7983 */ /* 0x002f280000300800 */
[----:B---3--:R-:W3:Y:S04]  /*d640*/  LDL R2, [R1+0x738] ;  /* 0x0007380001027983 */ /* 0x008ee80000100800 */
[----:B------:R0:W-:Y:S04]  /*d650*/  STS.U16 [R13+UR4+0x4200], R46 ;  /* 0x0042002e0d007988 */ /* 0x0001e80008000404 */
[----:B------:R1:W-:Y:S04]  /*d660*/  STS.U16 [R13+UR4+0x600], R47 ;  /* 0x0006002f0d007988 */ /* 0x0003e80008000404 */
[----:B------:R2:W-:Y:S04]  /*d670*/  STS.U16 [R13+UR4+0x4600], R48 ;  /* 0x004600300d007988 */ /* 0x0005e80008000404 */
[----:B0-----:R-:W4:Y:S04]  /*d680*/  LDL.LU R46, [R1+0x980] ;  /* 0x00098000012e7983 */ /* 0x001f280000300800 */
[----:B-1----:R-:W4:Y:S04]  /*d690*/  LDL.LU R47, [R1+0x97c] ;  /* 0x00097c00012f7983 */ /* 0x002f280000300800 */
[----:B--2---:R-:W4:Y:S04]  /*d6a0*/  LDL.LU R48, [R1+0x978] ;  /* 0x0009780001307983 */ /* 0x004f280000300800 */
[----:B------:R0:W-:Y:S04]  /*d6b0*/  STS.U16 [R13+UR4+0xa00], R49 ;  /* 0x000a00310d007988 */ /* 0x0001e80008000404 */
[----:B------:R1:W-:Y:S04]  /*d6c0*/  STS.U16 [R13+UR4+0x4a00], R50 ;  /* 0x004a00320d007988 */ /* 0x0003e80008000404 */
[----:B------:R2:W-:Y:S04]  /*d6d0*/  STS.U16 [R13+UR4+0xe00], R51 ;  /* 0x000e00330d007988 */ /* 0x0005e80008000404 */
[----:B0-----:R-:W4:Y:S04]  /*d6e0*/  LDL.LU R49, [R1+0x974] ;  /* 0x0009740001317983 */ /* 0x001f280000300800 */
[----:B-1----:R-:W4:Y:S04]  /*d6f0*/  LDL.LU R50, [R1+0x970] ;  /* 0x0009700001327983 */ /* 0x002f280000300800 */
[----:B--2---:R-:W4:Y:S04]  /*d700*/  LDL.LU R51, [R1+0x96c] ;  /* 0x00096c0001337983 */ /* 0x004f280000300800 */
[----:B------:R0:W-:Y:S04]  /*d710*/  STS.U16 [R13+UR4+0x4e00], R52 ;  /* 0x004e00340d007988 */ /* 0x0001e80008000404 */
[----:B------:R1:W-:Y:S01]  /*d720*/  STS.U16 [R13+UR4+0x1200], R53 ;  /* 0x001200350d007988 */ /* 0x0003e20008000404 */
[----:B------:R-:W-:-:S03]  /*d730*/  PRMT R8, RZ, 0x7610, R8 ;  /* 0x00007610ff087816 */ /* 0x000fc60000000008 */
[----:B------:R2:W-:Y:S04]  /*d740*/  STS.U16 [R13+UR4+0x5200], R54 ;  /* 0x005200360d007988 */ /* 0x0005e80008000404 */
[----:B0-----:R-:W4:Y:S04]  /*d750*/  LDL.LU R52, [R1+0x968] ;  /* 0x0009680001347983 */ /* 0x001f280000300800 */
[----:B-1----:R-:W4:Y:S01]  /*d760*/  LDL.LU R53, [R1+0x964] ;  /* 0x0009640001357983 */ /* 0x002f220000300800 */
[----:B------:R-:W-:-:S03]  /*d770*/  @!P0 IMAD.MOV.U32 R10, RZ, RZ, R12 ;  /* 0x000000ffff0a8224 */ /* 0x000fc600078e000c */
        /* <DEDUP_REMOVED lines=13> */
[----:B------:R0:W2:Y:S04]  /*d850*/  @!P0 LDG.E.U16 R8, desc[UR6][R10.64] ;  /* 0x000000060a088981 */ /* 0x0000a8000c1e1500 */
[----:B---3--:R1:W-:Y:S04]  /*d860*/  STS.U16 [R2+UR4+0x280], R61 ;  /* 0x0002803d02007988 */ /* 0x0083e80008000404 */
[----:B------:R3:W-:Y:S04]  /*d870*/  STS.U16 [R2+UR4+0x4280], R62 ;  /* 0x0042803e02007988 */ /* 0x0007e80008000404 */
[----:B-1----:R-:W4:Y:S04]  /*d880*/  LDL.LU R61, [R1+0x944] ;  /* 0x00094400013d7983 */ /* 0x002f280000300800 */
[----:B---3--:R-:W4:Y:S04]  /*d890*/  LDL.LU R62, [R1+0x940] ;  /* 0x00094000013e7983 */ /* 0x008f280000300800 */
[----:B------:R-:W3:Y:S04]  /*d8a0*/  LDL R10, [R1+0x734] ;  /* 0x00073400010a7983 */ /* 0x000ee80000100800 */
[----:B------:R1:W-:Y:S04]  /*d8b0*/  STS.U16 [R2+UR4+0x680], R63 ;  /* 0x0006803f02007988 */ /* 0x0003e80008000404 */
[----:B------:R0:W-:Y:S04]  /*d8c0*/  STS.U16 [R2+UR4+0x4680], R64 ;  /* 0x0046804002007988 */ /* 0x0001e80008000404 */
[----:B------:R0:W-:Y:S04]  /*d8d0*/  STS.U16 [R2+UR4+0xa80], R65 ;  /* 0x000a804102007988 */ /* 0x0001e80008000404 */
[----:B------:R0:W-:Y:S04]  /*d8e0*/  STS.U16 [R2+UR4+0x4a80], R66 ;  /* 0x004a804202007988 */ /* 0x0001e80008000404 */
[----:B------:R0:W-:Y:S04]  /*d8f0*/  STS.U16 [R2+UR4+0xe80], R67 ;  /* 0x000e804302007988 */ /* 0x0001e80008000404 */
[----:B------:R0:W-:Y:S04]  /*d900*/  STS.U16 [R2+UR4+0x4e80], R68 ;  /* 0x004e804402007988 */ /* 0x0001e80008000404 */
[----:B------:R0:W-:Y:S04]  /*d910*/  STS.U16 [R2+UR4+0x1280], R69 ;  /* 0x0012804502007988 */ /* 0x0001e80008000404 */
[----:B-1----:R-:W4:Y:S04]  /*d920*/  LDL.LU R63, [R1+0x93c] ;  /* 0x00093c00013f7983 */ /* 0x002f280000300800 */
[----:B------:R-:W-:Y:S04]  /*d930*/  STS.U16 [R2+UR4+0x5280], R151 ;  /* 0x0052809702007988 */ /* 0x000fe80008000404 */
[----:B0-----:R-:W4:Y:S04]  /*d940*/  LDL.LU R64, [R1+0x938] ;  /* 0x0009380001407983 */ /* 0x001f280000300800 */
[----:B------:R-:W-:Y:S04]  /*d950*/  STS.U16 [R2+UR4+0x1680], R150 ;  /* 0x0016809602007988 */ /* 0x000fe80008000404 */
[----:B------:R-:W4:Y:S04]  /*d960*/  LDL.LU R65, [R1+0x934] ;  /* 0x0009340001417983 */ /* 0x000f280000300800 */
        /* <DEDUP_REMOVED lines=8> */
[----:B------:R0:W-:Y:S04]  /*d9f0*/  STS.U16 [R2+UR4+0x5e80], R145 ;  /* 0x005e809102007988 */ /* 0x0001e80008000404 */
[----:B0-----:R-:W2:Y:S04]  /*da00*/  LDL R2, [R1+0x730] ;  /* 0x0007300001027983 */ /* 0x001ea80000100800 */
[----:B------:R-:W-:Y:S01]  /*da10*/  STL [R1+0x77c], R3 ;  /* 0x00077c0301007387 */ /* 0x000fe20000100800 */
[----:B------:R-:W-:-:S02]  /*da20*/  IMAD.MOV.U32 R13, RZ, RZ, R91 ;  /* 0x000000ffff0d7224 */ /* 0x000fc400078e005b */
[----:B------:R-:W-:Y:S02]  /*da30*/  IMAD.MOV.U32 R12, RZ, RZ, R90 ;  /* 0x000000ffff0c7224 */ /* 0x000fe400078e005a */
[----:B------:R-:W-:Y:S02]  /*da40*/  IMAD.MOV.U32 R14, RZ, RZ, R92 ;  /* 0x000000ffff0e7224 */ /* 0x000fe400078e005c */
[----:B------:R-:W-:Y:S01]  /*da50*/  IMAD.MOV.U32 R11, RZ, RZ, R96 ;  /* 0x000000ffff0b7224 */ /* 0x000fe200078e0060 */
[----:B---3--:R-:W-:Y:S04]  /*da60*/  STS.U16 [R10+UR4+0x300], R144 ;  /* 0x000300900a007988 */ /* 0x008fe80008000404 */
        /* <DEDUP_REMOVED lines=15> */
[----:B--2---:R-:W-:Y:S04]  /*db60*/  STS.U16 [R2+UR4+0x380], R128 ;  /* 0x0003808002007988 */ /* 0x004fe80008000404 */
        /* <DEDUP_REMOVED lines=14> */
[----:B------:R0:W-:Y:S04]  /*dc50*/  STS.U16 [R2+UR4+0x5f80], R113 ;  /* 0x005f807102007988 */ /* 0x0001e80008000404 */
[----:B------:R-:W-:Y:S01]  /*dc60*/  STS.U16 [R3+UR4+0x8000], R112 ;  /* 0x0080007003007988 */ /* 0x000fe20008000404 */
[----:B0-----:R-:W-:-:S03]  /*dc70*/  LOP3.LUT R2, R3, 0x20, RZ, 0x3c, !PT ;  /* 0x0000002003027812 */ /* 0x001fc600078e3cff */
        /* <DEDUP_REMOVED lines=30> */
[----:B0-----:R-:W2:Y:S04]  /*de60*/  LDL R238, [R1+0x728] ;  /* 0x0007280001ee7983 */ /* 0x001ea80000100800 */
[----:B------:R0:W-:Y:S04]  /*de70*/  STS.U16 [R2+UR4+0xbd00], R237 ;  /* 0x00bd00ed02007988 */ /* 0x0001e80008000404 */
[----:B0-----:R-:W3:Y:S01]  /*de80*/  LDL R237, [R1+0x724] ;  /* 0x0007240001ed7983 */ /* 0x001ee20000100800 */
[----:B------:R-:W-:-:S02]  /*de90*/  IMAD.MOV.U32 R2, RZ, RZ, R89 ;  /* 0x000000ffff027224 */ /* 0x000fc400078e0059 */
[----:B------:R-:W-:Y:S02]  /*dea0*/  IMAD.MOV.U32 R3, RZ, RZ, R88 ;  /* 0x000000ffff037224 */ /* 0x000fe400078e0058 */
[----:B------:R-:W4:Y:S01]  /*deb0*/  LDL.LU.64 R88, [R1] ;  /* 0x0000000001587983 */ /* 0x000f220000300a00 */
[----:B------:R-:W-:Y:S02]  /*dec0*/  IMAD.MOV.U32 R251, RZ, RZ, R93 ;  /* 0x000000fffffb7224 */ /* 0x000fe400078e005d */
[----:B------:R-:W-:Y:S01]  /*ded0*/  IMAD.MOV.U32 R10, RZ, RZ, R95 ;  /* 0x000000ffff0a7224 */ /* 0x000fe200078e005f */
[----:B------:R-:W4:Y:S01]  /*dee0*/  LDL.LU.64 R90, [R1+0x8] ;  /* 0x00000800015a7983 */ /* 0x000f220000300a00 */
[----:B------:R-:W-:-:S03]  /*def0*/  IMAD.MOV.U32 R252, RZ, RZ, R94 ;  /* 0x000000fffffc7224 */ /* 0x000fc600078e005e */
[----:B------:R-:W4:Y:S04]  /*df00*/  LDL.LU.64 R92, [R1+0x10] ;  /* 0x00001000015c7983 */ /* 0x000f280000300a00 */
        /* <DEDUP_REMOVED lines=45> */
[----:B---3--:R0:W-:Y:S04]  /*e1e0*/  STS.U16 [R237+UR4+0xbf00], R70 ;  /* 0x00bf0046ed007988 */ /* 0x0081e80008000404 */
[----:B------:R-:W-:Y:S04]  /*e1f0*/  STS.U16 [R237+UR4+0x8300], R220 ;  /* 0x008300dced007988 */ /* 0x000fe80008000404 */
[----:B------:R1:W-:Y:S04]  /*e200*/  STS.U16 [R237+UR4+0x8700], R219 ;  /* 0x008700dbed007988 */ /* 0x0003e80008000404 */
[----:B------:R-:W-:Y:S04]  /*e210*/  STS.U16 [R237+UR4+0x8b00], R218 ;  /* 0x008b00daed007988 */ /* 0x000fe80008000404 */
[----:B------:R-:W-:Y:S04]  /*e220*/  STS.U16 [R237+UR4+0x8f00], R217 ;  /* 0x008f00d9ed007988 */ /* 0x000fe80008000404 */
[----:B------:R-:W-:Y:S04]  /*e230*/  STS.U16 [R237+UR4+0x9300], R216 ;  /* 0x009300d8ed007988 */ /* 0x000fe80008000404 */
[----:B------:R-:W-:Y:S04]  /*e240*/  STS.U16 [R237+UR4+0x9700], R23 ;  /* 0x00970017ed007988 */ /* 0x000fe80008000404 */
[----:B------:R2:W-:Y:S04]  /*e250*/  STS.U16 [R237+UR4+0x9b00], R22 ;  /* 0x009b0016ed007988 */ /* 0x0005e80008000404 */
[----:B------:R-:W-:Y:S04]  /*e260*/  STS.U16 [R237+UR4+0x9f00], R21 ;  /* 0x009f0015ed007988 */ /* 0x000fe80008000404 */
[----:B------:R3:W-:Y:S04]  /*e270*/  STS.U16 [R237+UR4+0xa300], R20 ;  /* 0x00a30014ed007988 */ /* 0x0007e80008000404 */
[----:B------:R3:W-:Y:S04]  /*e280*/  STS.U16 [R237+UR4+0xa700], R19 ;  /* 0x00a70013ed007988 */ /* 0x0007e80008000404 */
[----:B------:R3:W-:Y:S04]  /*e290*/  STS.U16 [R237+UR4+0xab00], R18 ;  /* 0x00ab0012ed007988 */ /* 0x0007e80008000404 */
[----:B------:R-:W-:Y:S04]  /*e2a0*/  STS.U16 [R237+UR4+0xaf00], R17 ;  /* 0x00af0011ed007988 */ /* 0x000fe80008000404 */
[----:B------:R-:W-:Y:S04]  /*e2b0*/  STS.U16 [R237+UR4+0xb300], R16 ;  /* 0x00b30010ed007988 */ /* 0x000fe80008000404 */
[----:B------:R-:W-:Y:S04]  /*e2c0*/  STS.U16 [R237+UR4+0xb700], R15 ;  /* 0x00b7000fed007988 */ /* 0x000fe80008000404 */
[----:B------:R-:W-:Y:S01]  /*e2d0*/  STS.U16 [R237+UR4+0xbb00], R8 ;  /* 0x00bb0008ed007988 */ /* 0x000fe20008000404 */
[----:B------:R0:W-:Y:S06]  /*e2e0*/  MEMBAR.ALL.CTA ;  /* 0x0000000000007992 */ /* 0x0001ec0000008000 */
[----:B0-----:R-:W0:Y:S01]  /*e2f0*/  FENCE.VIEW.ASYNC.S ;  /* 0x00000000000073c6 */ /* 0x001e220000000000 */
[----:B------:R-:W-:-:S02]  /*e300*/  UIADD3.64 UR48, UR8, 0x180, URZ ;  /* 0x0000018008307897 */ /* 0x000fc4000fffe03f */
[----:B------:R-:W-:Y:S01]  /*e310*/  UIADD3.64 UR52, UR8, 0x200, URZ ;  /* 0x0000020008347897 */ /* 0x000fe2000fffe03f */
[----:B------:R-:W3:Y:S01]  /*e320*/  LDL.LU R70, [R1+0x920] ;  /* 0x0009200001467983 */ /* 0x000ee20000300800 */
[----:B0-----:R-:W-:Y:S06]  /*e330*/  BAR.SYNC.DEFER_BLOCKING 0x0 ;  /* 0x0000000000007b1d */ /* 0x001fec0000010000 */
[----:B----4-:R-:W-:-:S06]  /*e340*/  WARPGROUP.ARRIVE ;  /* 0x00000000000079c5 */ /* 0x010fcc0000000000 */
[----:B------:R-:W-:Y:S03]  /*e350*/  HGMMA.64x128x16.F32 R88, gdesc[UR20].tnspA, R88, gsb0 ;  /* 0x21e00000145879f0 */ /* 0x000fe60008000858 */
[----:B------:R-:W-:Y:S02]  /*e360*/  WARPGROUP.DEPBAR.LE gsb0, 0x0 ;  /* 0x00008000000079c5 */ /* 0x000fe40000010000 */
[----:B------:R-:W-:-:S07]  /*e370*/  WARPGROUP.ARRIVE ;  /* 0x00000000000079c5 */ /* 0x000fce0000000000 */
        /* <DEDUP_REMOVED lines=9> */
[----:B------:R-:W-:Y:S01]  /*e410*/  HGMMA.64x128x16.F32 R152, gdesc[UR48].tnspA, R152, gsb0 ;  /* 0x21e00000309879f0 */ /* 0x000fe20008000898 */
[----:B------:R-:W-:Y:S04]  /*e420*/  STL.64 [R1], R88 ;  /* 0x0000005801007387 */ /* 0x000fe80000100a00 */
        /* <DEDUP_REMOVED lines=23> */
[----:B------:R-:W-:Y:S01]  /*e5a0*/  STL.64 [R1+0xc0], R136 ;  /* 0x0000c08801007387 */ /* 0x000fe20000100a00 */
[----:B------:R-:W-:-:S02]  /*e5b0*/  WARPGROUP.DEPBAR.LE gsb0, 0x0 ;  /* 0x00008000000079c5 */ /* 0x000fc40000010000 */
[----:B------:R-:W-:-:S06]  /*e5c0*/  WARPGROUP.ARRIVE ;  /* 0x00000000000079c5 */ /* 0x000fcc0000000000 */
[----:B------:R-:W-:Y:S01]  /*e5d0*/  HGMMA.64x128x16.F32 R152, gdesc[UR52].tnspA, R152, gsb0 ;  /* 0x21e00000349879f0 */ /* 0x000fe20008000898 */
[----:B------:R-:W-:Y:S04]  /*e5e0*/  STL.64 [R1+0xc8], R138 ;  /* 0x0000c88a01007387 */ /* 0x000fe80000100a00 */
[----:B------:R-:W-:Y:S01]  /*e5f0*/  STL.64 [R1+0xd0], R140 ;  /* 0x0000d08c01007387 */ /* 0x000fe20000100a00 */
[----:B-1----:R-:W-:-:S03]  /*e600*/  IMAD.MOV.U32 R219, RZ, RZ, R10 ;  /* 0x000000ffffdb7224 */ /* 0x002fc600078e000a */
[----:B------:R-:W-:Y:S01]  /*e610*/  STL.64 [R1+0xd8], R142 ;  /* 0x0000d88e01007387 */ /* 0x000fe20000100a00 */
[----:B------:R-:W-:-:S03]  /*e620*/  IMAD.MOV.U32 R10, RZ, RZ, R11 ;  /* 0x000000ffff0a7224 */ /* 0x000fc600078e000b */
[----:B------:R-:W-:Y:S01]  /*e630*/  STL.64 [R1+0xe0], R144 ;  /* 0x0000e09001007387 */ /* 0x000fe20000100a00 */
[----:B--2---:R-:W-:-:S03]  /*e640*/  IMAD.MOV.U32 R22, RZ, RZ, R151 ;  /* 0x000000ffff167224 */ /* 0x004fc600078e0097 */
[----:B------:R-:W-:Y:S01]  /*e650*/  STL.64 [R1+0xe8], R146 ;  /* 0x0000e89201007387 */ /* 0x000fe20000100a00 */
[----:B---3--:R-:W-:-:S03]  /*e660*/  IMAD.MOV.U32 R20, RZ, RZ, R150 ;  /* 0x000000ffff147224 */ /* 0x008fc600078e0096 */
[----:B------:R-:W-:Y:S01]  /*e670*/  STL.64 [R1+0xf0], R148 ;  /* 0x0000f09401007387 */ /* 0x000fe20000100a00 */
[----:B------:R-:W-:Y:S02]  /*e680*/  IMAD.MOV.U32 R21, RZ, RZ, R149 ;  /* 0x000000ffff157224 */ /* 0x000fe400078e0095 */
[----:B------:R-:W-:Y:S01]  /*e690*/  IMAD.MOV.U32 R11, RZ, RZ, R148 ;  /* 0x000000ffff0b7224 */ /* 0x000fe200078e0094 */
[----:B------:R0:W-:Y:S01]  /*e6a0*/  STL.64 [R1+0xf8], R150 ;  /* 0x0000f89601007387 */ /* 0x0001e20000100a00 */
[----:B------:R-:W-:Y:S02]  /*e6b0*/  IMAD.MOV.U32 R217, RZ, RZ, R147 ;  /* 0x000000ffffd97224 */ /* 0x000fe400078e0093 */
[----:B------:R-:W-:Y:S02]  /*e6c0*/  IMAD.MOV.U32 R19, RZ, RZ, R146 ;  /* 0x000000ffff137224 */ /* 0x000fe400078e0092 */
[----:B------:R-:W-:Y:S02]  /*e6d0*/  IMAD.MOV.U32 R23, RZ, RZ, R145 ;  /* 0x000000ffff177224 */ /* 0x000fe400078e0091 */
[----:B------:R-:W-:-:S02]  /*e6e0*/  IMAD.MOV.U32 R18, RZ, RZ, R144 ;  /* 0x000000ffff127224 */ /* 0x000fc400078e0090 */
[----:B------:R-:W-:Y:S01]  /*e6f0*/  IMAD.MOV.U32 R216, RZ, RZ, R142 ;  /* 0x000000ffffd87224 */ /* 0x000fe200078e008e */
[----:B0-----:R-:W2:Y:S01]  /*e700*/  LDL.LU.64 R150, [R1+0x918] ;  /* 0x0009180001967983 */ /* 0x001ea20000300a00 */
[----:B------:R-:W-:-:S03]  /*e710*/  IMAD.MOV.U32 R17, RZ, RZ, R143 ;  /* 0x000000ffff117224 */ /* 0x000fc600078e008f */
[----:B------:R-:W2:Y:S01]  /*e720*/  LDL.LU.64 R148, [R1+0x910] ;  /* 0x0009100001947983 */ /* 0x000ea20000300a00 */
[----:B------:R-:W-:-:S03]  /*e730*/  IMAD.MOV.U32 R16, RZ, RZ, R141 ;  /* 0x000000ffff107224 */ /* 0x000fc600078e008d */
[----:B------:R-:W2:Y:S04]  /*e740*/  LDL.LU.64 R146, [R1+0x908] ;  /* 0x0009080001927983 */ /* 0x000ea80000300a00 */
[----:B------:R-:W2:Y:S04]  /*e750*/  LDL.LU.64 R144, [R1+0x900] ;  /* 0x0009000001907983 */ /* 0x000ea80000300a00 */
[----:B------:R-:W2:Y:S04]  /*e760*/  LDL.LU.64 R142, [R1+0x8f8] ;  /* 0x0008f800018e7983 */ /* 0x000ea80000300a00 */
[----:B------:R-:W2:Y:S04]  /*e770*/  LDL.LU.64 R140, [R1+0x8f0] ;  /* 0x0008f000018c7983 */ /* 0x000ea80000300a00 */
[----:B------:R-:W2:Y:S04]  /*e780*/  LDL.LU.64 R138, [R1+0x8e8] ;  /* 0x0008e800018a7983 */ /* 0x000ea80000300a00 */
[----:B------:R-:W2:Y:S04]  /*e790*/  LDL.LU.64 R136, [R1+0x8e0] ;  /* 0x0008e00001887983 */ /* 0x000ea80000300a00 */
[----:B------:R-:W2:Y:S01]  /*e7a0*/  LDL.LU.64 R134, [R1+0x8d8] ;  /* 0x0008d80001867983 */ /* 0x000ea20000300a00 */
[----:B------:R-:W-:-:S03]  /*e7b0*/  IMAD.MOV.U32 R8, RZ, RZ, R252 ;  /* 0x000000ffff087224 */ /* 0x000fc600078e00fc */
        /* <DEDUP_REMOVED lines=11> */
[----:B------:R-:W-:Y:S02]  /*e870*/  IMAD.MOV.U32 R249, RZ, RZ, R117 ;  /* 0x000000fffff97224 */ /* 0x000fe400078e0075 */
[----:B------:R-:W-:Y:S01]  /*e880*/  IMAD.MOV.U32 R247, RZ, RZ, R116 ;  /* 0x000000fffff77224 */ /* 0x000fe200078e0074 */
[----:B------:R-:W2:Y:S01]  /*e890*/  LDL.LU.64 R120, [R1+0x8a0] ;  /* 0x0008a00001787983 */ /* 0x000ea20000300a00 */
[----:B------:R-:W-:Y:S02]  /*e8a0*/  IMAD.MOV.U32 R246, RZ, RZ, R115 ;  /* 0x000000fffff67224 */ /* 0x000fe400078e0073 */
[----:B------:R-:W-:Y:S01]  /*e8b0*/  IMAD.MOV.U32 R244, RZ, RZ, R114 ;  /* 0x000000fffff47224 */ /* 0x000fe200078e0072 */
[----:B------:R-:W2:Y:S01]  /*e8c0*/  LDL.LU.64 R118, [R1+0x898] ;  /* 0x0008980001767983 */ /* 0x000ea20000300a00 */
[----:B------:R-:W-:Y:S02]  /*e8d0*/  IMAD.MOV.U32 R245, RZ, RZ, R113 ;  /* 0x000000fffff57224 */ /* 0x000fe400078e0071 */
[----:B------:R-:W-:Y:S01]  /*e8e0*/  IMAD.MOV.U32 R243, RZ, RZ, R112 ;  /* 0x000000fffff37224 */ /* 0x000fe200078e0070 */
[----:B------:R-:W2:Y:S01]  /*e8f0*/  LDL.LU.64 R116, [R1+0x890] ;  /* 0x0008900001747983 */ /* 0x000ea20000300a00 */
[----:B------:R-:W-:-:S02]  /*e900*/  IMAD.MOV.U32 R242, RZ, RZ, R111 ;  /* 0x000000fffff27224 */ /* 0x000fc400078e006f */
        /* <DEDUP_REMOVED lines=34> */
[----:B------:R-:W2:Y:S04]  /*eb30*/  LDL.LU.64 R92, [R1+0x830] ;  /* 0x00083000015c7983 */ /* 0x000ea80000300a00 */
[----:B------:R-:W2:Y:S04]  /*eb40*/  LDL.LU.64 R90, [R1+0x828] ;  /* 0x00082800015a7983 */ /* 0x000ea80000300a00 */
[----:B------:R-:W2:Y:S04]  /*eb50*/  LDL.LU.64 R88, [R1+0x820] ;  /* 0x0008200001587983 */ /* 0x000ea80000300a00 */
[----:B------:R-:W-:Y:S04]  /*eb60*/  STL [R1+0x7d0], R244 ;  /* 0x0007d0f401007387 */ /* 0x000fe80000100800 */
[----:B------:R-:W-:Y:S04]  /*eb70*/  STL [R1+0x7cc], R245 ;  /* 0x0007ccf501007387 */ /* 0x000fe80000100800 */
[----:B------:R-:W-:Y:S04]  /*eb80*/  STL [R1+0x7c8], R246 ;  /* 0x0007c8f601007387 */ /* 0x000fe80000100800 */
[----:B------:R-:W-:Y:S04]  /*eb90*/  STL [R1+0x7c0], R247 ;  /* 0x0007c0f701007387 */ /* 0x000fe80000100800 */
[----:B------:R-:W-:Y:S04]  /*eba0*/  STL [R1+0x7bc], R248 ;  /* 0x0007bcf801007387 */ /* 0x000fe80000100800 */
[----:B------:R0:W-:Y:S02]  /*ebb0*/  STL [R1+0x7b8], R249 ;  /* 0x0007b8f901007387 */ /* 0x0001e40000100800 */
[----:B0-----:R-:W-:-:S02]  /*ebc0*/  IMAD.MOV.U32 R249, RZ, RZ, R71 ;  /* 0x000000fffff97224 */ /* 0x001fc400078e0047 */
[----:B------:R-:W3:Y:S04]  /*ebd0*/  LDL.LU R71, [R1+0x818] ;  /* 0x0008180001477983 */ /* 0x000ee80000300800 */
[----:B------:R0:W-:Y:S01]  /*ebe0*/  STL [R1+0x7b4], R250 ;  /* 0x0007b4fa01007387 */ /* 0x0001e20000100800 */
[----:B------:R-:W-:Y:S02]  /*ebf0*/  IMAD.MOV.U32 R248, RZ, RZ, R75 ;  /* 0x000000fffff87224 */ /* 0x000fe400078e004b */
[----:B0-----:R-:W-:Y:S02]  /*ec00*/  IMAD.MOV.U32 R250, RZ, RZ, R72 ;  /* 0x000000fffffa7224 */ /* 0x001fe400078e0048 */
[----:B------:R-:W3:Y:S04]  /*ec10*/  LDL.LU R72, [R1+0x814] ;  /* 0x0008140001487983 */ /* 0x000ee80000300800 */
[----:B------:R0:W-:Y:S01]  /*ec20*/  STL [R1+0x7b0], R251 ;  /* 0x0007b0fb01007387 */ /* 0x0001e20000100800 */
[----:B------:R-:W-:-:S02]  /*ec30*/  IMAD.MOV.U32 R244, RZ, RZ, R76 ;  /* 0x000000fffff47224 */ /* 0x000fc400078e004c */
[----:B------:R-:W-:Y:S02]  /*ec40*/  IMAD.MOV.U32 R245, RZ, RZ, R77 ;  /* 0x000000fffff57224 */ /* 0x000fe400078e004d */
[----:B0-----:R-:W-:Y:S02]  /*ec50*/  IMAD.MOV.U32 R251, RZ, RZ, R73 ;  /* 0x000000fffffb7224 */ /* 0x001fe400078e0049 */
[----:B------:R-:W3:Y:S04]  /*ec60*/  LDL.LU R73, [R1+0x810] ;  /* 0x0008100001497983 */ /* 0x000ee80000300800 */
[----:B------:R0:W-:Y:S01]  /*ec70*/  STL [R1+0x7ac], R252 ;  /* 0x0007acfc01007387 */ /* 0x0001e20000100800 */
[----:B------:R-:W-:Y:S02]  /*ec80*/  IMAD.MOV.U32 R246, RZ, RZ, R78 ;  /* 0x000000fffff67224 */ /* 0x000fe400078e004e */
[----:B------:R-:W-:-:S02]  /*ec90*/  IMAD.MOV.U32 R247, RZ, RZ, R79 ;  /* 0x000000fffff77224 */ /* 0x000fc400078e004f */
[----:B0-----:R-:W-:Y:S02]  /*eca0*/  IMAD.MOV.U32 R252, RZ, RZ, R74 ;  /* 0x000000fffffc7224 */ /* 0x001fe400078e004a */
[----:B------:R-:W3:Y:S04]  /*ecb0*/  LDL.LU R74, [R1+0x80c] ;  /* 0x00080c00014a7983 */ /* 0x000ee80000300800 */
[----:B------:R-:W3:Y:S04]  /*ecc0*/  LDL.LU R75, [R1+0x808] ;  /* 0x00080800014b7983 */ /* 0x000ee80000300800 */
[----:B------:R-:W3:Y:S04]  /*ecd0*/  LDL.LU R76, [R1+0x804] ;  /* 0x00080400014c7983 */ /* 0x000ee80000300800 */
[----:B------:R-:W3:Y:S04]  /*ece0*/  LDL.LU R77, [R1+0x800] ;  /* 0x00080000014d7983 */ /* 0x000ee80000300800 */
[----:B------:R-:W3:Y:S04]  /*ecf0*/  LDL.LU R78, [R1+0x7fc] ;  /* 0x0007fc00014e7983 */ /* 0x000ee80000300800 */
[----:B------:R-:W3:Y:S04]  /*ed00*/  LDL.LU R79, [R1+0x7f8] ;  /* 0x0007f800014f7983 */ /* 0x000ee80000300800 */
[----:B------:R0:W-:Y:S02]  /*ed10*/  STL [R1+0x7a8], R16 ;  /* 0x0007a81001007387 */ /* 0x0001e40000100800 */
[----:B0-----:R-:W-:-:S02]  /*ed20*/  IMAD.MOV.U32 R16, RZ, RZ, R80 ;  /* 0x000000ffff107224 */ /* 0x001fc400078e0050 */
[----:B------:R-:W3:Y:S04]  /*ed30*/  LDL.LU R80, [R1+0x7f4] ;  /* 0x0007f40001507983 */ /* 0x000ee80000300800 */
[----:B------:R0:W-:Y:S02]  /*ed40*/  STL [R1+0x7a4], R17 ;  /* 0x0007a41101007387 */ /* 0x0001e40000100800 */
[----:B0-----:R-:W-:Y:S02]  /*ed50*/  IMAD.MOV.U32 R17, RZ, RZ, R81 ;  /* 0x000000ffff117224 */ /* 0x001fe400078e0051 */
[----:B------:R-:W3:Y:S04]  /*ed60*/  LDL.LU R81, [R1+0x7f0] ;  /* 0x0007f00001517983 */ /* 0x000ee80000300800 */
[----:B------:R0:W-:Y:S01]  /*ed70*/  STL [R1+0x7a0], R18 ;  /* 0x0007a01201007387 */ /* 0x0001e20000100800 */
[----:B------:R-:W-:Y:S01]  /*ed80*/  UIADD3.64 UR56, UR8, 0x280, URZ ;  /* 0x0000028008387897 */ /* 0x000fe2000fffe03f */
[----:B0-----:R-:W-:-:S02]  /*ed90*/  IMAD.MOV.U32 R18, RZ, RZ, R82 ;  /* 0x000000ffff127224 */ /* 0x001fc400078e0052 */
[----:B------:R-:W3:Y:S04]  /*eda0*/  LDL.LU R82, [R1+0x7ec] ;  /* 0x0007ec0001527983 */ /* 0x000ee80000300800 */
[----:B------:R0:W-:Y:S01]  /*edb0*/  STL [R1+0x79c], R19 ;  /* 0x00079c1301007387 */ /* 0x0001e20000100800 */
[----:B------:R-:W-:Y:S02]  /*edc0*/  WARPGROUP.DEPBAR.LE gsb0, 0x0 ;  /* 0x00008000000079c5 */ /* 0x000fe40000010000 */
[----:B------:R-:W-:Y:S01]  /*edd0*/  WARPGROUP.ARRIVE ;  /* 0x00000000000079c5 */ /* 0x000fe20000000000 */
[----:B0-----:R-:W-:Y:S02]  /*ede0*/  IMAD.MOV.U32 R19, RZ, RZ, R83 ;  /* 0x000000ffff137224 */ /* 0x001fe400078e0053 */
[----:B------:R-:W3:Y:S04]  /*edf0*/  LDL.LU R83, [R1+0x7e8] ;  /* 0x0007e80001537983 */ /* 0x000ee80000300800 */
[----:B------:R0:W-:Y:S01]  /*ee00*/  STL [R1+0x798], R11 ;  /* 0x0007980b01007387 */ /* 0x0001e20000100800 */
[----:B------:R-:W-:Y:S01]  /*ee10*/  R2UR UR48, R85 ;  /* 0x00000000553072ca */ /* 0x000fe200000e0000 */
[----:B------:R-:W-:Y:S01]  /*ee20*/  UMOV UR58, UR14 ;  /* 0x0000000e003a7c82 */ /* 0x000fe20008000000 */
[----:B0-----:R-:W-:-:S02]  /*ee30*/  IMAD.MOV.U32 R11, RZ, RZ, R84 ;  /* 0x000000ffff0b7224 */ /* 0x001fc400078e0054 */
[----:B------:R-:W3:Y:S04]  /*ee40*/  LDL.LU R84, [R1+0x7e4] ;  /* 0x0007e40001547983 */ /* 0x000ee80000300800 */
[----:B------:R0:W-:Y:S01]  /*ee50*/  STL [R1+0x794], R20 ;  /* 0x0007941401007387 */ /* 0x0001e20000100800 */
[----:B------:R-:W-:Y:S01]  /*ee60*/  UMOV UR59, UR15 ;  /* 0x0000000f003b7c82 */ /* 0x000fe20008000000 */
[----:B------:R-:W-:Y:S01]  /*ee70*/  R2UR UR53, R86 ;  /* 0x00000000563572ca */ /* 0x000fe200000e0000 */
[----:B------:R-:W-:Y:S01]  /*ee80*/  HGMMA.64x128x16.F32 R152, gdesc[UR56].tnspA, R152, gsb0 ;  /* 0x21e00000389879f0 */ /* 0x000fe20008000898 */
[----:B0-----:R-:W4:Y:S04]  /*ee90*/  LDL.LU R20, [R1+0x71c] ;  /* 0x00071c0001147983 */ /* 0x001f280000300800 */
[----:B------:R0:W-:Y:S04]  /*eea0*/  STL [R1+0x790], R21 ;  /* 0x0007901501007387 */ /* 0x0001e80000100800 */
[----:B------:R-:W-:Y:S04]  /*eeb0*/  STL [R1+0x78c], R22 ;  /* 0x00078c1601007387 */ /* 0x000fe80000100800 */
[----:B------:R1:W-:Y:S01]  /*eec0*/  STL [R1+0x788], R23 ;  /* 0x0007881701007387 */ /* 0x0003e20000100800 */
[----:B------:R-:W-:-:S03]  /*eed0*/  R2UR UR52, R87 ;  /* 0x00000000573472ca */ /* 0x000fc600000e0000 */
[----:B------:R-:W-:Y:S01]  /*eee0*/  STL [R1+0x784], R216 ;  /* 0x000784d801007387 */ /* 0x000fe20000100800 */
[----:B------:R-:W-:-:S03]  /*eef0*/  R2UR UR57, R0 ;  /* 0x00000000003972ca */ /* 0x000fc600000e0000 */
[----:B------:R1:W-:Y:S04]  /*ef00*/  STL [R1+0x780], R217 ;  /* 0x000780d901007387 */ /* 0x0003e80000100800 */
[----:B------:R-:W3:Y:S04]  /*ef10*/  LDL.LU R85, [R1+0x7e0] ;  /* 0x0007e00001557983 */ /* 0x000ee80000300800 */
[----:B------:R-:W3:Y:S04]  /*ef20*/  LDL.LU R86, [R1+0x7dc] ;  /* 0x0007dc0001567983 */ /* 0x000ee80000300800 */
[----:B------:R-:W3:Y:S04]  /*ef30*/  LDL.LU R87, [R1+0x7d8] ;  /* 0x0007d80001577983 */ /* 0x000ee80000300800 */
[----:B------:R-:W2:Y:S01]  /*ef40*/  LDL.LU R0, [R1+0x7d4] ;  /* 0x0007d40001007983 */ /* 0x000ea20000300800 */
[----:B------:R-:W-:-:S02]  /*ef50*/  R2UR UR56, R9 ;  /* 0x00000000093872ca */ /* 0x000fc400000e0000 */
[----:B------:R-:W1:Y:S01]  /*ef60*/  LDC R9, c[0x0][0x238] ;  /* 0x00008e00ff097b82 */ /* 0x000e620000000800 */
[----:B0-----:R-:W-:Y:S01]  /*ef70*/  IMAD.MOV.U32 R21, RZ, RZ, R249 ;  /* 0x000000ffff157224 */ /* 0x001fe200078e00f9 */
[----:B-1----:R-:W4:Y:S01]  /*ef80*/  LDL.LU R23, [R1+0x100] ;  /* 0x0001000001177983 */ /* 0x002f220000300800 */
[----:B------:R-:W-:-:S03]  /*ef90*/  IMAD.MOV.U32 R249, RZ, RZ, R8 ;  /* 0x000000fffff97224 */ /* 0x000fc600078e0008 */
[----:B------:R-:W3:Y:S04]  /*efa0*/  LDL.LU R217, [R1+0x6f4] ;  /* 0x0006f40001d97983 */ /* 0x000ee80000300800 */
[----:B------:R-:W3:Y:S04]  /*efb0*/  LDL.LU R216, [R1+0x6ec] ;  /* 0x0006ec0001d87983 */ /* 0x000ee80000300800 */
[----:B------:R-:W3:Y:S01]  /*efc0*/  LDL.LU R22, [R1+0x6e4] ;  /* 0x0006e40001167983 */ /* 0x000ee20000300800 */
[----:B------:R-:W-:-:S04]  /*efd0*/  IMAD.SHL.U32 R9, R9, 0x40, RZ ;  /* 0x0000004009097824 */ /* 0x000fc800078e00ff */
[----:B------:R-:W-:-:S05]  /*efe0*/  IMAD.SHL.U32 R9, R9, 0x2, RZ ;  /* 0x0000000209097824 */ /* 0x000fca00078e00ff */
[----:B------:R-:W-:-:S05]  /*eff0*/  IADD3 R8, P0, R6, R9, RZ ;  /* 0x0000000906087210 */ /* 0x000fca0007f1e0ff */
[----:B--2---:R-:W-:Y:S02]  /*f000*/  IMAD.X R6, R7, 0x1, R0, P0 ;  /* 0x0000000107067824 */ /* 0x004fe400000e0600 */
[----:B------:R-:W2:Y:S01]  /*f010*/  LDL R7, [R1+0x720] ;  /* 0x0007200001077983 */ /* 0x000ea20000100800 */
[----:B----4-:R-:W-:-:S05]  /*f020*/  VIADD R23, R23, 0x1 ;  /* 0x0000000117177836 */ /* 0x010fca0000000000 */
[----:B------:R0:W-:Y:S01]  /*f030*/  STL [R1+0x100], R23 ;  /* 0x0001001701007387 */ /* 0x0001e20000100800 */
[-C--:B---3--:R-:W-:Y:S02]  /*f040*/  IADD3 R217, P5, R217, R9.reuse, RZ ;  /* 0x00000009d9d97210 */ /* 0x088fe40007fbe0ff */
[----:B------:R-:W-:Y:S02]  /*f050*/  IADD3 R216, P6, R216, R9, RZ ;  /* 0x00000009d8d87210 */ /* 0x000fe40007fde0ff */
[----:B------:R-:W-:Y:S01]  /*f060*/  R2UR UR49, R20 ;  /* 0x00000000143172ca */ /* 0x000fe200000e0000 */
[----:B------:R-:W-:Y:S02]  /*f070*/  IMAD.MOV.U32 R20, RZ, RZ, R11 ;  /* 0x000000ffff147224 */ /* 0x000fe400078e000b */
[----:B------:R-:W-:Y:S02]  /*f080*/  IMAD.MOV.U32 R11, RZ, RZ, R19 ;  /* 0x000000ffff0b7224 */ /* 0x000fe400078e0013 */
[----:B------:R-:W-:-:S02]  /*f090*/  IMAD.MOV.U32 R19, RZ, RZ, R18 ;  /* 0x000000ffff137224 */ /* 0x000fc400078e0012 */
[----:B------:R-:W-:Y:S01]  /*f0a0*/  IMAD.MOV.U32 R18, RZ, RZ, R17 ;  /* 0x000000ffff127224 */ /* 0x000fe200078e0011 */
[----:B--2---:R-:W-:Y:S02]  /*f0b0*/  ISETP.NE.U32.AND P0, PT, R23, R7, PT ;  /* 0x000000071700720c */ /* 0x004fe40003f05070 */
[----:B0-----:R-:W2:Y:S04]  /*f0c0*/  LDL.LU R23, [R1+0x6dc] ;  /* 0x0006dc0001177983 */ /* 0x001ea80000300800 */
[----:B------:R0:W-:Y:S04]  /*f0d0*/  STL [R1+0x6f4], R217 ;  /* 0x0006f4d901007387 */ /* 0x0001e80000100800 */
[----:B0-----:R-:W3:Y:S04]  /*f0e0*/  LDL.LU R217, [R1+0x6d4] ;  /* 0x0006d40001d97983 */ /* 0x001ee80000300800 */
[----:B------:R0:W-:Y:S04]  /*f0f0*/  STL [R1+0x6ec], R216 ;  /* 0x0006ecd801007387 */ /* 0x0001e80000100800 */
[----:B0-----:R-:W4:Y:S01]  /*f100*/  LDL.LU R216, [R1+0x6cc] ;  /* 0x0006cc0001d87983 */ /* 0x001f220000300800 */
[----:B------:R-:W-:-:S02]  /*f110*/  IMAD.MOV.U32 R17, RZ, RZ, R16 ;  /* 0x000000ffff117224 */ /* 0x000fc400078e0010 */
[----:B------:R-:W-:Y:S02]  /*f120*/  IMAD.MOV.U32 R16, RZ, RZ, R252 ;  /* 0x000000ffff107224 */ /* 0x000fe400078e00fc */
[----:B------:R-:W-:Y:S02]  /*f130*/  IMAD.MOV.U32 R252, RZ, RZ, R251 ;  /* 0x000000fffffc7224 */ /* 0x000fe400078e00fb */
[----:B------:R-:W-:Y:S02]  /*f140*/  IMAD.MOV.U32 R251, RZ, RZ, R250 ;  /* 0x000000fffffb7224 */ /* 0x000fe400078e00fa */
[----:B------:R-:W-:Y:S02]  /*f150*/  IMAD.MOV.U32 R250, RZ, RZ, R248 ;  /* 0x000000fffffa7224 */ /* 0x000fe400078e00f8 */
[----:B------:R-:W-:Y:S01]  /*f160*/  IMAD.MOV.U32 R248, RZ, RZ, R10 ;  /* 0x000000fffff87224 */ /* 0x000fe200078e000a */
[----:B------:R-:W-:-:S05]  /*f170*/  IADD3 R10, P1, R4, R9, RZ ;  /* 0x00000009040a7210 */ /* 0x000fca0007f3e0ff */
[----:B------:R-:W-:Y:S01]  /*f180*/  IMAD.X R4, R5, 0x1, R0, P1 ;  /* 0x0000000105047824 */ /* 0x000fe200008e0600 */
[----:B------:R-:W-:-:S05]  /*f190*/  IADD3 R22, P1, R22, R9, RZ ;  /* 0x0000000916167210 */ /* 0x000fca0007f3e0ff */
[----:B------:R0:W-:Y:S04]  /*f1a0*/  STL [R1+0x6e4], R22 ;  /* 0x0006e41601007387 */ /* 0x0001e80000100800 */
[----:B------:R-:W4:Y:S04]  /*f1b0*/  LDL.LU R7, [R1+0x6f0] ;  /* 0x0006f00001077983 */ /* 0x000f280000300800 */
[----:B0-----:R-:W4:Y:S01]  /*f1c0*/  LDL.LU R22, [R1+0x6c4] ;  /* 0x0006c40001167983 */ /* 0x001f220000300800 */
[----:B--2---:R-:W-:-:S05]  /*f1d0*/  IADD3 R23, P2, R23, R9, RZ ;  /* 0x0000000917177210 */ /* 0x004fca0007f5e0ff */
[----:B------:R0:W-:Y:S04]  /*f1e0*/  STL [R1+0x6dc], R23 ;  /* 0x0006dc1701007387 */ /* 0x0001e80000100800 */
[----:B0-----:R-:W2:Y:S01]  /*f1f0*/  LDL.LU R23, [R1+0x6e8] ;  /* 0x0006e80001177983 */ /* 0x001ea20000300800 */
[----:B---3--:R-:W-:-:S05]  /*f200*/  IADD3 R217, P3, R217, R9, RZ ;  /* 0x00000009d9d97210 */ /* 0x008fca0007f7e0ff */
[----:B------:R0:W-:Y:S01]  /*f210*/  STL [R1+0x6d4], R217 ;  /* 0x0006d4d901007387 */ /* 0x0001e20000100800 */
[----:B----4-:R-:W-:-:S03]  /*f220*/  IADD3 R216, P4, R216, R9, RZ ;  /* 0x00000009d8d87210 */ /* 0x010fc60007f9e0ff */
[----:B0-----:R-:W3:Y:S04]  /*f230*/  LDL.LU R217, [R1+0x6bc] ;  /* 0x0006bc0001d97983 */ /* 0x001ee80000300800 */
[----:B------:R0:W-:Y:S04]  /*f240*/  STL [R1+0x6cc], R216 ;  /* 0x0006ccd801007387 */ /* 0x0001e80000100800 */
[----:B0-----:R-:W4:Y:S01]  /*f250*/  LDL.LU R216, [R1+0x6e0] ;  /* 0x0006e00001d87983 */ /* 0x001f220000300800 */
[----:B------:R-:W-:Y:S01]  /*f260*/  IMAD.X R7, R7, 0x1, R0, P5 ;  /* 0x0000000107077824 */ /* 0x000fe200028e0600 */
[----:B------:R-:W-:-:S05]  /*f270*/  IADD3 R22, P5, R22, R9, RZ ;  /* 0x0000000916167210 */ /* 0x000fca0007fbe0ff */
[----:B------:R0:W-:Y:S04]  /*f280*/  STL [R1+0x6c4], R22 ;  /* 0x0006c41601007387 */ /* 0x0001e80000100800 */
[----:B------:R-:W-:Y:S04]  /*f290*/  STL [R1+0x6f0], R7 ;  /* 0x0006f00701007387 */ /* 0x000fe80000100800 */
[----:B0-----:R-:W4:Y:S01]  /*f2a0*/  LDL.LU R22, [R1+0x6b4] ;  /* 0x0006b40001167983 */ /* 0x001f220000300800 */
[----:B--2---:R-:W-:-:S05]  /*f2b0*/  IMAD.X R23, R23, 0x1, R0, P6 ;  /* 0x0000000117177824 */ /* 0x004fca00030e0600 */
[----:B------:R0:W-:Y:S04]  /*f2c0*/  STL [R1+0x6e8], R23 ;  /* 0x0006e81701007387 */ /* 0x0001e80000100800 */
[----:B0-----:R-:W2:Y:S01]  /*f2d0*/  LDL.LU R23, [R1+0x6d8] ;  /* 0x0006d80001177983 */ /* 0x001ea20000300800 */
[----:B---3--:R-:W-:-:S05]  /*f2e0*/  IADD3 R217, P6, R217, R9, RZ ;  /* 0x00000009d9d97210 */ /* 0x008fca0007fde0ff */
[----:B------:R0:W-:Y:S01]  /*f2f0*/  STL [R1+0x6bc], R217 ;  /* 0x0006bcd901007387 */ /* 0x0001e20000100800 */
[----:B----4-:R-:W-:-:S03]  /*f300*/  IMAD.X R216, R216, 0x1, R0, P1 ;  /* 0x00000001d8d87824 */ /* 0x010fc600008e0600 */
[----:B0-----:R-:W3:Y:S04]  /*f310*/  LDL.LU R217, [R1+0x6ac] ;  /* 0x0006ac0001d97983 */ /* 0x001ee80000300800 */
[----:B------:R0:W-:Y:S04]  /*f320*/  STL [R1+0x6e0], R216 ;  /* 0x0006e0d801007387 */ /* 0x0001e80000100800 */
[----:B------:R-:W4:Y:S04]  /*f330*/  LDL.LU R7, [R1+0x6d0] ;  /* 0x0006d00001077983 */ /* 0x000f280000300800 */
[----:B0-----:R-:W4:Y:S01]  /*f340*/  LDL.LU R216, [R1+0x6a4] ;  /* 0x0006a40001d87983 */ /* 0x001f220000300800 */
[----:B------:R-:W-:-:S05]  /*f350*/  IADD3 R22, P1, R22, R9, RZ ;  /* 0x0000000916167210 */ /* 0x000fca0007f3e0ff */
[----:B------:R0:W-:Y:S04]  /*f360*/  STL [R1+0x6b4], R22 ;  /* 0x0006b41601007387 */ /* 0x0001e80000100800 */
[----:B0-----:R-:W4:Y:S01]  /*f370*/  LDL.LU R22, [R1+0x6c8] ;  /* 0x0006c80001167983 */ /* 0x001f220000300800 */
[----:B--2---:R-:W-:-:S05]  /*f380*/  IMAD.X R23, R23, 0x1, R0, P2 ;  /* 0x0000000117177824 */ /* 0x004fca00010e0600 */
[----:B------:R0:W-:Y:S04]  /*f390*/  STL [R1+0x6d8], R23 ;  /* 0x0006d81701007387 */ /* 0x0001e80000100800 */
[----:B0-----:R-:W2:Y:S01]  /*f3a0*/  LDL.LU R23, [R1+0x69c] ;  /* 0x00069c0001177983 */ /* 0x001ea20000300800 */
[----:B---3--:R-:W-:-:S05]  /*f3b0*/  IADD3 R217, P2, R217, R9, RZ ;  /* 0x00000009d9d97210 */ /* 0x008fca0007f5e0ff */
[----:B------:R0:W-:Y:S01]  /*f3c0*/  STL [R1+0x6ac], R217 ;  /* 0x0006acd901007387 */ /* 0x0001e20000100800 */
[--C-:B----4-:R-:W-:Y:S01]  /*f3d0*/  IMAD.X R7, R7, 0x1, R0.reuse, P3 ;  /* 0x0000000107077824 */ /* 0x110fe200018e0600 */
[----:B------:R-:W-:Y:S02]  /*f3e0*/  IADD3 R216, P3, R216, R9, RZ ;  /* 0x00000009d8d87210 */ /* 0x000fe40007f7e0ff */
[----:B0-----:R-:W3:Y:S04]  /*f3f0*/  LDL.LU R217, [R1+0x6c0] ;  /* 0x0006c00001d97983 */ /* 0x001ee80000300800 */
[----:B------:R0:W-:Y:S04]  /*f400*/  STL [R1+0x6a4], R216 ;  /* 0x0006a4d801007387 */ /* 0x0001e80000100800 */
[----:B------:R-:W-:Y:S04]  /*f410*/  STL [R1+0x6d0], R7 ;  /* 0x0006d00701007387 */ /* 0x000fe80000100800 */
[----:B0-----:R-:W4:Y:S01]  /*f420*/  LDL.LU R216, [R1+0x694] ;  /* 0x0006940001d87983 */ /* 0x001f220000300800 */
[----:B------:R-:W-:-:S05]  /*f430*/  IMAD.X R22, R22, 0x1, R0, P4 ;  /* 0x0000000116167824 */ /* 0x000fca00020e0600 */
[----:B------:R0:W-:Y:S04]  /*f440*/  STL [R1+0x6c8], R22 ;  /* 0x0006c81601007387 */ /* 0x0001e80000100800 */
[----:B0-----:R-:W4:Y:S01]  /*f450*/  LDL.LU R22, [R1+0x6b8] ;  /* 0x0006b80001167983 */ /* 0x001f220000300800 */
[----:B--2---:R-:W-:-:S05]  /*f460*/  IADD3 R23, P4, R23, R9, RZ ;  /* 0x0000000917177210 */ /* 0x004fca0007f9e0ff */
[----:B------:R0:W-:Y:S04]  /*f470*/  STL [R1+0x69c], R23 ;  /* 0x00069c1701007387 */ /* 0x0001e80000100800 */
[----:B0-----:R-:W2:Y:S01]  /*f480*/  LDL.LU R23, [R1+0x68c] ;  /* 0x00068c0001177983 */ /* 0x001ea20000300800 */
[----:B---3--:R-:W-:-:S05]  /*f490*/  IMAD.X R217, R217, 0x1, R0, P5 ;  /* 0x00000001d9d97824 */ /* 0x008fca00028e0600 */
[----:B------:R0:W-:Y:S04]  /*f4a0*/  STL [R1+0x6c0], R217 ;  /* 0x0006c0d901007387 */ /* 0x0001e80000100800 */
[----:B------:R-:W3:Y:S01]  /*f4b0*/  LDL.LU R7, [R1+0x6b0] ;  /* 0x0006b00001077983 */ /* 0x000ee20000300800 */
[----:B----4-:R-:W-:-:S03]  /*f4c0*/  IADD3 R216, P5, R216, R9, RZ ;  /* 0x00000009d8d87210 */ /* 0x010fc60007fbe0ff */
[----:B0-----:R-:W4:Y:S04]  /*f4d0*/  LDL.LU R217, [R1+0x684] ;  /* 0x0006840001d97983 */ /* 0x001f280000300800 */
[----:B------:R0:W-:Y:S04]  /*f4e0*/  STL [R1+0x694], R216 ;  /* 0x000694d801007387 */ /* 0x0001e80000100800 */
[----:B0-----:R-:W4:Y:S01]  /*f4f0*/  LDL.LU R216, [R1+0x6a8] ;  /* 0x0006a80001d87983 */ /* 0x001f220000300800 */
[----:B------:R-:W-:-:S05]  /*f500*/  IMAD.X R22, R22, 0x1, R0, P6 ;  /* 0x0000000116167824 */ /* 0x000fca00030e0600 */
[----:B------:R0:W-:Y:S04]  /*f510*/  STL [R1+0x6b8], R22 ;  /* 0x0006b81601007387 */ /* 0x0001e80000100800 */
[----:B0-----:R-:W4:Y:S01]  /*f520*/  LDL.LU R22, [R1+0x67c] ;  /* 0x00067c0001167983 */ /* 0x001f220000300800 */
[----:B--2---:R-:W-:-:S05]  /*f530*/  IADD3 R23, P6, R23, R9, RZ ;  /* 0x0000000917177210 */ /* 0x004fca0007fde0ff */
[----:B------:R0:W-:Y:S04]  /*f540*/  STL [R1+0x68c], R23 ;  /* 0x00068c1701007387 */ /* 0x0001e80000100800 */
[----:B0-----:R-:W2:Y:S01]  /*f550*/  LDL.LU R23, [R1+0x6a0] ;  /* 0x0006a00001177983 */ /* 0x001ea20000300800 */
[----:B---3--:R-:W-:Y:S01]  /*f560*/  IMAD.X R7, R7, 0x1, R0, P1 ;  /* 0x0000000107077824 */ /* 0x008fe200008e0600 */
[----:B----4-:R-:W-:-:S05]  /*f570*/  IADD3 R217, P1, R217, R9, RZ ;  /* 0x00000009d9d97210 */ /* 0x010fca0007f3e0ff */
[----:B------:R0:W-:Y:S04]  /*f580*/  STL [R1+0x684], R217 ;  /* 0x000684d901007387 */ /* 0x0001e80000100800 */
[----:B------:R-:W-:Y:S01]  /*f590*/  STL [R1+0x6b0], R7 ;  /* 0x0006b00701007387 */ /* 0x000fe20000100800 */
[----:B------:R-:W-:-:S03]  /*f5a0*/  IMAD.X R216, R216, 0x1, R0, P2 ;  /* 0x00000001d8d87824 */ /* 0x000fc600010e0600 */
[----:B0-----:R-:W3:Y:S04]  /*f5b0*/  LDL.LU R217, [R1+0x674] ;  /* 0x0006740001d97983 */ /* 0x001ee80000300800 */
[----:B------:R0:W-:Y:S04]  /*f5c0*/  STL [R1+0x6a8], R216 ;  /* 0x0006a8d801007387 */ /* 0x0001e80000100800 */
[----:B0-----:R-:W4:Y:S01]  /*f5d0*/  LDL.LU R216, [R1+0x698] ;  /* 0x0006980001d87983 */ /* 0x001f220000300800 */
[----:B------:R-:W-:-:S05]  /*f5e0*/  IADD3 R22, P2, R22, R9, RZ ;  /* 0x0000000916167210 */ /* 0x000fca0007f5e0ff */
[----:B------:R0:W-:Y:S04]  /*f5f0*/  STL [R1+0x67c], R22 ;  /* 0x00067c1601007387 */ /* 0x0001e80000100800 */
[----:B0-----:R-:W4:Y:S01]  /*f600*/  LDL.LU R22, [R1+0x66c] ;  /* 0x00066c0001167983 */ /* 0x001f220000300800 */
[----:B--2---:R-:W-:-:S05]  /*f610*/  IMAD.X R23, R23, 0x1, R0, P3 ;  /* 0x0000000117177824 */ /* 0x004fca00018e0600 */
[----:B------:R0:W-:Y:S04]  /*f620*/  STL [R1+0x6a0], R23 ;  /* 0x0006a01701007387 */ /* 0x0001e80000100800 */
[----:B------:R-:W2:Y:S04]  /*f630*/  LDL.LU R7, [R1+0x690] ;  /* 0x0006900001077983 */ /* 0x000ea80000300800 */
[----:B0-----:R-:W2:Y:S01]  /*f640*/  LDL.LU R23, [R1+0x664] ;  /* 0x0006640001177983 */ /* 0x001ea20000300800 */
[----:B---3--:R-:W-:-:S05]  /*f650*/  IADD3 R217, P3, R217, R9, RZ ;  /* 0x00000009d9d97210 */ /* 0x008fca0007f7e0ff */
[----:B------:R0:W-:Y:S01]  /*f660*/  STL [R1+0x674], R217 ;  /* 0x000674d901007387 */ /* 0x0001e20000100800 */
[----:B----4-:R-:W-:-:S03]  /*f670*/  IMAD.X R216, R216, 0x1, R0, P4 ;  /* 0x00000001d8d87824 */ /* 0x010fc600020e0600 */
[----:B0-----:R-:W3:Y:S04]  /*f680*/  LDL.LU R217, [R1+0x688] ;  /* 0x0006880001d97983 */ /* 0x001ee80000300800 */
[----:B------:R0:W-:Y:S04]  /*f690*/  STL [R1+0x698], R216 ;  /* 0x000698d801007387 */ /* 0x0001e80000100800 */
[----:B0-----:R-:W4:Y:S01]  /*f6a0*/  LDL.LU R216, [R1+0x65c] ;  /* 0x00065c0001d87983 */ /* 0x001f220000300800 */
[----:B------:R-:W-:-:S05]  /*f6b0*/  IADD3 R22, P4, R22, R9, RZ ;  /* 0x0000000916167210 */ /* 0x000fca0007f9e0ff */
[----:B------:R0:W-:Y:S04]  /*f6c0*/  STL [R1+0x66c], R22 ;  /* 0x00066c1601007387 */ /* 0x0001e80000100800 */
[----:B0-----:R-:W4:Y:S01]  /*f6d0*/  LDL.LU R22, [R1+0x680] ;  /* 0x0006800001167983 */ /* 0x001f220000300800 */
[----:B--2---:R-:W-:Y:S01]  /*f6e0*/  IMAD.X R7, R7, 0x1, R0, P5 ;  /* 0x0000000107077824 */ /* 0x004fe200028e0600 */
[----:B------:R-:W-:-:S05]  /*f6f0*/  IADD3 R23, P5, R23, R9, RZ ;  /* 0x0000000917177210 */ /* 0x000fca0007fbe0ff */
[----:B------:R0:W-:Y:S04]  /*f700*/  STL [R1+0x664], R23 ;  /* 0x0006641701007387 */ /* 0x0001e80000100800 */
[----:B------:R-:W-:Y:S04]  /*f710*/  STL [R1+0x690], R7 ;  /* 0x0006900701007387 */ /* 0x000fe80000100800 */
[----:B0-----:R-:W2:Y:S01]  /*f720*/  LDL.LU R23, [R1+0x654] ;  /* 0x0006540001177983 */ /* 0x001ea20000300800 */
[----:B---3--:R-:W-:-:S05]  /*f730*/  IMAD.X R217, R217, 0x1, R0, P6 ;  /* 0x00000001d9d97824 */ /* 0x008fca00030e0600 */
[----:B------:R0:W-:Y:S01]  /*f740*/  STL [R1+0x688], R217 ;  /* 0x000688d901007387 */ /* 0x0001e20000100800 */
[----:B----4-:R-:W-:-:S03]  /*f750*/  IADD3 R216, P6, R216, R9, RZ ;  /* 0x00000009d8d87210 */ /* 0x010fc60007fde0ff */
[----:B0-----:R-:W3:Y:S04]  /*f760*/  LDL.LU R217, [R1+0x678] ;  /* 0x0006780001d97983 */ /* 0x001ee80000300800 */
[----:B------:R0:W-:Y:S04]  /*f770*/  STL [R1+0x65c], R216 ;  /* 0x00065cd801007387 */ /* 0x0001e80000100800 */
[----:B0-----:R-:W4:Y:S01]  /*f780*/  LDL.LU R216, [R1+0x64c] ;  /* 0x00064c0001d87983 */ /* 0x001f220000300800 */
[----:B------:R-:W-:-:S05]  /*f790*/  IMAD.X R22, R22, 0x1, R0, P1 ;  /* 0x0000000116167824 */ /* 0x000fca00008e0600 */
[----:B------:R0:W-:Y:S04]  /*f7a0*/  STL [R1+0x680], R22 ;  /* 0x0006801601007387 */ /* 0x0001e80000100800 */
[----:B------:R-:W4:Y:S04]  /*f7b0*/  LDL.LU R7, [R1+0x670] ;  /* 0x0006700001077983 */ /* 0x000f280000300800 */
[----:B0-----:R-:W4:Y:S01]  /*f7c0*/  LDL.LU R22, [R1+0x644] ;  /* 0x0006440001167983 */ /* 0x001f220000300800 */
[----:B--2---:R-:W-:-:S05]  /*f7d0*/  IADD3 R23, P1, R23, R9, RZ ;  /* 0x0000000917177210 */ /* 0x004fca0007f3e0ff */
[----:B------:R0:W-:Y:S04]  /*f7e0*/  STL [R1+0x654], R23 ;  /* 0x0006541701007387 */ /* 0x0001e80000100800 */
[----:B0-----:R-:W2:Y:S01]  /*f7f0*/  LDL.LU R23, [R1+0x668] ;  /* 0x0006680001177983 */ /* 0x001ea20000300800 */
[----:B---3--:R-:W-:-:S05]  /*f800*/  IMAD.X R217, R217, 0x1, R0, P2 ;  /* 0x00000001d9d97824 */ /* 0x008fca00010e0600 */
        /* <DEDUP_REMOVED lines=82> */
[----:B---3--:R-:W-:Y:S01]  /*fd30*/  IMAD.X R217, R217, 0x1, R0, P4 ;  /* 0x00000001d9d97824 */ /* 0x008fe200020e0600 */
[----:B----4-:R-:W-:-:S05]  /*fd40*/  IADD3 R216, P4, R216, R9, RZ ;  /* 0x00000009d8d87210 */ /* 0x010fca0007f9e0ff */
[----:B------:R0:W-:Y:S04]  /*fd50*/  STL [R1+0x5dc], R216 ;  /* 0x0005dcd801007387 */ /* 0x0001e80000100800 */
[----:B------:R-:W-:Y:S04]  /*fd60*/  STL [R1+0x608], R217 ;  /* 0x000608d901007387 */ /* 0x000fe80000100800 */
[----:B0-----:R-:W3:Y:S01]  /*fd70*/  LDL.LU R216, [R1+0x5f8] ;  /* 0x0005f80001d87983 */ /* 0x001ee20000300800 */
[----:B------:R-:W-:-:S05]  /*fd80*/  IMAD.X R22, R22, 0x1, R0, P5 ;  /* 0x0000000116167824 */ /* 0x000fca00028e0600 */
[----:B------:R0:W-:Y:S04]  /*fd90*/  STL [R1+0x600], R22 ;  /* 0x0006001601007387 */ /* 0x0001e80000100800 */
[----:B------:R-:W4:Y:S04]  /*fda0*/  LDL.LU R5, [R1+0x5cc] ;  /* 0x0005cc0001057983 */ /* 0x000f280000300800 */
[----:B0-----:R-:W4:Y:S04]  /*fdb0*/  LDL.LU R22, [R1+0x5f0] ;  /* 0x0005f00001167983 */ /* 0x001f280000300800 */
[----:B------:R-:W4:Y:S01]  /*fdc0*/  LDL.LU R7, [R1+0x5c4] ;  /* 0x0005c40001077983 */ /* 0x000f220000300800 */
[----:B--2---:R-:W-:-:S05]  /*fdd0*/  IADD3 R23, P5, R23, R9, RZ ;  /* 0x0000000917177210 */ /* 0x004fca0007fbe0ff */
[----:B------:R0:W-:Y:S04]  /*fde0*/  STL [R1+0x5d4], R23 ;  /* 0x0005d41701007387 */ /* 0x0001e80000100800 */
[----:B------:R-:W2:Y:S04]  /*fdf0*/  LDL.LU R217, [R1+0x5e8] ;  /* 0x0005e80001d97983 */ /* 0x000ea80000300800 */
[----:B0-----:R-:W2:Y:S01]  /*fe00*/  LDL.LU R23, [R1+0x5bc] ;  /* 0x0005bc0001177983 */ /* 0x001ea20000300800 */
[----:B---3--:R-:W-:-:S05]  /*fe10*/  IMAD.X R216, R216, 0x1, R0, P6 ;  /* 0x00000001d8d87824 */ /* 0x008fca00030e0600 */
[----:B------:R0:W-:Y:S04]  /*fe20*/  STL [R1+0x5f8], R216 ;  /* 0x0005f8d801007387 */ /* 0x0001e80000100800 */
[----:B0-----:R-:W3:Y:S01]  /*fe30*/  LDL.LU R216, [R1+0x5e0] ;  /* 0x0005e00001d87983 */ /* 0x001ee20000300800 */
[----:B----4-:R-:W-:Y:S01]  /*fe40*/  IADD3 R5, P6, R5, R9, RZ ;  /* 0x0000000905057210 */ /* 0x010fe20007fde0ff */
[----:B------:R-:W-:-:S05]  /*fe50*/  IMAD.X R22, R22, 0x1, R0, P1 ;  /* 0x0000000116167824 */ /* 0x000fca00008e0600 */
[----:B------:R0:W-:Y:S04]  /*fe60*/  STL [R1+0x5f0], R22 ;  /* 0x0005f01601007387 */ /* 0x0001e80000100800 */
[----:B------:R-:W-:Y:S01]  /*fe70*/  STL [R1+0x5cc], R5 ;  /* 0x0005cc0501007387 */ /* 0x000fe20000100800 */
[----:B------:R-:W-:-:S03]  /*fe80*/  IADD3 R7, P1, R7, R9, RZ ;  /* 0x0000000907077210 */ /* 0x000fc60007f3e0ff */
[----:B0-----:R-:W4:Y:S01]  /*fe90*/  LDL.LU R22, [R1+0x5b4] ;  /* 0x0005b40001167983 */ /* 0x001f220000300800 */
[----:B--2---:R-:W-:Y:S01]  /*fea0*/  IMAD.X R217, R217, 0x1, R0, P2 ;  /* 0x00000001d9d97824 */ /* 0x004fe200010e0600 */
[----:B------:R-:W-:-:S05]  /*feb0*/  IADD3 R23, P2, R23, R9, RZ ;  /* 0x0000000917177210 */ /* 0x000fca0007f5e0ff */
[----:B------:R0:W-:Y:S04]  /*fec0*/  STL [R1+0x5bc], R23 ;  /* 0x0005bc1701007387 */ /* 0x0001e80000100800 */
[----:B------:R-:W-:Y:S04]  /*fed0*/  STL [R1+0x5c4], R7 ;  /* 0x0005c40701007387 */ /* 0x000fe80000100800 */
[----:B0-----:R-:W2:Y:S04]  /*fee0*/  LDL.LU R23, [R1+0x5d8] ;  /* 0x0005d80001177983 */ /* 0x001ea80000300800 */
[----:B------:R-:W-:Y:S01]  /*fef0*/  STL [R1+0x5e8], R217 ;  /* 0x0005e8d901007387 */ /* 0x000fe20000100800 */
[----:B---3--:R-:W-:-:S05]  /*ff00*/  IMAD.X R216, R216, 0x1, R0, P3 ;  /* 0x00000001d8d87824 */ /* 0x008fca00018e0600 */
[----:B------:R0:W-:Y:S04]  /*ff10*/  STL [R1+0x5e0], R216 ;  /* 0x0005e0d801007387 */ /* 0x0001e80000100800 */
[----:B------:R-:W3:Y:S04]  /*ff20*/  LDL.LU R5, [R1+0x5ac] ;  /* 0x0005ac0001057983 */ /* 0x000ee80000300800 */
[----:B0-----:R-:W3:Y:S04]  /*ff30*/  LDL.LU R216, [R1+0x5d0] ;  /* 0x0005d00001d87983 */ /* 0x001ee80000300800 */
[----:B------:R-:W3:Y:S01]  /*ff40*/  LDL.LU R7, [R1+0x5a4] ;  /* 0x0005a40001077983 */ /* 0x000ee20000300800 */
[----:B----4-:R-:W-:-:S05]  /*ff50*/  IADD3 R22, P3, R22, R9, RZ ;  /* 0x0000000916167210 */ /* 0x010fca0007f7e0ff */
[----:B------:R0:W-:Y:S04]  /*ff60*/  STL [R1+0x5b4], R22 ;  /* 0x0005b41601007387 */ /* 0x0001e80000100800 */
[----:B------:R-:W4:Y:S04]  /*ff70*/  LDL.LU R217, [R1+0x5c8] ;  /* 0x0005c80001d97983 */ /* 0x000f280000300800 */
[----:B0-----:R-:W4:Y:S01]  /*ff80*/  LDL.LU R22, [R1+0x59c] ;  /* 0x00059c0001167983 */ /* 0x001f220000300800 */
[----:B--2---:R-:W-:-:S05]  /*ff90*/  IMAD.X R23, R23, 0x1, R0, P4 ;  /* 0x0000000117177824 */ /* 0x004fca00020e0600 */
[----:B------:R0:W-:Y:S04]  /*ffa0*/  STL [R1+0x5d8], R23 ;  /* 0x0005d81701007387 */ /* 0x0001e80000100800 */
[----:B0-----:R-:W2:Y:S01]  /*ffb0*/  LDL.LU R23, [R1+0x5c0] ;  /* 0x0005c00001177983 */ /* 0x001ea20000300800 */
[----:B---3--:R-:W-:Y:S01]  /*ffc0*/  IADD3 R5, P4, R5, R9, RZ ;  /* 0x0000000905057210 */ /* 0x008fe20007f9e0ff */
[----:B------:R-:W-:-:S05]  /*ffd0*/  IMAD.X R216, R216, 0x1, R0, P5 ;  /* 0x00000001d8d87824 */ /* 0x000fca00028e0600 */
[----:B------:R0:W-:Y:S04]  /*ffe0*/  STL [R1+0x5d0], R216 ;  /* 0x0005d0d801007387 */ /* 0x0001e80000100800 */
[----:B------:R-:W-:Y:S04]  /*fff0*/  STL [R1+0x5ac], R5 ;  /* 0x0005ac0501007387 */ /* 0x000fe80000100800 */
[----:B0-----:R-:W3:Y:S01]  /*10000*/  LDL.LU R216, [R1+0x594] ;  /* 0x0005940001d87983 */ /* 0x001ee20000300800 */
[-C--:B------:R-:W-:Y:S01]  /*10010*/  IADD3 R7, P5, R7, R9.reuse, RZ ;  /* 0x0000000907077210 */ /* 0x080fe20007fbe0ff */
[----:B----4-:R-:W-:Y:S01]  /*10020*/  IMAD.X R217, R217, 0x1, R0, P6 ;  /* 0x00000001d9d97824 */ /* 0x010fe200030e0600 */
[----:B------:R-:W-:-:S05]  /*10030*/  IADD3 R22, P6, R22, R9, RZ ;  /* 0x0000000916167210 */ /* 0x000fca0007fde0ff */
[----:B------:R0:W-:Y:S04]  /*10040*/  STL [R1+0x59c], R22 ;  /* 0x00059c1601007387 */ /* 0x0001e80000100800 */
[----:B------:R-:W-:Y:S04]  /*10050*/  STL [R1+0x5a4], R7 ;  /* 0x0005a40701007387 */ /* 0x000fe80000100800 */
[----:B0-----:R-:W4:Y:S04]  /*10060*/  LDL.LU R22, [R1+0x5b8] ;  /* 0x0005b80001167983 */ /* 0x001f280000300800 */
[----:B------:R-:W-:Y:S01]  /*10070*/  STL [R1+0x5c8], R217 ;  /* 0x0005c8d901007387 */ /* 0x000fe20000100800 */
[----:B--2---:R-:W-:-:S05]  /*10080*/  IMAD.X R23, R23, 0x1, R0, P1 ;  /* 0x0000000117177824 */ /* 0x004fca00008e0600 */
[----:B------:R0:W-:Y:S04]  /*10090*/  STL [R1+0x5c0], R23 ;  /* 0x0005c01701007387 */ /* 0x0001e80000100800 */
[----:B------:R-:W2:Y:S04]  /*100a0*/  LDL.LU R5, [R1+0x58c] ;  /* 0x00058c0001057983 */ /* 0x000ea80000300800 */
[----:B0-----:R-:W2:Y:S04]  /*100b0*/  LDL.LU R23, [R1+0x5b0] ;  /* 0x0005b00001177983 */ /* 0x001ea80000300800 */
[----:B------:R-:W2:Y:S01]  /*100c0*/  LDL.LU R7, [R1+0x584] ;  /* 0x0005840001077983 */ /* 0x000ea20000300800 */
[----:B---3--:R-:W-:-:S05]  /*100d0*/  IADD3 R216, P1, R216, R9, RZ ;  /* 0x00000009d8d87210 */ /* 0x008fca0007f3e0ff */
[----:B------:R0:W-:Y:S04]  /*100e0*/  STL [R1+0x594], R216 ;  /* 0x000594d801007387 */ /* 0x0001e80000100800 */
[----:B------:R-:W3:Y:S04]  /*100f0*/  LDL.LU R217, [R1+0x5a8] ;  /* 0x0005a80001d97983 */ /* 0x000ee80000300800 */
[----:B0-----:R-:W3:Y:S01]  /*10100*/  LDL.LU R216, [R1+0x57c] ;  /* 0x00057c0001d87983 */ /* 0x001ee20000300800 */
[----:B----4-:R-:W-:-:S05]  /*10110*/  IMAD.X R22, R22, 0x1, R0, P2 ;  /* 0x0000000116167824 */ /* 0x010fca00010e0600 */
[----:B------:R0:W-:Y:S04]  /*10120*/  STL [R1+0x5b8], R22 ;  /* 0x0005b81601007387 */ /* 0x0001e80000100800 */
[----:B0-----:R-:W4:Y:S01]  /*10130*/  LDL.LU R22, [R1+0x5a0] ;  /* 0x0005a00001167983 */ /* 0x001f220000300800 */
[----:B--2---:R-:W-:Y:S01]  /*10140*/  IADD3 R5, P2, R5, R9, RZ ;  /* 0x0000000905057210 */ /* 0x004fe20007f5e0ff */
[----:B------:R-:W-:-:S05]  /*10150*/  IMAD.X R23, R23, 0x1, R0, P3 ;  /* 0x0000000117177824 */ /* 0x000fca00018e0600 */
[----:B------:R0:W-:Y:S04]  /*10160*/  STL [R1+0x5b0], R23 ;  /* 0x0005b01701007387 */ /* 0x0001e80000100800 */
[----:B------:R-:W-:Y:S04]  /*10170*/  STL [R1+0x58c], R5 ;  /* 0x00058c0501007387 */ /* 0x000fe80000100800 */
[----:B0-----:R-:W2:Y:S01]  /*10180*/  LDL.LU R23, [R1+0x574] ;  /* 0x0005740001177983 */ /* 0x001ea20000300800 */
[-C--:B------:R-:W-:Y:S01]  /*10190*/  IADD3 R7, P3, R7, R9.reuse, RZ ;  /* 0x0000000907077210 */ /* 0x080fe20007f7e0ff */
[----:B---3--:R-:W-:Y:S01]  /*101a0*/  IMAD.X R217, R217, 0x1, R0, P4 ;  /* 0x00000001d9d97824 */ /* 0x008fe200020e0600 */
[----:B------:R-:W-:-:S05]  /*101b0*/  IADD3 R216, P4, R216, R9, RZ ;  /* 0x00000009d8d87210 */ /* 0x000fca0007f9e0ff */
[----:B------:R0:W-:Y:S04]  /*101c0*/  STL [R1+0x57c], R216 ;  /* 0x00057cd801007387 */ /* 0x0001e80000100800 */
[----:B------:R-:W-:Y:S04]  /*101d0*/  STL [R1+0x584], R7 ;  /* 0x0005840701007387 */ /* 0x000fe80000100800 */
[----:B0-----:R-:W3:Y:S04]  /*101e0*/  LDL.LU R216, [R1+0x598] ;  /* 0x0005980001d87983 */ /* 0x001ee80000300800 */
[----:B------:R-:W-:Y:S01]  /*101f0*/  STL [R1+0x5a8], R217 ;  /* 0x0005a8d901007387 */ /* 0x000fe20000100800 */
[----:B----4-:R-:W-:-:S05]  /*10200*/  IMAD.X R22, R22, 0x1, R0, P5 ;  /* 0x0000000116167824 */ /* 0x010fca00028e0600 */
        /* <DEDUP_REMOVED lines=170> */
[----:B0-----:R-:W3:Y:S01]  /*10cb0*/  LDL.LU R216, [R1+0x4b0] ;  /* 0x0004b00001d87983 */ /* 0x001ee20000300800 */
[----:B----4-:R-:W-:-:S05]  /*10cc0*/  IADD3 R22, P3, R22, R9, RZ ;  /* 0x0000000916167210 */ /* 0x010fca0007f7e0ff */
[----:B------:R0:W-:Y:S04]  /*10cd0*/  STL [R1+0x494], R22 ;  /* 0x0004941601007387 */ /* 0x0001e80000100800 */
[----:B------:R-:W4:Y:S04]  /*10ce0*/  LDL.LU R7, [R1+0x484] ;  /* 0x0004840001077983 */ /* 0x000f280000300800 */
[----:B------:R-:W4:Y:S01]  /*10cf0*/  LDL.LU R217, [R1+0x4a8] ;  /* 0x0004a80001d97983 */ /* 0x000f220000300800 */
[----:B0-----:R-:W-:-:S03]  /*10d00*/  IMAD.MOV.U32 R22, RZ, RZ, R21 ;  /* 0x000000ffff167224 */ /* 0x001fc600078e0015 */
[----:B------:R-:W4:Y:S01]  /*10d10*/  LDL.LU R21, [R1+0x47c] ;  /* 0x00047c0001157983 */ /* 0x000f220000300800 */
        /* <DEDUP_REMOVED lines=8> */
[-C--:B----4-:R-:W-:Y:S01]  /*10da0*/  IADD3 R7, P5, R7, R9.reuse, RZ ;  /* 0x0000000907077210 */ /* 0x090fe20007fbe0ff */
[----:B------:R-:W-:Y:S01]  /*10db0*/  IMAD.X R217, R217, 0x1, R0, P6 ;  /* 0x00000001d9d97824 */ /* 0x000fe200030e0600 */
        /* <DEDUP_REMOVED lines=22> */
[----:B------:R-:W-:Y:S01]  /*10f20*/  IADD3 R7, P3, R7, R9, RZ ;  /* 0x0000000907077210 */ /* 0x000fe20007f7e0ff */
[----:B---3--:R-:W-:-:S05]  /*10f30*/  IMAD.X R217, R217, 0x1, R0, P4 ;  /* 0x00000001d9d97824 */ /* 0x008fca00020e0600 */
[----:B------:R0:W-:Y:S04]  /*10f40*/  STL [R1+0x488], R217 ;  /* 0x000488d901007387 */ /* 0x0001e80000100800 */
[----:B------:R-:W-:Y:S04]  /*10f50*/  STL [R1+0x464], R7 ;  /* 0x0004640701007387 */ /* 0x000fe80000100800 */
[----:B0-----:R-:W3:Y:S01]  /*10f60*/  LDL.LU R217, [R1+0x478] ;  /* 0x0004780001d97983 */ /* 0x001ee20000300800 */
[----:B------:R-:W-:-:S05]  /*10f70*/  IADD3 R216, P4, R216, R9, RZ ;  /* 0x00000009d8d87210 */ /* 0x000fca0007f9e0ff */
[----:B------:R-:W-:Y:S01]  /*10f80*/  STL [R1+0x45c], R216 ;  /* 0x00045cd801007387 */ /* 0x000fe20000100800 */
[----:B----4-:R-:W-:-:S05]  /*10f90*/  IMAD.X R21, R21, 0x1, R0, P5 ;  /* 0x0000000115157824 */ /* 0x010fca00028e0600 */
[----:B------:R0:W-:Y:S02]  /*10fa0*/  STL [R1+0x480], R21 ;  /* 0x0004801501007387 */ /* 0x0001e40000100800 */
[----:B0-----:R-:W-:Y:S02]  /*10fb0*/  IMAD.MOV.U32 R21, RZ, RZ, R247 ;  /* 0x000000ffff157224 */ /* 0x001fe400078e00f7 */
[----:B------:R-:W-:Y:S02]  /*10fc0*/  IMAD.MOV.U32 R247, RZ, RZ, R246 ;  /* 0x000000fffff77224 */ /* 0x000fe400078e00f6 */
[----:B------:R-:W-:Y:S02]  /*10fd0*/  IMAD.MOV.U32 R246, RZ, RZ, R245 ;  /* 0x000000fffff67224 */ /* 0x000fe400078e00f5 */
[----:B------:R-:W-:Y:S02]  /*10fe0*/  IMAD.MOV.U32 R245, RZ, RZ, R244 ;  /* 0x000000fffff57224 */ /* 0x000fe400078e00f4 */
[----:B------:R-:W4:Y:S04]  /*10ff0*/  LDL.LU R244, [R1+0x44c] ;  /* 0x00044c0001f47983 */ /* 0x000f280000300800 */
[----:B------:R-:W4:Y:S04]  /*11000*/  LDL.LU R216, [R1+0x470] ;  /* 0x0004700001d87983 */ /* 0x000f280000300800 */
        /* <DEDUP_REMOVED lines=9> */
[----:B------:R-:W-:-:S04]  /*110a0*/  IMAD.X R216, R216, 0x1, R0, P1 ;  /* 0x00000001d8d87824 */ /* 0x000fc800008e0600 */
[----:B------:R0:W-:Y:S01]  /*110b0*/  STL [R1+0x44c], R244 ;  /* 0x00044cf401007387 */ /* 0x0001e20000100800 */
[----:B------:R-:W-:-:S03]  /*110c0*/  IADD3 R5, P1, R5, R9, RZ ;  /* 0x0000000905057210 */ /* 0x000fc60007f3e0ff */
[----:B0-----:R0:W5:Y:S04]  /*110d0*/  LDL.LU R244, [R1+0x7d0] ;  /* 0x0007d00001f47983 */ /* 0x0011680000300800 */
[----:B------:R1:W-:Y:S04]  /*110e0*/  STL [R1+0x470], R216 ;  /* 0x000470d801007387 */ /* 0x0003e80000100800 */
[----:B-1----:R-:W4:Y:S01]  /*110f0*/  LDL.LU R216, [R1+0x434] ;  /* 0x0004340001d87983 */ /* 0x002f220000300800 */
[----:B--2---:R-:W-:Y:S01]  /*11100*/  IMAD.X R7, R7, 0x1, R0, P2 ;  /* 0x0000000107077824 */ /* 0x004fe200010e0600 */
[----:B------:R-:W-:-:S05]  /*11110*/  IADD3 R23, P2, R23, R9, RZ ;  /* 0x0000000917177210 */ /* 0x000fca0007f5e0ff */
[----:B------:R1:W-:Y:S04]  /*11120*/  STL [R1+0x43c], R23 ;  /* 0x00043c1701007387 */ /* 0x0003e80000100800 */
[----:B------:R-:W-:Y:S04]  /*11130*/  STL [R1+0x444], R5 ;  /* 0x0004440501007387 */ /* 0x000fe80000100800 */
[----:B-1----:R-:W2:Y:S04]  /*11140*/  LDL.LU R23, [R1+0x458] ;  /* 0x0004580001177983 */ /* 0x002ea80000300800 */
[----:B------:R1:W-:Y:S01]  /*11150*/  STL [R1+0x468], R7 ;  /* 0x0004680701007387 */ /* 0x0003e20000100800 */
[----:B---3--:R-:W-:-:S05]  /*11160*/  IMAD.X R217, R217, 0x1, R0, P3 ;  /* 0x00000001d9d97824 */ /* 0x008fca00018e0600 */
[----:B------:R3:W-:Y:S04]  /*11170*/  STL [R1+0x460], R217 ;  /* 0x000460d901007387 */ /* 0x0007e80000100800 */
[----:B-1----:R-:W2:Y:S04]  /*11180*/  LDL.LU R7, [R1+0x42c] ;  /* 0x00042c0001077983 */ /* 0x002ea80000300800 */
[----:B---3--:R-:W3:Y:S04]  /*11190*/  LDL.LU R217, [R1+0x450] ;  /* 0x0004500001d97983 */ /* 0x008ee80000300800 */
[----:B------:R-:W3:Y:S01]  /*111a0*/  LDL.LU R5, [R1+0x424] ;  /* 0x0004240001057983 */ /* 0x000ee20000300800 */
[----:B----4-:R-:W-:-:S05]  /*111b0*/  IADD3 R216, P3, R216, R9, RZ ;  /* 0x00000009d8d87210 */ /* 0x010fca0007f7e0ff */
[----:B------:R1:W-:Y:S04]  /*111c0*/  STL [R1+0x434], R216 ;  /* 0x000434d801007387 */ /* 0x0003e80000100800 */
[----:B-1----:R-:W4:Y:S01]  /*111d0*/  LDL.LU R216, [R1+0x448] ;  /* 0x0004480001d87983 */ /* 0x002f220000300800 */
[----:B--2---:R-:W-:-:S05]  /*111e0*/  IMAD.X R23, R23, 0x1, R0, P4 ;  /* 0x0000000117177824 */ /* 0x004fca00020e0600 */
[----:B------:R1:W-:Y:S04]  /*111f0*/  STL [R1+0x458], R23 ;  /* 0x0004581701007387 */ /* 0x0003e80000100800 */
[----:B-1----:R-:W2:Y:S01]  /*11200*/  LDL.LU R23, [R1+0x41c] ;  /* 0x00041c0001177983 */ /* 0x002ea20000300800 */
[----:B------:R-:W-:Y:S01]  /*11210*/  IADD3 R7, P4, R7, R9, RZ ;  /* 0x0000000907077210 */ /* 0x000fe20007f9e0ff */
[----:B---3--:R-:W-:-:S04]  /*11220*/  IMAD.X R217, R217, 0x1, R0, P5 ;  /* 0x00000001d9d97824 */ /* 0x008fc800028e0600 */
[----:B------:R1:W-:Y:S04]  /*11230*/  STL [R1+0x42c], R7 ;  /* 0x00042c0701007387 */ /* 0x0003e80000100800 */
[----:B-1----:R-:W3:Y:S04]  /*11240*/  LDL.LU R7, [R1+0x440] ;  /* 0x0004400001077983 */ /* 0x002ee80000300800 */
[----:B------:R1:W-:Y:S04]  /*11250*/  STL [R1+0x450], R217 ;  /* 0x000450d901007387 */ /* 0x0003e80000100800 */
[----:B-1----:R-:W3:Y:S01]  /*11260*/  LDL.LU R217, [R1+0x414] ;  /* 0x0004140001d97983 */ /* 0x002ee20000300800 */
[----:B------:R-:W-:Y:S01]  /*11270*/  IADD3 R5, P5, R5, R9, RZ ;  /* 0x0000000905057210 */ /* 0x000fe20007fbe0ff */
[----:B----4-:R-:W-:-:S05]  /*11280*/  IMAD.X R216, R216, 0x1, R0, P6 ;  /* 0x00000001d8d87824 */ /* 0x010fca00030e0600 */
[----:B------:R1:W-:Y:S04]  /*11290*/  STL [R1+0x448], R216 ;  /* 0x000448d801007387 */ /* 0x0003e80000100800 */
[----:B-1----:R-:W4:Y:S04]  /*112a0*/  LDL.LU R216, [R1+0x438] ;  /* 0x0004380001d87983 */ /* 0x002f280000300800 */
[----:B------:R1:W-:Y:S01]  /*112b0*/  STL [R1+0x424], R5 ;  /* 0x0004240501007387 */ /* 0x0003e20000100800 */
[----:B--2---:R-:W-:-:S05]  /*112c0*/  IADD3 R23, P6, R23, R9, RZ ;  /* 0x0000000917177210 */ /* 0x004fca0007fde0ff */
[----:B------:R2:W-:Y:S04]  /*112d0*/  STL [R1+0x41c], R23 ;  /* 0x00041c1701007387 */ /* 0x0005e80000100800 */
[----:B-1----:R-:W4:Y:S04]  /*112e0*/  LDL.LU R5, [R1+0x40c] ;  /* 0x00040c0001057983 */ /* 0x002f280000300800 */
[----:B--2---:R-:W2:Y:S01]  /*112f0*/  LDL.LU R23, [R1+0x430] ;  /* 0x0004300001177983 */ /* 0x004ea20000300800 */
[----:B---3--:R-:W-:-:S05]  /*11300*/  IMAD.X R7, R7, 0x1, R0, P1 ;  /* 0x0000000107077824 */ /* 0x008fca00008e0600 */
[----:B------:R1:W-:Y:S01]  /*11310*/  STL [R1+0x440], R7 ;  /* 0x0004400701007387 */ /* 0x0003e20000100800 */
[----:B------:R-:W-:-:S03]  /*11320*/  IADD3 R217, P1, R217, R9, RZ ;  /* 0x00000009d9d97210 */ /* 0x000fc60007f3e0ff */
[----:B-1----:R-:W3:Y:S04]  /*11330*/  LDL.LU R7, [R1+0x404] ;  /* 0x0004040001077983 */ /* 0x002ee80000300800 */
[----:B------:R1:W-:Y:S04]  /*11340*/  STL [R1+0x414], R217 ;  /* 0x000414d901007387 */ /* 0x0003e80000100800 */
[----:B-1----:R-:W3:Y:S01]  /*11350*/  LDL.LU R217, [R1+0x428] ;  /* 0x0004280001d97983 */ /* 0x002ee20000300800 */
[----:B----4-:R-:W-:-:S05]  /*11360*/  IMAD.X R216, R216, 0x1, R0, P2 ;  /* 0x00000001d8d87824 */ /* 0x010fca00010e0600 */
[----:B------:R1:W-:Y:S04]  /*11370*/  STL [R1+0x438], R216 ;  /* 0x000438d801007387 */ /* 0x0003e80000100800 */
[----:B-1----:R-:W4:Y:S01]  /*11380*/  LDL.LU R216, [R1+0x3fc] ;  /* 0x0003fc0001d87983 */ /* 0x002f220000300800 */
[----:B------:R-:W-:Y:S01]  /*11390*/  IADD3 R5, P2, R5, R9, RZ ;  /* 0x0000000905057210 */ /* 0x000fe20007f5e0ff */
[----:B--2---:R-:W-:-:S04]  /*113a0*/  IMAD.X R23, R23, 0x1, R0, P3 ;  /* 0x0000000117177824 */ /* 0x004fc800018e0600 */
[----:B------:R1:W-:Y:S04]  /*113b0*/  STL [R1+0x40c], R5 ;  /* 0x00040c0501007387 */ /* 0x0003e80000100800 */
[----:B-1----:R-:W2:Y:S04]  /*113c0*/  LDL.LU R5, [R1+0x420] ;  /* 0x0004200001057983 */ /* 0x002ea80000300800 */
[----:B------:R1:W-:Y:S04]  /*113d0*/  STL [R1+0x430], R23 ;  /* 0x0004301701007387 */ /* 0x0003e80000100800 */
[----:B-1----:R-:W2:Y:S01]  /*113e0*/  LDL.LU R23, [R1+0x3f4] ;  /* 0x0003f40001177983 */ /* 0x002ea20000300800 */
[----:B---3--:R-:W-:-:S05]  /*113f0*/  IMAD.X R217, R217, 0x1, R0, P4 ;  /* 0x00000001d9d97824 */ /* 0x008fca00020e0600 */
[----:B------:R1:W-:Y:S04]  /*11400*/  STL [R1+0x428], R217 ;  /* 0x000428d901007387 */ /* 0x0003e80000100800 */
[----:B-1----:R-:W3:Y:S01]  /*11410*/  LDL.LU R217, [R1+0x418] ;  /* 0x0004180001d97983 */ /* 0x002ee20000300800 */
[----:B------:R-:W-:-:S05]  /*11420*/  IADD3 R7, P3, R7, R9, RZ ;  /* 0x0000000907077210 */ /* 0x000fca0007f7e0ff */
[----:B------:R1:W-:Y:S01]  /*11430*/  STL [R1+0x404], R7 ;  /* 0x0004040701007387 */ /* 0x0003e20000100800 */
[----:B----4-:R-:W-:-:S05]  /*11440*/  IADD3 R216, P4, R216, R9, RZ ;  /* 0x00000009d8d87210 */ /* 0x010fca0007f9e0ff */
[----:B------:R4:W-:Y:S04]  /*11450*/  STL [R1+0x3fc], R216 ;  /* 0x0003fcd801007387 */ /* 0x0009e80000100800 */
[----:B-1----:R-:W3:Y:S04]  /*11460*/  LDL.LU R7, [R1+0x3ec] ;  /* 0x0003ec0001077983 */ /* 0x002ee80000300800 */
[----:B----4-:R-:W4:Y:S01]  /*11470*/  LDL.LU R216, [R1+0x410] ;  /* 0x0004100001d87983 */ /* 0x010f220000300800 */
[----:B--2---:R-:W-:-:S05]  /*11480*/  IMAD.X R5, R5, 0x1, R0, P5 ;  /* 0x0000000105057824 */ /* 0x004fca00028e0600 */
[----:B------:R1:W-:Y:S01]  /*11490*/  STL [R1+0x420], R5 ;  /* 0x0004200501007387 */ /* 0x0003e20000100800 */
[----:B------:R-:W-:-:S03]  /*114a0*/  IADD3 R23, P5, R23, R9, RZ ;  /* 0x0000000917177210 */ /* 0x000fc60007fbe0ff */
[----:B-1----:R-:W2:Y:S04]  /*114b0*/  LDL.LU R5, [R1+0x3e4] ;  /* 0x0003e40001057983 */ /* 0x002ea80000300800 */
[----:B------:R1:W-:Y:S04]  /*114c0*/  STL [R1+0x3f4], R23 ;  /* 0x0003f41701007387 */ /* 0x0003e80000100800 */
[----:B-1----:R-:W2:Y:S01]  /*114d0*/  LDL.LU R23, [R1+0x408] ;  /* 0x0004080001177983 */ /* 0x002ea20000300800 */
[----:B---3--:R-:W-:-:S05]  /*114e0*/  IMAD.X R217, R217, 0x1, R0, P6 ;  /* 0x00000001d9d97824 */ /* 0x008fca00030e0600 */
[----:B------:R1:W-:Y:S04]  /*114f0*/  STL [R1+0x418], R217 ;  /* 0x000418d901007387 */ /* 0x0003e80000100800 */
[----:B-1----:R-:W3:Y:S01]  /*11500*/  LDL.LU R217, [R1+0x3dc] ;  /* 0x0003dc0001d97983 */ /* 0x002ee20000300800 */
[----:B------:R-:W-:Y:S01]  /*11510*/  IADD3 R7, P6, R7, R9, RZ ;  /* 0x0000000907077210 */ /* 0x000fe20007fde0ff */
[----:B----4-:R-:W-:-:S04]  /*11520*/  IMAD.X R216, R216, 0x1, R0, P1 ;  /* 0x00000001d8d87824 */ /* 0x010fc800008e0600 */
[----:B------:R1:W-:Y:S04]  /*11530*/  STL [R1+0x3ec], R7 ;  /* 0x0003ec0701007387 */ /* 0x0003e80000100800 */
[----:B-1----:R-:W4:Y:S04]  /*11540*/  LDL.LU R7, [R1+0x400] ;  /* 0x0004000001077983 */ /* 0x002f280000300800 */
[----:B------:R1:W-:Y:S04]  /*11550*/  STL [R1+0x410], R216 ;  /* 0x000410d801007387 */ /* 0x0003e80000100800 */
[----:B-1----:R-:W4:Y:S01]  /*11560*/  LDL.LU R216, [R1+0x3d4] ;  /* 0x0003d40001d87983 */ /* 0x002f220000300800 */
[----:B--2---:R-:W-:-:S05]  /*11570*/  IMAD.X R23, R23, 0x1, R0, P2 ;  /* 0x0000000117177824 */ /* 0x004fca00010e0600 */
[----:B------:R1:W-:Y:S04]  /*11580*/  STL [R1+0x408], R23 ;  /* 0x0004081701007387 */ /* 0x0003e80000100800 */
[----:B-1----:R-:W2:Y:S01]  /*11590*/  LDL.LU R23, [R1+0x3f8] ;  /* 0x0003f80001177983 */ /* 0x002ea20000300800 */
[----:B------:R-:W-:-:S05]  /*115a0*/  IADD3 R5, P1, R5, R9, RZ ;  /* 0x0000000905057210 */ /* 0x000fca0007f3e0ff */
[----:B------:R1:W-:Y:S01]  /*115b0*/  STL [R1+0x3e4], R5 ;  /* 0x0003e40501007387 */ /* 0x0003e20000100800 */
[----:B---3--:R-:W-:-:S05]  /*115c0*/  IADD3 R217, P2, R217, R9, RZ ;  /* 0x00000009d9d97210 */ /* 0x008fca0007f5e0ff */
[----:B------:R3:W-:Y:S04]  /*115d0*/  STL [R1+0x3dc], R217 ;  /* 0x0003dcd901007387 */ /* 0x0007e80000100800 */
[----:B-1----:R-:W2:Y:S04]  /*115e0*/  LDL.LU R5, [R1+0x3cc] ;  /* 0x0003cc0001057983 */ /* 0x002ea80000300800 */
[----:B---3--:R-:W3:Y:S01]  /*115f0*/  LDL.LU R217, [R1+0x3f0] ;  /* 0x0003f00001d97983 */ /* 0x008ee20000300800 */
[----:B----4-:R-:W-:-:S05]  /*11600*/  IMAD.X R7, R7, 0x1, R0, P3 ;  /* 0x0000000107077824 */ /* 0x010fca00018e0600 */
[----:B------:R1:W-:Y:S01]  /*11610*/  STL [R1+0x400], R7 ;  /* 0x0004000701007387 */ /* 0x0003e20000100800 */
[----:B------:R-:W-:-:S03]  /*11620*/  IADD3 R216, P3, R216, R9, RZ ;  /* 0x00000009d8d87210 */ /* 0x000fc60007f7e0ff */
[----:B-1----:R-:W4:Y:S04]  /*11630*/  LDL.LU R7, [R1+0x3c4] ;  /* 0x0003c40001077983 */ /* 0x002f280000300800 */
        /* <DEDUP_REMOVED lines=11> */
[----:B----4-:R-:W-:Y:S01]  /*116f0*/  IADD3 R7, P5, R7, R9, RZ ;  /* 0x0000000907077210 */ /* 0x010fe20007fbe0ff */
[----:B------:R-:W-:-:S05]  /*11700*/  IMAD.X R216, R216, 0x1, R0, P6 ;  /* 0x00000001d8d87824 */ /* 0x000fca00030e0600 */
        /* <DEDUP_REMOVED lines=142> */
[----:B----4-:R-:W-:Y:S01]  /*11ff0*/  IADD3 R7, P5, R7, UR5, RZ ;  /* 0x0000000507077c10 */ /* 0x010fe2000ffbe0ff */
[----:B------:R-:W-:-:S05]  /*12000*/  IMAD.X R216, R216, 0x1, R0, P6 ;  /* 0x00000001d8d87824 */ /* 0x000fca00030e0600 */
[----:B------:R1:W-:Y:S04]  /*12010*/  STL [R1+0x328], R216 ;  /* 0x000328d801007387 */ /* 0x0003e80000100800 */
[----:B-1----:R-:W4:Y:S04]  /*12020*/  LDL.LU R216, [R1+0x318] ;  /* 0x0003180001d87983 */ /* 0x002f280000300800 */
[----:B------:R1:W-:Y:S01]  /*12030*/  STL [R1+0x304], R7 ;  /* 0x0003040701007387 */ /* 0x0003e20000100800 */
[----:B--2---:R-:W-:-:S05]  /*12040*/  IADD3 R23, P6, R23, UR5, RZ ;  /* 0x0000000517177c10 */ /* 0x004fca000ffde0ff */
[----:B------:R2:W-:Y:S04]  /*12050*/  STL [R1+0x2fc], R23 ;  /* 0x0002fc1701007387 */ /* 0x0005e80000100800 */
[----:B-1----:R-:W4:Y:S04]  /*12060*/  LDL.LU R7, [R1+0x2ec] ;  /* 0x0002ec0001077983 */ /* 0x002f280000300800 */
[----:B--2---:R-:W2:Y:S01]  /*12070*/  LDL.LU R23, [R1+0x310] ;  /* 0x0003100001177983 */ /* 0x004ea20000300800 */
[----:B---3--:R-:W-:-:S05]  /*12080*/  IMAD.X R5, R5, 0x1, R0, P1 ;  /* 0x0000000105057824 */ /* 0x008fca00008e0600 */
[----:B------:R1:W-:Y:S01]  /*12090*/  STL [R1+0x320], R5 ;  /* 0x0003200501007387 */ /* 0x0003e20000100800 */
[----:B------:R-:W-:-:S03]  /*120a0*/  IADD3 R217, P1, R217, UR5, RZ ;  /* 0x00000005d9d97c10 */ /* 0x000fc6000ff3e0ff */
[----:B-1----:R-:W3:Y:S04]  /*120b0*/  LDL.LU R5, [R1+0x2e4] ;  /* 0x0002e40001057983 */ /* 0x002ee80000300800 */
[----:B------:R1:W-:Y:S04]  /*120c0*/  STL [R1+0x2f4], R217 ;  /* 0x0002f4d901007387 */ /* 0x0003e80000100800 */
[----:B-1----:R-:W3:Y:S01]  /*120d0*/  LDL.LU R217, [R1+0x308] ;  /* 0x0003080001d97983 */ /* 0x002ee20000300800 */
[----:B----4-:R-:W-:-:S05]  /*120e0*/  IMAD.X R216, R216, 0x1, R0, P2 ;  /* 0x00000001d8d87824 */ /* 0x010fca00010e0600 */
[----:B------:R1:W-:Y:S04]  /*120f0*/  STL [R1+0x318], R216 ;  /* 0x000318d801007387 */ /* 0x0003e80000100800 */
[----:B-1----:R-:W4:Y:S01]  /*12100*/  LDL.LU R216, [R1+0x2dc] ;  /* 0x0002dc0001d87983 */ /* 0x002f220000300800 */
[----:B------:R-:W-:Y:S01]  /*12110*/  IADD3 R7, P2, R7, UR5, RZ ;  /* 0x0000000507077c10 */ /* 0x000fe2000ff5e0ff */
        /* <DEDUP_REMOVED lines=8> */
[----:B------:R-:W-:-:S05]  /*121a0*/  IADD3 R5, P3, R5, UR5, RZ ;  /* 0x0000000505057c10 */ /* 0x000fca000ff7e0ff */
[----:B------:R1:W-:Y:S01]  /*121b0*/  STL [R1+0x2e4], R5 ;  /* 0x0002e40501007387 */ /* 0x0003e20000100800 */
[----:B----4-:R-:W-:-:S05]  /*121c0*/  IADD3 R216, P4, R216, UR5, RZ ;  /* 0x00000005d8d87c10 */ /* 0x010fca000ff9e0ff */
[----:B------:R4:W-:Y:S04]  /*121d0*/  STL [R1+0x2dc], R216 ;  /* 0x0002dcd801007387 */ /* 0x0009e80000100800 */
[----:B-1----:R-:W3:Y:S04]  /*121e0*/  LDL.LU R5, [R1+0x2cc] ;  /* 0x0002cc0001057983 */ /* 0x002ee80000300800 */
[----:B----4-:R-:W4:Y:S01]  /*121f0*/  LDL.LU R216, [R1+0x2f0] ;  /* 0x0002f00001d87983 */ /* 0x010f220000300800 */
[----:B--2---:R-:W-:-:S05]  /*12200*/  IADD3.X R7, R7, UR60, RZ, P5, !PT ;  /* 0x0000003c07077c10 */ /* 0x004fca000affe4ff */
[----:B------:R1:W-:Y:S01]  /*12210*/  STL [R1+0x300], R7 ;  /* 0x0003000701007387 */ /* 0x0003e20000100800 */
[----:B------:R-:W-:-:S03]  /*12220*/  IADD3 R23, P5, R23, UR5, RZ ;  /* 0x0000000517177c10 */ /* 0x000fc6000ffbe0ff */
[----:B-1----:R-:W2:Y:S04]  /*12230*/  LDL.LU R7, [R1+0x2c4] ;  /* 0x0002c40001077983 */ /* 0x002ea80000300800 */
[----:B------:R1:W-:Y:S04]  /*12240*/  STL [R1+0x2d4], R23 ;  /* 0x0002d41701007387 */ /* 0x0003e80000100800 */
[----:B-1----:R-:W2:Y:S01]  /*12250*/  LDL.LU R23, [R1+0x2e8] ;  /* 0x0002e80001177983 */ /* 0x002ea20000300800 */
[----:B---3--:R-:W-:-:S05]  /*12260*/  IADD3.X R217, R217, UR60, RZ, P6, !PT ;  /* 0x0000003cd9d97c10 */ /* 0x008fca000b7fe4ff */
[----:B------:R1:W-:Y:S04]  /*12270*/  STL [R1+0x2f8], R217 ;  /* 0x0002f8d901007387 */ /* 0x0003e80000100800 */
[----:B-1----:R-:W3:Y:S01]  /*12280*/  LDL.LU R217, [R1+0x2bc] ;  /* 0x0002bc0001d97983 */ /* 0x002ee20000300800 */
[----:B------:R-:W-:Y:S02]  /*12290*/  IADD3 R5, P6, R5, UR5, RZ ;  /* 0x0000000505057c10 */ /* 0x000fe4000ffde0ff */
[----:B----4-:R-:W-:-:S03]  /*122a0*/  IADD3.X R216, R216, UR60, RZ, P1, !PT ;  /* 0x0000003cd8d87c10 */ /* 0x010fc60008ffe4ff */
[----:B------:R1:W-:Y:S04]  /*122b0*/  STL [R1+0x2cc], R5 ;  /* 0x0002cc0501007387 */ /* 0x0003e80000100800 */
[----:B-1----:R-:W4:Y:S04]  /*122c0*/  LDL.LU R5, [R1+0x2e0] ;  /* 0x0002e00001057983 */ /* 0x002f280000300800 */
[----:B------:R1:W-:Y:S04]  /*122d0*/  STL [R1+0x2f0], R216 ;  /* 0x0002f0d801007387 */ /* 0x0003e80000100800 */
[----:B-1----:R-:W4:Y:S01]  /*122e0*/  LDL.LU R216, [R1+0x2b4] ;  /* 0x0002b40001d87983 */ /* 0x002f220000300800 */
[----:B--2---:R-:W-:-:S05]  /*122f0*/  IADD3.X R23, R23, UR60, RZ, P2, !PT ;  /* 0x0000003c17177c10 */ /* 0x004fca00097fe4ff */
[----:B------:R1:W-:Y:S04]  /*12300*/  STL [R1+0x2e8], R23 ;  /* 0x0002e81701007387 */ /* 0x0003e80000100800 */
[----:B-1----:R-:W2:Y:S01]  /*12310*/  LDL.LU R23, [R1+0x2d8] ;  /* 0x0002d80001177983 */ /* 0x002ea20000300800 */
[----:B------:R-:W-:-:S05]  /*12320*/  IADD3 R7, P1, R7, UR5, RZ ;  /* 0x0000000507077c10 */ /* 0x000fca000ff3e0ff */
[----:B------:R1:W-:Y:S01]  /*12330*/  STL [R1+0x2c4], R7 ;  /* 0x0002c40701007387 */ /* 0x0003e20000100800 */
[----:B---3--:R-:W-:-:S05]  /*12340*/  IADD3 R217, P2, R217, UR5, RZ ;  /* 0x00000005d9d97c10 */ /* 0x008fca000ff5e0ff */
[----:B------:R3:W-:Y:S04]  /*12350*/  STL [R1+0x2bc], R217 ;  /* 0x0002bcd901007387 */ /* 0x0007e80000100800 */
[----:B-1----:R-:W2:Y:S04]  /*12360*/  LDL.LU R7, [R1+0x2ac] ;  /* 0x0002ac0001077983 */ /* 0x002ea80000300800 */
[----:B---3--:R-:W3:Y:S01]  /*12370*/  LDL.LU R217, [R1+0x2d0] ;  /* 0x0002d00001d97983 */ /* 0x008ee20000300800 */
[----:B----4-:R-:W-:-:S05]  /*12380*/  IADD3.X R5, R5, UR60, RZ, P3, !PT ;  /* 0x0000003c05057c10 */ /* 0x010fca0009ffe4ff */
[----:B------:R1:W-:Y:S01]  /*12390*/  STL [R1+0x2e0], R5 ;  /* 0x0002e00501007387 */ /* 0x0003e20000100800 */
[----:B------:R-:W-:-:S03]  /*123a0*/  IADD3 R216, P3, R216, UR5, RZ ;  /* 0x00000005d8d87c10 */ /* 0x000fc6000ff7e0ff */
[----:B-1----:R-:W4:Y:S04]  /*123b0*/  LDL.LU R5, [R1+0x2a4] ;  /* 0x0002a40001057983 */ /* 0x002f280000300800 */
[----:B------:R1:W-:Y:S04]  /*123c0*/  STL [R1+0x2b4], R216 ;  /* 0x0002b4d801007387 */ /* 0x0003e80000100800 */
[----:B-1----:R-:W4:Y:S01]  /*123d0*/  LDL.LU R216, [R1+0x2c8] ;  /* 0x0002c80001d87983 */ /* 0x002f220000300800 */
[----:B--2---:R-:W-:-:S05]  /*123e0*/  IADD3.X R23, R23, UR60, RZ, P4, !PT ;  /* 0x0000003c17177c10 */ /* 0x004fca000a7fe4ff */
[----:B------:R1:W-:Y:S04]  /*123f0*/  STL [R1+0x2d8], R23 ;  /* 0x0002d81701007387 */ /* 0x0003e80000100800 */
[----:B-1----:R-:W2:Y:S01]  /*12400*/  LDL.LU R23, [R1+0x29c] ;  /* 0x00029c0001177983 */ /* 0x002ea20000300800 */
[----:B------:R-:W-:Y:S02]  /*12410*/  IADD3 R7, P4, R7, UR5, RZ ;  /* 0x0000000507077c10 */ /* 0x000fe4000ff9e0ff */
[----:B---3--:R-:W-:-:S03]  /*12420*/  IADD3.X R217, R217, UR60, RZ, P5, !PT ;  /* 0x0000003cd9d97c10 */ /* 0x008fc6000affe4ff */
[----:B------:R1:W-:Y:S04]  /*12430*/  STL [R1+0x2ac], R7 ;  /* 0x0002ac0701007387 */ /* 0x0003e80000100800 */
[----:B-1----:R-:W3:Y:S04]  /*12440*/  LDL.LU R7, [R1+0x2c0] ;  /* 0x0002c00001077983 */ /* 0x002ee80000300800 */
[----:B------:R1:W-:Y:S04]  /*12450*/  STL [R1+0x2d0], R217 ;  /* 0x0002d0d901007387 */ /* 0x0003e80000100800 */
[----:B-1----:R-:W3:Y:S01]  /*12460*/  LDL.LU R217, [R1+0x294] ;  /* 0x0002940001d97983 */ /* 0x002ee20000300800 */
[----:B----4-:R-:W-:-:S02]  /*12470*/  IADD3 R5, P5, R5, UR5, RZ ;  /* 0x0000000505057c10 */ /* 0x010fc4000ffbe0ff */
[----:B------:R-:W-:-:S05]  /*12480*/  IADD3.X R216, R216, UR60, RZ, P6, !PT ;  /* 0x0000003cd8d87c10 */ /* 0x000fca000b7fe4ff */
[----:B------:R1:W-:Y:S04]  /*12490*/  STL [R1+0x2c8], R216 ;  /* 0x0002c8d801007387 */ /* 0x0003e80000100800 */
[----:B-1----:R-:W4:Y:S04]  /*124a0*/  LDL.LU R216, [R1+0x2b8] ;  /* 0x0002b80001d87983 */ /* 0x002f280000300800 */
[----:B------:R1:W-:Y:S01]  /*124b0*/  STL [R1+0x2a4], R5 ;  /* 0x0002a40501007387 */ /* 0x0003e20000100800 */
[----:B--2---:R-:W-:-:S05]  /*124c0*/  IADD3 R23, P6, R23, UR5, RZ ;  /* 0x0000000517177c10 */ /* 0x004fca000ffde0ff */
[----:B------:R2:W-:Y:S04]  /*124d0*/  STL [R1+0x29c], R23 ;  /* 0x00029c1701007387 */ /* 0x0005e80000100800 */
[----:B-1----:R-:W4:Y:S04]  /*124e0*/  LDL.LU R5, [R1+0x28c] ;  /* 0x00028c0001057983 */ /* 0x002f280000300800 */
[----:B--2---:R-:W2:Y:S01]  /*124f0*/  LDL.LU R23, [R1+0x2b0] ;  /* 0x0002b00001177983 */ /* 0x004ea20000300800 */
[----:B---3--:R-:W-:-:S05]  /*12500*/  IADD3.X R7, R7, UR60, RZ, P1, !PT ;  /* 0x0000003c07077c10 */ /* 0x008fca0008ffe4ff */
[----:B------:R1:W-:Y:S01]  /*12510*/  STL [R1+0x2c0], R7 ;  /* 0x0002c00701007387 */ /* 0x0003e20000100800 */
[----:B------:R-:W-:-:S03]  /*12520*/  IADD3 R217, P1, R217, UR5, RZ ;  /* 0x00000005d9d97c10 */ /* 0x000fc6000ff3e0ff */
[----:B-1----:R-:W3:Y:S04]  /*12530*/  LDL.LU R7, [R1+0x284] ;  /* 0x0002840001077983 */ /* 0x002ee80000300800 */
[----:B------:R1:W-:Y:S04]  /*12540*/  STL [R1+0x294], R217 ;  /* 0x000294d901007387 */ /* 0x0003e80000100800 */
[----:B-1----:R-:W3:Y:S01]  /*12550*/  LDL.LU R217, [R1+0x2a8] ;  /* 0x0002a80001d97983 */ /* 0x002ee20000300800 */
[----:B----4-:R-:W-:-:S05]  /*12560*/  IADD3.X R216, R216, UR60, RZ, P2, !PT ;  /* 0x0000003cd8d87c10 */ /* 0x010fca00097fe4ff */
[----:B------:R1:W-:Y:S04]  /*12570*/  STL [R1+0x2b8], R216 ;  /* 0x0002b8d801007387 */ /* 0x0003e80000100800 */
[----:B-1----:R-:W4:Y:S01]  /*12580*/  LDL.LU R216, [R1+0x27c] ;  /* 0x00027c0001d87983 */ /* 0x002f220000300800 */
[----:B------:R-:W-:Y:S02]  /*12590*/  IADD3 R5, P2, R5, UR5, RZ ;  /* 0x0000000505057c10 */ /* 0x000fe4000ff5e0ff */
[----:B--2---:R-:W-:-:S05]  /*125a0*/  IADD3.X R23, R23, UR60, RZ, P3, !PT ;  /* 0x0000003c17177c10 */ /* 0x004fca0009ffe4ff */
[----:B------:R1:W-:Y:S04]  /*125b0*/  STL [R1+0x2b0], R23 ;  /* 0x0002b01701007387 */ /* 0x0003e80000100800 */
[----:B------:R-:W-:Y:S04]  /*125c0*/  STL [R1+0x28c], R5 ;  /* 0x00028c0501007387 */ /* 0x000fe80000100800 */
[----:B-1----:R-:W2:Y:S01]  /*125d0*/  LDL.LU R23, [R1+0x2a0] ;  /* 0x0002a00001177983 */ /* 0x002ea20000300800 */
[----:B---3--:R-:W-:-:S05]  /*125e0*/  IADD3.X R217, R217, UR60, RZ, P4, !PT ;  /* 0x0000003cd9d97c10 */ /* 0x008fca000a7fe4ff */
[----:B------:R1:W-:Y:S04]  /*125f0*/  STL [R1+0x2a8], R217 ;  /* 0x0002a8d901007387 */ /* 0x0003e80000100800 */
[----:B-1----:R-:W3:Y:S01]  /*12600*/  LDL.LU R217, [R1+0x274] ;  /* 0x0002740001d97983 */ /* 0x002ee20000300800 */
[----:B------:R-:W-:-:S05]  /*12610*/  IADD3 R7, P3, R7, UR5, RZ ;  /* 0x0000000507077c10 */ /* 0x000fca000ff7e0ff */
[----:B------:R-:W-:Y:S01]  /*12620*/  STL [R1+0x284], R7 ;  /* 0x0002840701007387 */ /* 0x000fe20000100800 */
[----:B----4-:R-:W-:-:S05]  /*12630*/  IADD3 R216, P4, R216, UR5, RZ ;  /* 0x00000005d8d87c10 */ /* 0x010fca000ff9e0ff */
[----:B------:R1:W-:Y:S04]  /*12640*/  STL [R1+0x27c], R216 ;  /* 0x00027cd801007387 */ /* 0x0003e80000100800 */
[----:B------:R-:W4:Y:S04]  /*12650*/  LDL.LU R9, [R1+0x298] ;  /* 0x0002980001097983 */ /* 0x000f280000300800 */
[----:B-1----:R-:W4:Y:S04]  /*12660*/  LDL.LU R216, [R1+0x26c] ;  /* 0x00026c0001d87983 */ /* 0x002f280000300800 */
[----:B------:R-:W4:Y:S01]  /*12670*/  LDL.LU R5, [R1+0x290] ;  /* 0x0002900001057983 */ /* 0x000f220000300800 */
[----:B--2---:R-:W-:-:S05]  /*12680*/  IADD3.X R23, R23, UR60, RZ, P5, !PT ;  /* 0x0000003c17177c10 */ /* 0x004fca000affe4ff */
[----:B------:R1:W-:Y:S04]  /*12690*/  STL [R1+0x2a0], R23 ;  /* 0x0002a01701007387 */ /* 0x0003e80000100800 */
[----:B------:R-:W2:Y:S04]  /*126a0*/  LDL.LU R7, [R1+0x264] ;  /* 0x0002640001077983 */ /* 0x000ea80000300800 */
[----:B-1----:R-:W2:Y:S01]  /*126b0*/  LDL.LU R23, [R1+0x288] ;  /* 0x0002880001177983 */ /* 0x002ea20000300800 */
[----:B---3--:R-:W-:-:S05]  /*126c0*/  IADD3 R217, P5, R217, UR5, RZ ;  /* 0x00000005d9d97c10 */ /* 0x008fca000ffbe0ff */
[----:B------:R1:W-:Y:S04]  /*126d0*/  STL [R1+0x274], R217 ;  /* 0x000274d901007387 */ /* 0x0003e80000100800 */
[----:B-1----:R-:W3:Y:S01]  /*126e0*/  LDL.LU R217, [R1+0x25c] ;  /* 0x00025c0001d97983 */ /* 0x002ee20000300800 */
[----:B----4-:R-:W-:Y:S02]  /*126f0*/  IADD3.X R9, R9, UR60, RZ, P6, !PT ;  /* 0x0000003c09097c10 */ /* 0x010fe4000b7fe4ff */
[----:B------:R-:W-:Y:S02]  /*12700*/  IADD3 R216, P6, R216, UR5, RZ ;  /* 0x00000005d8d87c10 */ /* 0x000fe4000ffde0ff */
[----:B------:R-:W-:-:S03]  /*12710*/  IADD3.X R5, R5, UR60, RZ, P1, !PT ;  /* 0x0000003c05057c10 */ /* 0x000fc60008ffe4ff */
[----:B------:R1:W-:Y:S04]  /*12720*/  STL [R1+0x26c], R216 ;  /* 0x00026cd801007387 */ /* 0x0003e80000100800 */
[----:B------:R-:W-:Y:S04]  /*12730*/  STL [R1+0x298], R9 ;  /* 0x0002980901007387 */ /* 0x000fe80000100800 */
[----:B-1----:R-:W4:Y:S04]  /*12740*/  LDL.LU R216, [R1+0x280] ;  /* 0x0002800001d87983 */ /* 0x002f280000300800 */
[----:B------:R-:W-:Y:S01]  /*12750*/  STL [R1+0x290], R5 ;  /* 0x0002900501007387 */ /* 0x000fe20000100800 */
[----:B--2---:R-:W-:-:S05]  /*12760*/  IADD3.X R23, R23, UR60, RZ, P2, !PT ;  /* 0x0000003c17177c10 */ /* 0x004fca00097fe4ff */
[----:B------:R1:W-:Y:S04]  /*12770*/  STL [R1+0x288], R23 ;  /* 0x0002881701007387 */ /* 0x0003e80000100800 */
[----:B-1----:R-:W2:Y:S01]  /*12780*/  LDL.LU R23, [R1+0x254] ;  /* 0x0002540001177983 */ /* 0x002ea20000300800 */
[----:B------:R-:W-:-:S05]  /*12790*/  IADD3 R7, P1, R7, UR5, RZ ;  /* 0x0000000507077c10 */ /* 0x000fca000ff3e0ff */
[----:B------:R-:W-:Y:S01]  /*127a0*/  STL [R1+0x264], R7 ;  /* 0x0002640701007387 */ /* 0x000fe20000100800 */
[----:B---3--:R-:W-:-:S05]  /*127b0*/  IADD3 R217, P2, R217, UR5, RZ ;  /* 0x00000005d9d97c10 */ /* 0x008fca000ff5e0ff */
[----:B------:R1:W-:Y:S04]  /*127c0*/  STL [R1+0x25c], R217 ;  /* 0x00025cd901007387 */ /* 0x0003e80000100800 */
[----:B------:R-:W3:Y:S04]  /*127d0*/  LDL.LU R9, [R1+0x278] ;  /* 0x0002780001097983 */ /* 0x000ee80000300800 */
[----:B-1----:R-:W3:Y:S04]  /*127e0*/  LDL.LU R217, [R1+0x248] ;  /* 0x0002480001d97983 */ /* 0x002ee80000300800 */
[----:B------:R-:W3:Y:S01]  /*127f0*/  LDL.LU R5, [R1+0x270] ;  /* 0x0002700001057983 */ /* 0x000ee20000300800 */
[----:B----4-:R-:W-:-:S05]  /*12800*/  IADD3.X R216, R216, UR60, RZ, P3, !PT ;  /* 0x0000003cd8d87c10 */ /* 0x010fca0009ffe4ff */
[----:B------:R1:W-:Y:S04]  /*12810*/  STL [R1+0x280], R216 ;  /* 0x000280d801007387 */ /* 0x0003e80000100800 */
[----:B------:R-:W4:Y:S04]  /*12820*/  LDL.LU R7, [R1+0x240] ;  /* 0x0002400001077983 */ /* 0x000f280000300800 */
[----:B-1----:R-:W4:Y:S01]  /*12830*/  LDL.LU R216, [R1+0x268] ;  /* 0x0002680001d87983 */ /* 0x002f220000300800 */
[----:B--2---:R-:W-:-:S05]  /*12840*/  IADD3 R23, P3, R23, UR5, RZ ;  /* 0x0000000517177c10 */ /* 0x004fca000ff7e0ff */
[----:B------:R1:W-:Y:S04]  /*12850*/  STL [R1+0x254], R23 ;  /* 0x0002541701007387 */ /* 0x0003e80000100800 */
[----:B-1----:R-:W2:Y:S01]  /*12860*/  LDL.LU R23, [R1+0x238] ;  /* 0x0002380001177983 */ /* 0x002ea20000300800 */
[----:B---3--:R-:W-:Y:S02]  /*12870*/  IADD3.X R9, R9, UR60, RZ, P4, !PT ;  /* 0x0000003c09097c10 */ /* 0x008fe4000a7fe4ff */
[----:B------:R-:W-:-:S05]  /*12880*/  IADD3 R217, P4, R217, UR5, RZ ;  /* 0x00000005d9d97c10 */ /* 0x000fca000ff9e0ff */
[----:B------:R1:W-:Y:S04]  /*12890*/  STL [R1+0x248], R217 ;  /* 0x000248d901007387 */ /* 0x0003e80000100800 */
[----:B------:R-:W-:Y:S04]  /*128a0*/  STL [R1+0x278], R9 ;  /* 0x0002780901007387 */ /* 0x000fe80000100800 */
[----:B-1----:R-:W3:Y:S01]  /*128b0*/  LDL.LU R217, [R1+0x260] ;  /* 0x0002600001d97983 */ /* 0x002ee20000300800 */
[----:B------:R-:W-:-:S05]  /*128c0*/  IADD3.X R5, R5, UR60, RZ, P5, !PT ;  /* 0x0000003c05057c10 */ /* 0x000fca000affe4ff */
[----:B------:R-:W-:Y:S01]  /*128d0*/  STL [R1+0x270], R5 ;  /* 0x0002700501007387 */ /* 0x000fe20000100800 */
[----:B----4-:R-:W-:Y:S02]  /*128e0*/  IADD3 R7, P5, R7, UR5, RZ ;  /* 0x0000000507077c10 */ /* 0x010fe4000ffbe0ff */
[----:B------:R-:W-:-:S05]  /*128f0*/  IADD3.X R216, R216, UR60, RZ, P6, !PT ;  /* 0x0000003cd8d87c10 */ /* 0x000fca000b7fe4ff */
[----:B------:R1:W-:Y:S04]  /*12900*/  STL [R1+0x268], R216 ;  /* 0x000268d801007387 */ /* 0x0003e80000100800 */
[----:B-1----:R-:W4:Y:S04]  /*12910*/  LDL.LU R216, [R1+0x230] ;  /* 0x0002300001d87983 */ /* 0x002f280000300800 */
[----:B------:R-:W-:Y:S01]  /*12920*/  STL [R1+0x240], R7 ;  /* 0x0002400701007387 */ /* 0x000fe20000100800 */
[----:B--2---:R-:W-:-:S05]  /*12930*/  IADD3 R23, P6, R23, UR5, RZ ;  /* 0x0000000517177c10 */ /* 0x004fca000ffde0ff */
[----:B------:R1:W-:Y:S04]  /*12940*/  STL [R1+0x238], R23 ;  /* 0x0002381701007387 */ /* 0x0003e80000100800 */
[----:B------:R-:W2:Y:S04]  /*12950*/  LDL.LU R9, [R1+0x258] ;  /* 0x0002580001097983 */ /* 0x000ea80000300800 */
[----:B-1----:R-:W2:Y:S04]  /*12960*/  LDL.LU R23, [R1+0x228] ;  /* 0x0002280001177983 */ /* 0x002ea80000300800 */
[----:B------:R-:W2:Y:S01]  /*12970*/  LDL.LU R5, [R1+0x250] ;  /* 0x0002500001057983 */ /* 0x000ea20000300800 */
[----:B---3--:R-:W-:-:S05]  /*12980*/  IADD3.X R217, R217, UR60, RZ, P1, !PT ;  /* 0x0000003cd9d97c10 */ /* 0x008fca0008ffe4ff */
[----:B------:R1:W-:Y:S04]  /*12990*/  STL [R1+0x260], R217 ;  /* 0x000260d901007387 */ /* 0x0003e80000100800 */
[----:B------:R-:W3:Y:S04]  /*129a0*/  LDL.LU R7, [R1+0x220] ;  /* 0x0002200001077983 */ /* 0x000ee80000300800 */
[----:B-1----:R-:W3:Y:S01]  /*129b0*/  LDL.LU R217, [R1+0x244] ;  /* 0x0002440001d97983 */ /* 0x002ee20000300800 */
[----:B----4-:R-:W-:-:S05]  /*129c0*/  IADD3 R216, P1, R216, UR5, RZ ;  /* 0x00000005d8d87c10 */ /* 0x010fca000ff3e0ff */
[----:B------:R1:W-:Y:S04]  /*129d0*/  STL [R1+0x230], R216 ;  /* 0x000230d801007387 */ /* 0x0003e80000100800 */
[----:B-1----:R-:W4:Y:S01]  /*129e0*/  LDL.LU R216, [R1+0x218] ;  /* 0x0002180001d87983 */ /* 0x002f220000300800 */
[----:B--2---:R-:W-:Y:S02]  /*129f0*/  IADD3.X R9, R9, UR60, RZ, P2, !PT ;  /* 0x0000003c09097c10 */ /* 0x004fe400097fe4ff */
[----:B------:R-:W-:-:S05]  /*12a00*/  IADD3 R23, P2, R23, UR5, RZ ;  /* 0x0000000517177c10 */ /* 0x000fca000ff5e0ff */
[----:B------:R1:W-:Y:S04]  /*12a10*/  STL [R1+0x228], R23 ;  /* 0x0002281701007387 */ /* 0x0003e80000100800 */
[----:B------:R-:W-:Y:S04]  /*12a20*/  STL [R1+0x258], R9 ;  /* 0x0002580901007387 */ /* 0x000fe80000100800 */
[----:B-1----:R-:W2:Y:S01]  /*12a30*/  LDL.LU R23, [R1+0x23c] ;  /* 0x00023c0001177983 */ /* 0x002ea20000300800 */
[----:B------:R-:W-:-:S05]  /*12a40*/  IADD3.X R5, R5, UR60, RZ, P3, !PT ;  /* 0x0000003c05057c10 */ /* 0x000fca0009ffe4ff */
[----:B------:R-:W-:Y:S01]  /*12a50*/  STL [R1+0x250], R5 ;  /* 0x0002500501007387 */ /* 0x000fe20000100800 */
        /* <DEDUP_REMOVED lines=12> */
[----:B------:R-:W2:Y:S01]  /*12b20*/  LDL.LU R7, [R1+0x200] ;  /* 0x0002000001077983 */ /* 0x000ea20000300800 */
[----:B-1----:R-:W-:-:S03]  /*12b30*/  IMAD.MOV.U32 R23, RZ, RZ, R22 ;  /* 0x000000ffff177224 */ /* 0x002fc600078e0016 */
[----:B------:R-:W2:Y:S01]  /*12b40*/  LDL.LU R22, [R1+0x224] ;  /* 0x0002240001167983 */ /* 0x000ea20000300800 */
        /* <DEDUP_REMOVED lines=22> */
[----:B------:R-:W4:Y:S01]  /*12cb0*/  LDL.LU R7, [R1+0x1e0] ;  /* 0x0001e00001077983 */ /* 0x000f220000300800 */
[----:B-1----:R-:W-:-:S03]  /*12cc0*/  IMAD.MOV.U32 R216, RZ, RZ, R23 ;  /* 0x000000ffffd87224 */ /* 0x002fc600078e0017 */
[----:B------:R-:W4:Y:S01]  /*12cd0*/  LDL.LU R23, [R1+0x204] ;  /* 0x0002040001177983 */ /* 0x000f220000300800 */
        /* <DEDUP_REMOVED lines=17> */
[----:B------:R-:W2:Y:S01]  /*12df0*/  LDL.LU R9, [R1+0x1f4] ;  /* 0x0001f40001097983 */ /* 0x000ea20000300800 */
[----:B-1----:R-:W-:Y:S02]  /*12e00*/  IMAD.MOV.U32 R22, RZ, RZ, R247 ;  /* 0x000000ffff167224 */ /* 0x002fe400078e00f7 */
[----:B------:R-:W-:Y:S02]  /*12e10*/  IMAD.MOV.U32 R247, RZ, RZ, R246 ;  /* 0x000000fffff77224 */ /* 0x000fe400078e00f6 */
[----:B------:R-:W-:Y:S02]  /*12e20*/  IMAD.MOV.U32 R246, RZ, RZ, R245 ;  /* 0x000000fffff67224 */ /* 0x000fe400078e00f5 */
[----:B------:R-:W-:-:S02]  /*12e30*/  IMAD.MOV.U32 R245, RZ, RZ, R3 ;  /* 0x000000fffff57224 */ /* 0x000fc400078e0003 */
[----:B------:R-:W-:Y:S02]  /*12e40*/  IMAD.MOV.U32 R3, RZ, RZ, R2 ;  /* 0x000000ffff037224 */ /* 0x000fe400078e0002 */
[----:B------:R-:W-:Y:S02]  /*12e50*/  IMAD.MOV.U32 R2, RZ, RZ, R13 ;  /* 0x000000ffff027224 */ /* 0x000fe400078e000d */
[----:B------:R-:W2:Y:S04]  /*12e60*/  LDL.LU R13, [R1+0x1c8] ;  /* 0x0001c800010d7983 */ /* 0x000ea80000300800 */
[----:B------:R-:W2:Y:S01]  /*12e70*/  LDL.LU R5, [R1+0x1ec] ;  /* 0x0001ec0001057983 */ /* 0x000ea20000300800 */
[----:B---3--:R-:W-:-:S05]  /*12e80*/  IADD3.X R217, R217, UR60, RZ, P1, !PT ;  /* 0x0000003cd9d97c10 */ /* 0x008fca0008ffe4ff */
[----:B------:R1:W-:Y:S04]  /*12e90*/  STL [R1+0x1fc], R217 ;  /* 0x0001fcd901007387 */ /* 0x0003e80000100800 */
[----:B-1----:R-:W3:Y:S01]  /*12ea0*/  LDL.LU R217, [R1+0x1e4] ;  /* 0x0001e40001d97983 */ /* 0x002ee20000300800 */
[----:B------:R-:W-:-:S03]  /*12eb0*/  IMAD.MOV.U32 R7, RZ, RZ, R216 ;  /* 0x000000ffff077224 */ /* 0x000fc600078e00d8 */
[----:B------:R-:W3:Y:S01]  /*12ec0*/  LDL.LU R216, [R1+0x1b8] ;  /* 0x0001b80001d87983 */ /* 0x000ee20000300800 */
        /* <DEDUP_REMOVED lines=8> */
[----:B------:R-:W-:Y:S02]  /*12f50*/  IADD3.X R5, R5, UR60, RZ, P3, !PT ;  /* 0x0000003c05057c10 */ /* 0x000fe40009ffe4ff */
[----:B------:R-:W-:-:S02]  /*12f60*/  IADD3 R7, P3, R7, UR5, RZ ;  /* 0x0000000507077c10 */ /* 0x000fc4000ff7e0ff */
[----:B---3--:R-:W-:Y:S01]  /*12f70*/  IADD3.X R217, R217, UR60, RZ, P4, !PT ;  /* 0x0000003cd9d97c10 */ /* 0x008fe2000a7fe4ff */
[----:B------:R-:W-:Y:S04]  /*12f80*/  STL [R1+0x1ec], R5 ;  /* 0x0001ec0501007387 */ /* 0x000fe80000100800 */
[----:B------:R-:W-:Y:S04]  /*12f90*/  STL [R1+0x1c0], R7 ;  /* 0x0001c00701007387 */ /* 0x000fe80000100800 */
[----:B------:R1:W-:Y:S04]  /*12fa0*/  STL [R1+0x1e4], R217 ;  /* 0x0001e4d901007387 */ /* 0x0003e80000100800 */
[----:B-1----:R-:W3:Y:S01]  /*12fb0*/  LDL.LU R217, [R1+0x1d4] ;  /* 0x0001d40001d97983 */ /* 0x002ee20000300800 */
[----:B------:R-:W-:-:S05]  /*12fc0*/  IADD3 R216, P4, R216, UR5, RZ ;  /* 0x00000005d8d87c10 */ /* 0x000fca000ff9e0ff */
[----:B------:R1:W-:Y:S02]  /*12fd0*/  STL [R1+0x1b8], R216 ;  /* 0x0001b8d801007387 */ /* 0x0003e40000100800 */
[----:B-1----:R-:W-:Y:S01]  /*12fe0*/  IMAD.MOV.U32 R216, RZ, RZ, R246 ;  /* 0x000000ffffd87224 */ /* 0x002fe200078e00f6 */
[----:B----4-:R-:W-:-:S05]  /*12ff0*/  IADD3.X R23, R23, UR60, RZ, P5, !PT ;  /* 0x0000003c17177c10 */ /* 0x010fca000affe4ff */
[----:B------:R1:W-:Y:S04]  /*13000*/  STL [R1+0x1dc], R23 ;  /* 0x0001dc1701007387 */ /* 0x0003e80000100800 */
[----:B------:R-:W4:Y:S04]  /*13010*/  LDL.LU R246, [R1+0x1cc] ;  /* 0x0001cc0001f67983 */ /* 0x000f280000300800 */
[----:B------:R-:W4:Y:S01]  /*13020*/  LDL.LU R7, [R1+0x1a0] ;  /* 0x0001a00001077983 */ /* 0x000f220000300800 */
[----:B-1----:R-:W-:Y:S01]  /*13030*/  IMAD.MOV.U32 R23, RZ, RZ, R247 ;  /* 0x000000ffff177224 */ /* 0x002fe200078e00f7 */
[----:B--2---:R-:W-:-:S05]  /*13040*/  IADD3 R13, P5, R13, UR5, RZ ;  /* 0x000000050d0d7c10 */ /* 0x004fca000ffbe0ff */
[----:B------:R1:W-:Y:S04]  /*13050*/  STL [R1+0x1b0], R13 ;  /* 0x0001b00d01007387 */ /* 0x0003e80000100800 */
[----:B-1----:R-:W2:Y:S04]  /*13060*/  LDL.LU R13, [R1+0x1c4] ;  /* 0x0001c400010d7983 */ /* 0x002ea80000300800 */
[----:B------:R-:W2:Y:S04]  /*13070*/  LDL.LU R9, [R1+0x198] ;  /* 0x0001980001097983 */ /* 0x000ea80000300800 */
[----:B------:R-:W2:Y:S04]  /*13080*/  LDL.LU R5, [R1+0x1bc] ;  /* 0x0001bc0001057983 */ /* 0x000ea80000300800 */
[----:B------:R-:W2:Y:S01]  /*13090*/  LDL.LU R247, [R1+0x190] ;  /* 0x0001900001f77983 */ /* 0x000ea20000300800 */
[----:B---3--:R-:W-:-:S05]  /*130a0*/  IADD3.X R217, R217, UR60, RZ, P6, !PT ;  /* 0x0000003cd9d97c10 */ /* 0x008fca000b7fe4ff */
[----:B------:R1:W-:Y:S04]  /*130b0*/  STL [R1+0x1d4], R217 ;  /* 0x0001d4d901007387 */ /* 0x0003e80000100800 */
[----:B-1----:R-:W3:Y:S01]  /*130c0*/  LDL.LU R217, [R1+0x1b4] ;  /* 0x0001b40001d97983 */ /* 0x002ee20000300800 */
[----:B------:R-:W-:-:S05]  /*130d0*/  IADD3 R245, P6, R245, UR5, RZ ;  /* 0x00000005f5f57c10 */ /* 0x000fca000ffde0ff */
[----:B------:R1:W-:Y:S04]  /*130e0*/  STL [R1+0x1a8], R245 ;  /* 0x0001a8f501007387 */ /* 0x0003e80000100800 */
[----:B-1----:R0:W5:Y:S01]  /*130f0*/  LDL.LU R245, [R1+0x7cc] ;  /* 0x0007cc0001f57983 */ /* 0x0021620000300800 */
[----:B----4-:R-:W-:Y:S02]  /*13100*/  IADD3.X R246, R246, UR60, RZ, P1, !PT ;  /* 0x0000003cf6f67c10 */ /* 0x010fe40008ffe4ff */
[----:B------:R-:W-:-:S03]  /*13110*/  IADD3 R7, P1, R7, UR5, RZ ;  /* 0x0000000507077c10 */ /* 0x000fc6000ff3e0ff */
[----:B------:R1:W-:Y:S04]  /*13120*/  STL [R1+0x1cc], R246 ;  /* 0x0001ccf601007387 */ /* 0x0003e80000100800 */
[----:B-1----:R0:W5:Y:S04]  /*13130*/  LDL.LU R246, [R1+0x7c8] ;  /* 0x0007c80001f67983 */ /* 0x0021680000300800 */
[----:B------:R1:W-:Y:S04]  /*13140*/  STL [R1+0x1a0], R7 ;  /* 0x0001a00701007387 */ /* 0x0003e80000100800 */
[----:B-1----:R-:W4:Y:S01]  /*13150*/  LDL.LU R7, [R1+0x1ac] ;  /* 0x0001ac0001077983 */ /* 0x002f220000300800 */
[----:B--2---:R-:W-:-:S05]  /*13160*/  IADD3.X R13, R13, UR60, RZ, P2, !PT ;  /* 0x0000003c0d0d7c10 */ /* 0x004fca00097fe4ff */
[----:B------:R1:W-:Y:S01]  /*13170*/  STL [R1+0x1c4], R13 ;  /* 0x0001c40d01007387 */ /* 0x0003e20000100800 */
[----:B------:R-:W-:Y:S02]  /*13180*/  IADD3 R9, P2, R9, UR5, RZ ;  /* 0x0000000509097c10 */ /* 0x000fe4000ff5e0ff */
[----:B------:R-:W-:Y:S02]  /*13190*/  IADD3.X R5, R5, UR60, RZ, P3, !PT ;  /* 0x0000003c05057c10 */ /* 0x000fe40009ffe4ff */
[----:B------:R-:W-:Y:S01]  /*131a0*/  IADD3 R247, P3, R247, UR5, RZ ;  /* 0x00000005f7f77c10 */ /* 0x000fe2000ff7e0ff */
[----:B-1----:R-:W2:Y:S04]  /*131b0*/  LDL.LU R13, [R1+0x7c4] ;  /* 0x0007c400010d7983 */ /* 0x002ea80000300800 */
[----:B------:R-:W-:Y:S04]  /*131c0*/  STL [R1+0x198], R9 ;  /* 0x0001980901007387 */ /* 0x000fe80000100800 */
[----:B------:R1:W-:Y:S04]  /*131d0*/  STL [R1+0x190], R247 ;  /* 0x000190f701007387 */ /* 0x0003e80000100800 */
[----:B-1----:R-:W2:Y:S01]  /*131e0*/  LDL.LU R247, [R1+0x1a4] ;  /* 0x0001a40001f77983 */ /* 0x002ea20000300800 */
[----:B---3--:R-:W-:-:S03]  /*131f0*/  IADD3.X R217, R217, UR60, RZ, P4, !PT ;  /* 0x0000003cd9d97c10 */ /* 0x008fc6000a7fe4ff */
[----:B------:R-:W-:Y:S04]  /*13200*/  STL [R1+0x1bc], R5 ;  /* 0x0001bc0501007387 */ /* 0x000fe80000100800 */
[----:B------:R1:W-:Y:S04]  /*13210*/  STL [R1+0x1b4], R217 ;  /* 0x0001b4d901007387 */ /* 0x0003e80000100800 */
[----:B-1----:R-:W3:Y:S01]  /*13220*/  LDL.LU R217, [R1+0x138] ;  /* 0x0001380001d97983 */ /* 0x002ee20000300800 */
[----:B------:R-:W-:Y:S02]  /*13230*/  IADD3.X R248, R248, UR60, RZ, P1, !PT ;  /* 0x0000003cf8f87c10 */ /* 0x000fe40008ffe4ff */
[----:B------:R-:W-:-:S02]  /*13240*/  IADD3 R249, P1, R249, UR5, RZ ;  /* 0x00000005f9f97c10 */ /* 0x000fc4000ff3e0ff */
[----:B------:R-:W-:Y:S02]  /*13250*/  IADD3.X R250, R250, UR60, RZ, P2, !PT ;  /* 0x0000003cfafa7c10 */ /* 0x000fe400097fe4ff */
[----:B------:R-:W-:Y:S02]  /*13260*/  IADD3 R251, P2, R251, UR5, RZ ;  /* 0x00000005fbfb7c10 */ /* 0x000fe4000ff5e0ff */
[----:B------:R-:W-:Y:S02]  /*13270*/  IADD3.X R252, R252, UR60, RZ, P3, !PT ;  /* 0x0000003cfcfc7c10 */ /* 0x000fe40009ffe4ff */
[----:B------:R-:W-:Y:S02]  /*13280*/  IADD3 R16, P3, R16, UR5, RZ ;  /* 0x0000000510107c10 */ /* 0x000fe4000ff7e0ff */
[----:B----4-:R-:W-:Y:S02]  /*13290*/  IADD3.X R7, R7, UR60, RZ, P5, !PT ;  /* 0x0000003c07077c10 */ /* 0x010fe4000affe4ff */
[----:B------:R-:W-:-:S04]  /*132a0*/  IADD3 R218, P5, R218, UR5, RZ ;  /* 0x00000005dada7c10 */ /* 0x000fc8000ffbe0ff */
[----:B------:R-:W-:Y:S02]  /*132b0*/  IADD3.X R19, R19, UR60, RZ, P5, !PT ;  /* 0x0000003c13137c10 */ /* 0x000fe4000affe4ff */
[----:B------:R-:W-:Y:S02]  /*132c0*/  IADD3 R11, P5, R11, UR5, RZ ;  /* 0x000000050b0b7c10 */ /* 0x000fe4000ffbe0ff */
[----:B------:R-:W-:Y:S02]  /*132d0*/  IADD3.X R22, R22, UR60, RZ, P1, !PT ;  /* 0x0000003c16167c10 */ /* 0x000fe40008ffe4ff */
[----:B------:R-:W-:Y:S02]  /*132e0*/  IADD3 R23, P1, R23, UR5, RZ ;  /* 0x0000000517177c10 */ /* 0x000fe4000ff3e0ff */
[----:B------:R-:W-:Y:S02]  /*132f0*/  IADD3.X R216, R216, UR60, RZ, P2, !PT ;  /* 0x0000003cd8d87c10 */ /* 0x000fe400097fe4ff */
[----:B------:R-:W-:-:S02]  /*13300*/  IADD3.X R3, R3, UR60, RZ, P3, !PT ;  /* 0x0000003c03037c10 */ /* 0x000fc40009ffe4ff */
[----:B------:R-:W-:Y:S02]  /*13310*/  IADD3 R12, P3, R12, UR5, RZ ;  /* 0x000000050c0c7c10 */ /* 0x000fe4000ff7e0ff */
[----:B--2---:R-:W-:-:S05]  /*13320*/  IADD3 R13, P4, R13, UR5, RZ ;  /* 0x000000050d0d7c10 */ /* 0x004fca000ff9e0ff */
[----:B------:R1:W-:Y:S04]  /*13330*/  STL [R1+0x188], R13 ;  /* 0x0001880d01007387 */ /* 0x0003e80000100800 */
[----:B-1----:R-:W2:Y:S01]  /*13340*/  LDL.LU R13, [R1+0x120] ;  /* 0x00012000010d7983 */ /* 0x002ea20000300800 */
[----:B------:R-:W-:-:S03]  /*13350*/  IADD3.X R247, R247, UR60, RZ, P6, !PT ;  /* 0x0000003cf7f77c10 */ /* 0x000fc6000b7fe4ff */
[----:B------:R-:W4:Y:S01]  /*13360*/  LDL.LU R9, [R1+0x118] ;  /* 0x0001180001097983 */ /* 0x000f220000300800 */
[----:B------:R-:W-:-:S03]  /*13370*/  IADD3 R219, P6, R219, UR5, RZ ;  /* 0x00000005dbdb7c10 */ /* 0x000fc6000ffde0ff */
[----:B------:R-:W4:Y:S04]  /*13380*/  LDL.LU R5, [R1+0x13c] ;  /* 0x00013c0001057983 */ /* 0x000f280000300800 */
[----:B------:R1:W-:Y:S04]  /*13390*/  STL [R1+0x1ac], R7 ;  /* 0x0001ac0701007387 */ /* 0x0003e80000100800 */
[----:B-1----:R-:W4:Y:S04]  /*133a0*/  LDL.LU R7, [R1+0x134] ;  /* 0x0001340001077983 */ /* 0x002f280000300800 */
[----:B------:R1:W-:Y:S04]  /*133b0*/  STL [R1+0x180], R218 ;  /* 0x000180da01007387 */ /* 0x0003e80000100800 */
[----:B-1----:R-:W4:Y:S04]  /*133c0*/  LDL.LU R218, [R1+0x108] ;  /* 0x0001080001da7983 */ /* 0x002f280000300800 */
[----:B------:R1:W-:Y:S04]  /*133d0*/  STL [R1+0x1a4], R247 ;  /* 0x0001a4f701007387 */ /* 0x0003e80000100800 */
[----:B-1----:R0:W5:Y:S04]  /*133e0*/  LDL.LU R247, [R1+0x7c0] ;  /* 0x0007c00001f77983 */ /* 0x0021680000300800 */
[----:B------:R1:W-:Y:S01]  /*133f0*/  STL [R1+0x178], R219 ;  /* 0x000178db01007387 */ /* 0x0003e20000100800 */
[----:B------:R-:W-:-:S03]  /*13400*/  IADD3.X R17, R17, UR60, RZ, P4, !PT ;  /* 0x0000003c11117c10 */ /* 0x000fc6000a7fe4ff */
[----:B-1----:R-:W4:Y:S04]  /*13410*/  LDL.LU R219, [R1+0x11c] ;  /* 0x00011c0001db7983 */ /* 0x002f280000300800 */
[----:B------:R1:W-:Y:S01]  /*13420*/  STL [R1+0x19c], R248 ;  /* 0x00019cf801007387 */ /* 0x0003e20000100800 */
[----:B------:R-:W-:-:S03]  /*13430*/  IADD3 R18, P4, R18, UR5, RZ ;  /* 0x0000000512127c10 */ /* 0x000fc6000ff9e0ff */
[----:B-1----:R0:W5:Y:S04]  /*13440*/  LDL.LU R248, [R1+0x7bc] ;  /* 0x0007bc0001f87983 */ /* 0x0021680000300800 */
[----:B------:R1:W-:Y:S04]  /*13450*/  STL [R1+0x170], R249 ;  /* 0x000170f901007387 */ /* 0x0003e80000100800 */
[----:B-1----:R0:W5:Y:S04]  /*13460*/  LDL.LU R249, [R1+0x7b8] ;  /* 0x0007b80001f97983 */ /* 0x0021680000300800 */
[----:B------:R1:W-:Y:S04]  /*13470*/  STL [R1+0x194], R250 ;  /* 0x000194fa01007387 */ /* 0x0003e80000100800 */
[----:B-1----:R0:W5:Y:S04]  /*13480*/  LDL.LU R250, [R1+0x7b4] ;  /* 0x0007b40001fa7983 */ /* 0x0021680000300800 */
[----:B------:R1:W-:Y:S01]  /*13490*/  STL [R1+0x168], R251 ;  /* 0x000168fb01007387 */ /* 0x0003e20000100800 */
[----:B------:R-:W-:-:S03]  /*134a0*/  IADD3.X R20, R20, UR60, RZ, P6, !PT ;  /* 0x0000003c14147c10 */ /* 0x000fc6000b7fe4ff */
[----:B-1----:R0:W5:Y:S04]  /*134b0*/  LDL.LU R251, [R1+0x7b0] ;  /* 0x0007b00001fb7983 */ /* 0x0021680000300800 */
[----:B------:R1:W-:Y:S01]  /*134c0*/  STL [R1+0x18c], R252 ;  /* 0x00018cfc01007387 */ /* 0x0003e20000100800 */
[----:B------:R-:W-:-:S03]  /*134d0*/  IADD3 R21, P6, R21, UR5, RZ ;  /* 0x0000000515157c10 */ /* 0x000fc6000ffde0ff */
[----:B-1----:R0:W5:Y:S04]  /*134e0*/  LDL.LU R252, [R1+0x7ac] ;  /* 0x0007ac0001fc7983 */ /* 0x0021680000300800 */
[----:B------:R1:W-:Y:S04]  /*134f0*/  STL [R1+0x160], R16 ;  /* 0x0001601001007387 */ /* 0x0003e80000100800 */
[----:B-1----:R0:W5:Y:S04]  /*13500*/  LDL.LU R16, [R1+0x7a8] ;  /* 0x0007a80001107983 */ /* 0x0021680000300800 */
[----:B------:R1:W-:Y:S04]  /*13510*/  STL [R1+0x184], R17 ;  /* 0x0001841101007387 */ /* 0x0003e80000100800 */
[----:B-1----:R0:W5:Y:S04]  /*13520*/  LDL.LU R17, [R1+0x7a4] ;  /* 0x0007a40001117983 */ /* 0x0021680000300800 */
[----:B------:R1:W-:Y:S04]  /*13530*/  STL [R1+0x158], R18 ;  /* 0x0001581201007387 */ /* 0x0003e80000100800 */
[----:B-1----:R0:W5:Y:S04]  /*13540*/  LDL.LU R18, [R1+0x7a0] ;  /* 0x0007a00001127983 */ /* 0x0021680000300800 */
[----:B------:R1:W-:Y:S01]  /*13550*/  STL [R1+0x17c], R19 ;  /* 0x00017c1301007387 */ /* 0x0003e20000100800 */
[----:B---3--:R-:W-:-:S03]  /*13560*/  IADD3 R217, P2, R217, UR5, RZ ;  /* 0x00000005d9d97c10 */ /* 0x008fc6000ff5e0ff */
[----:B-1----:R0:W5:Y:S04]  /*13570*/  LDL.LU R19, [R1+0x79c] ;  /* 0x00079c0001137983 */ /* 0x0021680000300800 */
[----:B------:R1:W-:Y:S04]  /*13580*/  STL [R1+0x150], R11 ;  /* 0x0001500b01007387 */ /* 0x0003e80000100800 */
        /* <DEDUP_REMOVED lines=16> */
[----:B-1----:R-:W3:Y:S01]  /*13690*/  LDL.LU R12, [R1+0x778] ;  /* 0x00077800010c7983 */ /* 0x002ee20000300800 */
[----:B------:R-:W-:-:S05]  /*136a0*/  IADD3.X R2, R2, UR60, RZ, P4, !PT ;  /* 0x0000003c02027c10 */ /* 0x000fca000a7fe4ff */
[----:B------:R1:W-:Y:S04]  /*136b0*/  STL [R1+0x154], R2 ;  /* 0x0001540201007387 */ /* 0x0003e80000100800 */
[----:B-1----:R-:W4:Y:S01]  /*136c0*/  LDL.LU R2, [R1+0x774] ;  /* 0x0007740001027983 */ /* 0x002f220000300800 */
[----:B------:R-:W-:Y:S02]  /*136d0*/  WARPGROUP.DEPBAR.LE gsb0, 0x0 ;  /* 0x00008000000079c5 */ /* 0x000fe40000010000 */
[----:B------:R-:W-:Y:S01]  /*136e0*/  WARPGROUP.ARRIVE ;  /* 0x00000000000079c5 */ /* 0x000fe20000000000 */
[----:B------:R-:W-:Y:S01]  /*136f0*/  UMOV UR26, UR18 ;  /* 0x00000012001a7c82 */ /* 0x000fe20008000000 */
[----:B------:R-:W-:-:S04]  /*13700*/  UMOV UR27, UR19 ;  /* 0x00000013001b7c82 */ /* 0x000fc80008000000 */
[----:B------:R-:W-:Y:S01]  /*13710*/  HGMMA.64x128x16.F32 R152, gdesc[UR24].tnspA, R152, gsb0 ;  /* 0x21e00000189879f0 */ /* 0x000fe20008000898 */
[----:B---3--:R-:W-:-:S05]  /*13720*/  IADD3 R12, P4, R12, UR5, RZ ;  /* 0x000000050c0c7c10 */ /* 0x008fca000ff9e0ff */
[----:B------:R1:W-:Y:S04]  /*13730*/  STL [R1+0x128], R12 ;  /* 0x0001280c01007387 */ /* 0x0003e80000100800 */
[----:B-1----:R-:W3:Y:S01]  /*13740*/  LDL.LU R12, [R1+0x770] ;  /* 0x00077000010c7983 */ /* 0x002ee20000300800 */
[----:B------:R-:W-:Y:S02]  /*13750*/  WARPGROUP.DEPBAR.LE gsb0, 0x0 ;  /* 0x00008000000079c5 */ /* 0x000fe40000010000 */
[----:B------:R-:W-:Y:S01]  /*13760*/  WARPGROUP.ARRIVE ;  /* 0x00000000000079c5 */ /* 0x000fe20000000000 */
[----:B------:R-:W-:Y:S01]  /*13770*/  IADD3.X R14, R14, UR60, RZ, P5, !PT ;  /* 0x0000003c0e0e7c10 */ /* 0x000fe2000affe4ff */
[----:B------:R-:W-:Y:S01]  /*13780*/  UMOV UR30, UR22 ;  /* 0x00000016001e7c82 */ /* 0x000fe20008000000 */
[----:B------:R-:W-:Y:S01]  /*13790*/  UMOV UR31, UR23 ;  /* 0x00000017001f7c82 */ /* 0x000fe20008000000 */
[----:B--2---:R-:W-:-:S02]  /*137a0*/  IADD3 R13, P5, R13, UR5, RZ ;  /* 0x000000050d0d7c10 */ /* 0x004fc4000ffbe0ff */
[----:B------:R-:W-:Y:S01]  /*137b0*/  HGMMA.64x128x16.F32 R88, gdesc[UR28].tnspA, R88, gsb0 ;  /* 0x21e000001c5879f0 */ /* 0x000fe20008000858 */
[----:B------:R1:W-:Y:S04]  /*137c0*/  STL [R1+0x14c], R14 ;  /* 0x00014c0e01007387 */ /* 0x0003e80000100800 */
[----:B-1----:R-:W2:Y:S04]  /*137d0*/  LDL.LU R14, [R1+0x76c] ;  /* 0x00076c00010e7983 */ /* 0x002ea80000300800 */
[----:B------:R1:W-:Y:S04]  /*137e0*/  STL [R1+0x120], R13 ;  /* 0x0001200d01007387 */ /* 0x0003e80000100800 */
[----:B-1----:R-:W2:Y:S01]  /*137f0*/  LDL.LU R13, [R1+0x768] ;  /* 0x00076800010d7983 */ /* 0x002ea20000300800 */
[----:B------:R-:W-:Y:S01]  /*13800*/  UMOV UR34, UR10 ;  /* 0x0000000a00227c82 */ /* 0x000fe20008000000 */
[----:B------:R-:W-:Y:S01]  /*13810*/  UMOV UR35, UR11 ;  /* 0x0000000b00237c82 */ /* 0x000fe20008000000 */
[----:B------:R-:W-:-:S02]  /*13820*/  WARPGROUP.DEPBAR.LE gsb0, 0x0 ;  /* 0x00008000000079c5 */ /* 0x000fc40000010000 */
[----:B------:R-:W-:-:S06]  /*13830*/  WARPGROUP.ARRIVE ;  /* 0x00000000000079c5 */ /* 0x000fcc0000000000 */
[----:B------:R-:W-:Y:S01]  /*13840*/  HGMMA.64x128x16.F32 R88, gdesc[UR32].tnspA, R88, gsb0 ;  /* 0x21e00000205879f0 */ /* 0x000fe20008000858 */
[----:B---3--:R-:W-:-:S05]  /*13850*/  IADD3.X R12, R12, UR60, RZ, P6, !PT ;  /* 0x0000003c0c0c7c10 */ /* 0x008fca000b7fe4ff */
[----:B------:R1:W-:Y:S04]  /*13860*/  STL [R1+0x144], R12 ;  /* 0x0001440c01007387 */ /* 0x0003e80000100800 */
[----:B-1----:R-:W3:Y:S01]  /*13870*/  LDL.LU R12, [R1+0x764] ;  /* 0x00076400010c7983 */ /* 0x002ee20000300800 */
[----:B------:R-:W-:Y:S02]  /*13880*/  WARPGROUP.DEPBAR.LE gsb0, 0x0 ;  /* 0x00008000000079c5 */ /* 0x000fe40000010000 */
[----:B------:R-:W-:Y:S01]  /*13890*/  WARPGROUP.ARRIVE ;  /* 0x00000000000079c5 */ /* 0x000fe20000000000 */
[----:B------:R-:W-:Y:S01]  /*138a0*/  UMOV UR38, UR14 ;  /* 0x0000000e00267c82 */ /* 0x000fe20008000000 */
[----:B------:R-:W-:-:S04]  /*138b0*/  UMOV UR39, UR15 ;  /* 0x0000000f00277c82 */ /* 0x000fc80008000000 */
[----:B------:R-:W-:Y:S01]  /*138c0*/  HGMMA.64x128x16.F32 R88, gdesc[UR36].tnspA, R88, gsb0 ;  /* 0x21e00000245879f0 */ /* 0x000fe20008000858 */
[----:B----4-:R-:W-:Y:S02]  /*138d0*/  IADD3 R9, P6, R9, UR5, RZ ;  /* 0x0000000509097c10 */ /* 0x010fe4000ffde0ff */
[----:B------:R-:W-:Y:S02]  /*138e0*/  IADD3.X R5, R5, UR60, RZ, P1, !PT ;  /* 0x0000003c05057c10 */ /* 0x000fe40008ffe4ff */
[----:B--2---:R-:W-:Y:S01]  /*138f0*/  IADD3 R14, P1, R14, UR5, RZ ;  /* 0x000000050e0e7c10 */ /* 0x004fe2000ff3e0ff */
[----:B------:R-:W-:Y:S01]  /*13900*/  STL [R1+0x118], R9 ;  /* 0x0001180901007387 */ /* 0x000fe20000100800 */
[----:B------:R-:W-:-:S03]  /*13910*/  IADD3.X R7, R7, UR60, RZ, P2, !PT ;  /* 0x0000003c07077c10 */ /* 0x000fc600097fe4ff */
[----:B------:R1:W-:Y:S01]  /*13920*/  STL [R1+0x110], R14 ;  /* 0x0001100e01007387 */ /* 0x0003e20000100800 */
[----:B------:R-:W-:Y:S01]  /*13930*/  UMOV UR42, UR18 ;  /* 0x00000012002a7c82 */ /* 0x000fe20008000000 */
[----:B------:R-:W-:Y:S01]  /*13940*/  UMOV UR43, UR19 ;  /* 0x00000013002b7c82 */ /* 0x000fe20008000000 */
[----:B------:R-:W-:Y:S01]  /*13950*/  UMOV UR46, UR22 ;  /* 0x00000016002e7c82 */ /* 0x000fe20008000000 */
[----:B------:R-:W-:Y:S01]  /*13960*/  UMOV UR47, UR23 ;  /* 0x00000017002f7c82 */ /* 0x000fe20008000000 */
[----:B------:R-:W-:Y:S02]  /*13970*/  WARPGROUP.DEPBAR.LE gsb0, 0x0 ;  /* 0x00008000000079c5 */ /* 0x000fe40000010000 */
[----:B-1----:R-:W2:Y:S01]  /*13980*/  LDL.LU R14, [R1+0x760] ;  /* 0x00076000010e7983 */ /* 0x002ea20000300800 */
[----:B---3--:R-:W-:-:S03]  /*13990*/  IADD3.X R12, R12, UR60, RZ, P3, !PT ;  /* 0x0000003c0c0c7c10 */ /* 0x008fc60009ffe4ff */
[----:B------:R-:W-:Y:S01]  /*139a0*/  STL [R1+0x13c], R5 ;  /* 0x00013c0501007387 */ /* 0x000fe20000100800 */
[----:B------:R-:W-:Y:S01]  /*139b0*/  UMOV UR50, UR10 ;  /* 0x0000000a00327c82 */ /* 0x000fe20008000000 */
[----:B------:R-:W-:Y:S01]  /*139c0*/  UMOV UR51, UR11 ;  /* 0x0000000b00337c82 */ /* 0x000fe20008000000 */
[----:B------:R-:W-:Y:S01]  /*139d0*/  IADD3.X R2, R2, UR60, RZ, P4, !PT ;  /* 0x0000003c02027c10 */ /* 0x000fe2000a7fe4ff */
[----:B------:R1:W-:Y:S01]  /*139e0*/  STL [R1+0x12c], R12 ;  /* 0x00012c0c01007387 */ /* 0x0003e20000100800 */
[----:B------:R-:W-:Y:S01]  /*139f0*/  IADD3.X R219, R219, UR60, RZ, P5, !PT ;  /* 0x0000003cdbdb7c10 */ /* 0x000fe2000affe4ff */
[----:B------:R-:W-:Y:S01]  /*13a00*/  UMOV UR54, UR14 ;  /* 0x0000000e00367c82 */ /* 0x000fe20008000000 */
[----:B------:R-:W-:Y:S01]  /*13a10*/  IADD3.X R13, R13, UR60, RZ, P1, !PT ;  /* 0x0000003c0d0d7c10 */ /* 0x000fe20008ffe4ff */
[----:B------:R-:W-:Y:S01]  /*13a20*/  STL [R1+0x134], R7 ;  /* 0x0001340701007387 */ /* 0x000fe20000100800 */
[----:B------:R-:W-:Y:S01]  /*13a30*/  UMOV UR55, UR15 ;  /* 0x0000000f00377c82 */ /* 0x000fe20008000000 */
[----:B------:R-:W-:Y:S01]  /*13a40*/  UMOV UR58, UR18 ;  /* 0x00000012003a7c82 */ /* 0x000fe20008000000 */
[----:B------:R-:W-:Y:S01]  /*13a50*/  UMOV UR59, UR19 ;  /* 0x00000013003b7c82 */ /* 0x000fe20008000000 */
[----:B------:R-:W3:Y:S01]  /*13a60*/  LDC R9, c[0x0][0x238] ;  /* 0x00008e00ff097b82 */ /* 0x000ee20000000800 */
[----:B-1----:R-:W4:Y:S01]  /*13a70*/  LDL.LU R12, [R1+0x75c] ;  /* 0x00075c00010c7983 */ /* 0x002f220000300800 */
[----:B------:R-:W-:-:S06]  /*13a80*/  WARPGROUP.ARRIVE ;  /* 0x00000000000079c5 */ /* 0x000fcc0000000000 */
[----:B------:R-:W-:Y:S03]  /*13a90*/  HGMMA.64x128x16.F32 R88, gdesc[UR40].tnspA, R88, gsb0 ;  /* 0x21e00000285879f0 */ /* 0x000fe60008000858 */
[----:B------:R-:W-:Y:S02]  /*13aa0*/  WARPGROUP.DEPBAR.LE gsb0, 0x0 ;  /* 0x00008000000079c5 */ /* 0x000fe40000010000 */
[----:B------:R-:W-:-:S07]  /*13ab0*/  WARPGROUP.ARRIVE ;  /* 0x00000000000079c5 */ /* 0x000fce0000000000 */
[----:B------:R-:W-:Y:S01]  /*13ac0*/  HGMMA.64x128x16.F32 R24, gdesc[UR44].tnspA, R24, gsb0 ;  /* 0x21e000002c1879f0 */ /* 0x000fe20008000818 */
[----:B------:R-:W-:Y:S02]  /*13ad0*/  IADD3 R218, P2, R218, UR5, RZ ;  /* 0x00000005dada7c10 */ /* 0x000fe4000ff5e0ff */
[----:B--2---:R-:W-:-:S03]  /*13ae0*/  IADD3.X R14, R14, UR60, RZ, P6, !PT ;  /* 0x0000003c0e0e7c10 */ /* 0x004fc6000b7fe4ff */
[----:B------:R-:W-:Y:S04]  /*13af0*/  STL [R1+0x108], R218 ;  /* 0x000108da01007387 */ /* 0x000fe80000100800 */
[----:B------:R1:W-:Y:S04]  /*13b00*/  STL [R1+0x124], R2 ;  /* 0x0001240201007387 */ /* 0x0003e80000100800 */
[----:B-1----:R0:W5:Y:S04]  /*13b10*/  LDL.LU R2, [R1+0x758] ;  /* 0x0007580001027983 */ /* 0x0021680000300800 */
[----:B------:R1:W-:Y:S04]  /*13b20*/  STL [R1+0x114], R14 ;  /* 0x0001140e01007387 */ /* 0x0003e80000100800 */
[----:B-1----:R0:W5:Y:S04]  /*13b30*/  LDL.LU R14, [R1+0x754] ;  /* 0x00075400010e7983 */ /* 0x0021680000300800 */
[----:B------:R-:W-:Y:S04]  /*13b40*/  STL [R1+0x11c], R219 ;  /* 0x00011cdb01007387 */ /* 0x000fe80000100800 */
[----:B------:R1:W-:Y:S04]  /*13b50*/  STL [R1+0x10c], R13 ;  /* 0x00010c0d01007387 */ /* 0x0003e80000100800 */
[----:B-1----:R0:W5:Y:S01]  /*13b60*/  LDL.LU R13, [R1+0x750] ;  /* 0x00075000010d7983 */ /* 0x0021620000300800 */
[----:B------:R-:W-:-:S02]  /*13b70*/  WARPGROUP.DEPBAR.LE gsb0, 0x0 ;  /* 0x00008000000079c5 */ /* 0x000fc40000010000 */
[----:B------:R-:W-:-:S06]  /*13b80*/  WARPGROUP.ARRIVE ;  /* 0x00000000000079c5 */ /* 0x000fcc0000000000 */
[----:B------:R-:W-:Y:S01]  /*13b90*/  HGMMA.64x128x16.F32 R24, gdesc[UR48].tnspA, R24, gsb0 ;  /* 0x21e00000301879f0 */ /* 0x000fe20008000818 */
[----:B----4-:R-:W-:-:S05]  /*13ba0*/  IADD3.X R12, R12, UR60, RZ, P2, !PT ;  /* 0x0000003c0c0c7c10 */ /* 0x010fca00097fe4ff */
[----:B------:R1:W-:Y:S04]  /*13bb0*/  STL [R1+0x104], R12 ;  /* 0x0001040c01007387 */ /* 0x0003e80000100800 */
[----:B-1----:R0:W5:Y:S01]  /*13bc0*/  LDL.LU R12, [R1+0x74c] ;  /* 0x00074c00010c7983 */ /* 0x0021620000300800 */
[----:B------:R-:W-:Y:S02]  /*13bd0*/  WARPGROUP.DEPBAR.LE gsb0, 0x0 ;  /* 0x00008000000079c5 */ /* 0x000fe40000010000 */
[----:B------:R-:W-:-:S06]  /*13be0*/  WARPGROUP.ARRIVE ;  /* 0x00000000000079c5 */ /* 0x000fcc0000000000 */
[----:B------:R-:W-:Y:S01]  /*13bf0*/  HGMMA.64x128x16.F32 R24, gdesc[UR52].tnspA, R24, gsb0 ;  /* 0x21e00000341879f0 */ /* 0x000fe20008000818 */
[----:B---3--:R-:W-:Y:S02]  /*13c00*/  IMAD.SHL.U32 R9, R9, 0x40, RZ ;  /* 0x0000004009097824 */ /* 0x008fe400078e00ff */
[----:B------:R-:W-:Y:S02]  /*13c10*/  IMAD.MOV.U32 R7, RZ, RZ, R6 ;  /* 0x000000ffff077224 */ /* 0x000fe400078e0006 */
[----:B------:R-:W-:Y:S02]  /*13c20*/  IMAD.MOV.U32 R5, RZ, RZ, R4 ;  /* 0x000000ffff057224 */ /* 0x000fe400078e0004 */
[----:B------:R-:W-:Y:S02]  /*13c30*/  IMAD.SHL.U32 R9, R9, 0x2, RZ ;  /* 0x0000000209097824 */ /* 0x000fe400078e00ff */
[----:B------:R-:W-:Y:S02]  /*13c40*/  IMAD.MOV.U32 R6, RZ, RZ, R8 ;  /* 0x000000ffff067224 */ /* 0x000fe400078e0008 */
[----:B------:R-:W-:Y:S01]  /*13c50*/  IMAD.MOV.U32 R4, RZ, RZ, R10 ;  /* 0x000000ffff047224 */ /* 0x000fe200078e000a */
[----:B------:R-:W-:-:S02]  /*13c60*/  WARPGROUP.DEPBAR.LE gsb0, 0x0 ;  /* 0x00008000000079c5 */ /* 0x000fc40000010000 */
[----:B------:R-:W-:-:S06]  /*13c70*/  WARPGROUP.ARRIVE ;  /* 0x00000000000079c5 */ /* 0x000fcc0000000000 */
[----:B------:R-:W-:Y:S03]  /*13c80*/  HGMMA.64x128x16.F32 R24, gdesc[UR56].tnspA, R24, gsb0 ;  /* 0x21e00000381879f0 */ /* 0x000fe60008000818 */
[----:B------:R-:W-:Y:S02]  /*13c90*/  WARPGROUP.DEPBAR.LE gsb0, 0x0 ;  /* 0x00008000000079c5 */ /* 0x000fe40000010000 */
[----:B0-----:R-:W-:Y:S05]  /*13ca0*/  @P0 BRA `(.L_x_1) ;  /* 0xffffff40001c0947 */ /* 0x001fea000383ffff */
[----:B-----5:R-:W2:Y:S01]  /*13cb0*/  LDL.LU R2, [R1+0x90] ;  /* 0x0000900001027983 */ /* 0x020ea20000300800 */
[----:B------:R-:W-:Y:S01]  /*13cc0*/  F2FP.F16.F32.PACK_AB R219, R87, R215 ;  /* 0x000000d757db723e */ /* 0x000fe200000000ff */
[----:B------:R-:W-:Y:S02]  /*13cd0*/  IMAD.MOV.U32 R9, RZ, RZ, R217 ;  /* 0x000000ffff097224 */ /* 0x000fe400078e00d9 */
[----:B------:R-:W3:Y:S01]  /*13ce0*/  LDL.LU R3, [R1+0x8c] ;  /* 0x00008c0001037983 */ /* 0x000ee20000300800 */
[----:B------:R-:W-:Y:S01]  /*13cf0*/  F2FP.F16.F32.PACK_AB R218, R85, R213 ;  /* 0x000000d555da723e */ /* 0x000fe200000000ff */
[----:B------:R-:W-:Y:S02]  /*13d00*/  IMAD.MOV.U32 R5, RZ, RZ, R216 ;  /* 0x000000ffff057224 */ /* 0x000fe400078e00d8 */
[----:B------:R-:W4:Y:S01]  /*13d10*/  LDL.LU R0, [R1+0x84] ;  /* 0x0000840001007983 */ /* 0x000f220000300800 */
[----:B------:R-:W-:Y:S01]  /*13d20*/  F2FP.F16.F32.PACK_AB R217, R151, R22 ;  /* 0x0000001697d9723e */ /* 0x000fe200000000ff */
[----:B------:R-:W-:-:S02]  /*13d30*/  IMAD.MOV.U32 R8, RZ, RZ, R23 ;  /* 0x000000ffff087224 */ /* 0x000fc400078e0017 */
[----:B------:R-:W2:Y:S01]  /*13d40*/  LDL.LU R87, [R1+0xc0] ;  /* 0x0000c00001577983 */ /* 0x000ea20000300800 */
[----:B------:R-:W-:-:S03]  /*13d50*/  F2FP.F16.F32.PACK_AB R216, R149, R21 ;  /* 0x0000001595d8723e */ /* 0x000fc600000000ff */
[----:B------:R-:W3:Y:S01]  /*13d60*/  LDL.LU R215, [R1+0x98] ;  /* 0x0000980001d77983 */ /* 0x000ee20000300800 */
[----:B------:R-:W-:-:S03]  /*13d70*/  F2FP.F16.F32.PACK_AB R23, R86, R214 ;  /* 0x000000d65617723e */ /* 0x000fc600000000ff */
[----:B------:R-:W4:Y:S04]  /*13d80*/  LDL.LU R85, [R1+0xbc] ;  /* 0x0000bc0001557983 */ /* 0x000f280000300800 */
[----:B------:R-:W3:Y:S01]  /*13d90*/  LDL.LU R213, [R1+0x94] ;  /* 0x0000940001d57983 */ /* 0x000ee20000300800 */
[----:B------:R-:W-:-:S03]  /*13da0*/  F2FP.F16.F32.PACK_AB R22, R84, R212 ;  /* 0x000000d45416723e */ /* 0x000fc600000000ff */
[----:B------:R-:W3:Y:S04]  /*13db0*/  LDL.LU R151, [R1+0x9c] ;  /* 0x00009c0001977983 */ /* 0x000ee80000300800 */
[----:B------:R-:W2:Y:S01]  /*13dc0*/  LDL.LU R149, [R1+0xa0] ;  /* 0x0000a00001957983 */ /* 0x000ea20000300800 */
[----:B------:R-:W-:-:S03]  /*13dd0*/  F2FP.F16.F32.PACK_AB R21, R150, R20 ;  /* 0x000000149615723e */ /* 0x000fc600000000ff */
[----:B------:R-:W3:Y:S01]  /*13de0*/  LDL.LU R86, [R1+0xc8] ;  /* 0x0000c80001567983 */ /* 0x000ee20000300800 */
[----:B------:R-:W-:-:S03]  /*13df0*/  F2FP.F16.F32.PACK_AB R20, R148, R11 ;  /* 0x0000000b9414723e */ /* 0x000fc600000000ff */
[----:B------:R-:W2:Y:S01]  /*13e00*/  LDL.LU R214, [R1+0xa8] ;  /* 0x0000a80001d67983 */ /* 0x000ea20000300800 */
[----:B------:R-:W-:-:S03]  /*13e10*/  F2FP.F16.F32.PACK_AB R11, R83, R211 ;  /* 0x000000d3530b723e */ /* 0x000fc600000000ff */
[----:B------:R-:W2:Y:S04]  /*13e20*/  LDL.LU R84, [R1+0xb4] ;  /* 0x0000b40001547983 */ /* 0x000ea80000300800 */
[----:B------:R-:W2:Y:S04]  /*13e30*/  LDL.LU R212, [R1+0xa4] ;  /* 0x0000a40001d47983 */ /* 0x000ea80000300800 */
[----:B------:R-:W2:Y:S04]  /*13e40*/  LDL.LU R150, [R1+0xac] ;  /* 0x0000ac0001967983 */ /* 0x000ea80000300800 */
[----:B------:R-:W2:Y:S04]  /*13e50*/  LDL.LU R148, [R1+0xb0] ;  /* 0x0000b00001947983 */ /* 0x000ea80000300800 */
[----:B------:R-:W2:Y:S04]  /*13e60*/  LDL.LU R83, [R1+0xd0] ;  /* 0x0000d00001537983 */ /* 0x000ea80000300800 */
[----:B------:R-:W2:Y:S01]  /*13e70*/  LDL.LU R211, [R1+0xb8] ;  /* 0x0000b80001d37983 */ /* 0x000ea20000300800 */
[----:B------:R-:W-:-:S03]  /*13e80*/  F2FP.F16.F32.PACK_AB R10, R81, R209 ;  /* 0x000000d1510a723e */ /* 0x000fc600000000ff */
[----:B------:R-:W2:Y:S04]  /*13e90*/  LDL.LU R81, [R1+0xcc] ;  /* 0x0000cc0001517983 */ /* 0x000ea80000300800 */
[----:B------:R-:W2:Y:S01]  /*13ea0*/  LDL.LU R209, [R1+0xc4] ;  /* 0x0000c40001d17983 */ /* 0x000ea20000300800 */
[----:B------:R-:W-:Y:S01]  /*13eb0*/  F2FP.F16.F32.PACK_AB R9, R147, R9 ;  /* 0x000000099309723e */ /* 0x000fe200000000ff */
[----:B------:R-:W-:Y:S01]  /*13ec0*/  IMAD.MOV.U32 R147, RZ, RZ, R5 ;  /* 0x000000ffff937224 */ /* 0x000fe200078e0005 */
[----:B------:R-:W-:Y:S02]  /*13ed0*/  F2FP.F16.F32.PACK_AB R5, R146, R19 ;  /* 0x000000139205723e */ /* 0x000fe400000000ff */
[----:B------:R-:W-:Y:S02]  /*13ee0*/  F2FP.F16.F32.PACK_AB R19, R79, R207 ;  /* 0x000000cf4f13723e */ /* 0x000fe400000000ff */
[----:B------:R-:W-:-:S02]  /*13ef0*/  F2FP.F16.F32.PACK_AB R79, R78, R206 ;  /* 0x000000ce4e4f723e */ /* 0x000fc400000000ff */
[----:B------:R-:W-:Y:S02]  /*13f00*/  F2FP.F16.F32.PACK_AB R78, R76, R204 ;  /* 0x000000cc4c4e723e */ /* 0x000fe400000000ff */
[----:B------:R-:W-:Y:S02]  /*13f10*/  F2FP.F16.F32.PACK_AB R7, R82, R210 ;  /* 0x000000d25207723e */ /* 0x000fe400000000ff */
[----:B------:R-:W-:Y:S02]  /*13f20*/  F2FP.F16.F32.PACK_AB R82, R73, R201 ;  /* 0x000000c94952723e */ /* 0x000fe400000000ff */
        /* <DEDUP_REMOVED lines=19> */
[----:B----4-:R-:W-:Y:S02]  /*14060*/  F2FP.F16.F32.PACK_AB R85, R135, R85 ;  /* 0x000000558755723e */ /* 0x010fe400000000ff */
[----:B------:R-:W-:-:S02]  /*14070*/  F2FP.F16.F32.PACK_AB R135, R67, R195 ;  /* 0x000000c34387723e */ /* 0x000fc400000000ff */
[----:B------:R-:W-:Y:S02]  /*14080*/  F2FP.F16.F32.PACK_AB R67, R66, R194 ;  /* 0x000000c24243723e */ /* 0x000fe400000000ff */
[----:B------:R-:W-:Y:S02]  /*14090*/  F2FP.F16.F32.PACK_AB R66, R64, R192 ;  /* 0x000000c04042723e */ /* 0x000fe400000000ff */
[----:B---3--:R-:W-:Y:S02]  /*140a0*/  F2FP.F16.F32.PACK_AB R73, R138, R86 ;  /* 0x000000568a49723e */ /* 0x008fe400000000ff */
[----:B------:R-:W-:Y:S02]  /*140b0*/  F2FP.F16.F32.PACK_AB R86, R69, R197 ;  /* 0x000000c54556723e */ /* 0x000fe400000000ff */
[----:B--2---:R-:W-:Y:S02]  /*140c0*/  F2FP.F16.F32.PACK_AB R84, R133, R84 ;  /* 0x000000548554723e */ /* 0x004fe400000000ff */
        /* <DEDUP_REMOVED lines=84> */
[----:B------:R-:W-:-:S07]  /*14610*/  F2FP.F16.F32.PACK_AB R36, R88, R15 ;  /* 0x0000000f5824723e */ /* 0x000fce00000000ff */
.L_x_0:
[----:B------:R-:W0:Y:S01]  /*14620*/  S2R R15, SR_TID.X ;  /* 0x00000000000f7919 */ /* 0x000e220000002100 */
[C---:B------:R-:W-:Y:S01]  /*14630*/  VIADD R0, R12.reuse, 0x1 ;  /* 0x000000010c007836 */ /* 0x040fe20000000000 */
[----:B------:R-:W-:Y:S01]  /*14640*/  ULDC UR5, c[0x0][0x22c] ;  /* 0x00008b0000057ab9 */ /* 0x000fe20000000800 */
[----:B------:R-:W-:Y:S01]  /*14650*/  VIADD R24, R12, 0x2 ;  /* 0x000000020c187836 */ /* 0x000fe20000000000 */
[----:B------:R-:W-:Y:S01]  /*14660*/  ULDC.64 UR8, c[0x0][0x228] ;  /* 0x00008a0000087ab9 */ /* 0x000fe20000000a00 */
[----:B------:R-:W-:Y:S01]  /*14670*/  ULDC.64 UR26, c[0x0][0x228] ;  /* 0x00008a00001a7ab9 */ /* 0x000fe20000000a00 */
[----:B------:R-:W-:Y:S01]  /*14680*/  ISETP.GE.AND P3, PT, R0, UR5, PT ;  /* 0x0000000500007c0c */ /* 0x000fe2000bf66270 */
[----:B------:R-:W-:Y:S01]  /*14690*/  ULDC UR5, c[0x0][0x22c] ;  /* 0x00008b0000057ab9 */ /* 0x000fe20000000800 */
[----:B------:R-:W-:Y:S01]  /*146a0*/  ISETP.GE.AND P4, PT, R13, UR8, PT ;  /* 0x000000080d007c0c */ /* 0x000fe2000bf86270 */
[----:B------:R-:W-:Y:S01]  /*146b0*/  ULDC UR28, c[0x0][0x248] ;  /* 0x00009200001c7ab9 */ /* 0x000fe20000000800 */
[----:B------:R-:W-:Y:S01]  /*146c0*/  ISETP.GE.AND P1, PT, R24, UR5, PT ;  /* 0x0000000518007c0c */ /* 0x000fe2000bf26270 */
[----:B------:R-:W-:Y:S01]  /*146d0*/  VIADD R24, R12, 0x3 ;  /* 0x000000030c187836 */ /* 0x000fe20000000000 */
[----:B------:R-:W-:Y:S01]  /*146e0*/  ULDC UR5, c[0x0][0x22c] ;  /* 0x00008b0000057ab9 */ /* 0x000fe20000000800 */
[----:B------:R-:W-:Y:S01]  /*146f0*/  ULDC.64 UR24, c[0x0][0x228] ;  /* 0x00008a0000187ab9 */ /* 0x000fe20000000a00 */
[----:B------:R-:W-:Y:S01]  /*14700*/  ULDC.64 UR22, c[0x0][0x228] ;  /* 0x00008a0000167ab9 */ /* 0x000fe20000000a00 */
[----:B------:R-:W-:Y:S01]  /*14710*/  ULDC.64 UR20, c[0x0][0x228] ;  /* 0x00008a0000147ab9 */ /* 0x000fe20000000a00 */
[----:B------:R-:W-:Y:S01]  /*14720*/  ISETP.GE.AND P2, PT, R24, UR5, PT ;  /* 0x0000000518007c0c */ /* 0x000fe2000bf46270 */
[----:B------:R-:W-:Y:S01]  /*14730*/  VIADD R24, R12, 0x4 ;  /* 0x000000040c187836 */ /* 0x000fe20000000000 */
[----:B------:R-:W-:Y:S01]  /*14740*/  ULDC UR5, c[0x0][0x22c] ;  /* 0x00008b0000057ab9 */ /* 0x000fe20000000800 */
[----:B------:R-:W-:Y:S01]  /*14750*/  ULDC.64 UR18, c[0x0][0x228] ;  /* 0x00008a0000127ab9 */ /* 0x000fe20000000a00 */
[----:B------:R-:W-:Y:S01]  /*14760*/  ULDC.64 UR16, c[0x0][0x228] ;  /* 0x00008a0000107ab9 */ /* 0x000fe20000000a00 */
[----:B------:R-:W-:Y:S01]  /*14770*/  ULDC.64 UR14, c[0x0][0x228] ;  /* 0x00008a00000e7ab9 */ /* 0x000fe20000000a00 */
[----:B------:R-:W-:Y:S01]  /*14780*/  BAR.SYNC.DEFER_BLOCKING 0x0 ;  /* 0x0000000000007b1d */ /* 0x000fe20000010000 */
[----:B------:R-:W-:-:S05]  /*14790*/  ISETP.GE.AND P0, PT, R24, UR5, PT ;  /* 0x0000000518007c0c */ /* 0x000fca000bf06270 */
[----:B------:R-:W-:Y:S01]  /*147a0*/  ULDC.64 UR12, c[0x0][0x228] ;  /* 0x00008a00000c7ab9 */ /* 0x000fe20000000a00 */
[----:B------:R-:W-:Y:S01]  /*147b0*/  ULDC.64 UR10, c[0x0][0x228] ;  /* 0x00008a00000a7ab9 */ /* 0x000fe20000000a00 */
[C---:B0-----:R-:W-:Y:S02]  /*147c0*/  IMAD.SHL.U32 R2, R15.reuse, 0x40, RZ ;  /* 0x000000400f027824 */ /* 0x041fe400078e00ff */
[----:B------:R-:W-:-:S03]  /*147d0*/  IMAD.SHL.U32 R0, R15, 0x10, RZ ;  /* 0x000000100f007824 */ /* 0x000fc600078e00ff */
[----:B------:R-:W-:Y:S01]  /*147e0*/  LOP3.LUT R3, R2, 0x400, RZ, 0xc0, !PT ;  /* 0x0000040002037812 */ /* 0x000fe200078ec0ff */
[----:B------:R-:W-:Y:S01]  /*147f0*/  IMAD.SHL.U32 R2, R15, 0x8, RZ ;  /* 0x000000080f027824 */ /* 0x000fe200078e00ff */
[----:B------:R-:W-:-:S04]  /*14800*/  LOP3.LUT R0, R0, 0xf0, RZ, 0xc0, !PT ;  /* 0x000000f000007812 */ /* 0x000fc800078ec0ff */
[----:B------:R-:W-:Y:S02]  /*14810*/  IADD3 R3, R3, UR4, R0 ;  /* 0x0000000403037c10 */ /* 0x000fe4000fffe000 */
[----:B------:R-:W-:Y:S02]  /*14820*/  LOP3.LUT R2, R2, 0x300, RZ, 0xc0, !PT ;  /* 0x0000030002027812 */ /* 0x000fe400078ec0ff */
[----:B------:R-:W-:-:S03]  /*14830*/  LOP3.LUT R0, R15, 0x7f, RZ, 0xc0, !PT ;  /* 0x0000007f0f007812 */ /* 0x000fc600078ec0ff */
[----:B------:R-:W-:Y:S01]  /*14840*/  IMAD.IADD R15, R2, 0x1, R3 ;  /* 0x00000001020f7824 */ /* 0x000fe200078e0203 */
[----:B------:R-:W-:Y:S01]  /*14850*/  LEA R0, R0, UR4, 0x4 ;  /* 0x0000000400007c11 */ /* 0x000fe2000f8e20ff */
[----:B------:R-:W0:Y:S01]  /*14860*/  LDC R2, c[0x0][0x244] ;  /* 0x00009100ff027b82 */ /* 0x000e220000000800 */
[----:B------:R-:W-:Y:S02]  /*14870*/  ULDC.64 UR4, c[0x0][0x220] ;  /* 0x0000880000047ab9 */ /* 0x000fe40000000a00 */
[----:B------:R-:W-:Y:S05]  /*14880*/  STSM.16.M88.4 [R15], R36 ;  /* 0x000000240f007844 */ /* 0x000fea0000000200 */
[----:B------:R-:W-:Y:S01]  /*14890*/  BAR.SYNC.DEFER_BLOCKING 0x0 ;  /* 0x0000000000007b1d */ /* 0x000fe20000010000 */
[----:B0-----:R-:W-:-:S05]  /*148a0*/  IMAD R3, R13, R2, RZ ;  /* 0x000000020d037224 */ /* 0x001fca00078e02ff */
[----:B------:R-:W0:Y:S02]  /*148b0*/  LDS.128 R24, [R0] ;  /* 0x0000000000187984 */ /* 0x000e240000000c00 */
[----:B------:R-:W-:Y:S06]  /*148c0*/  BAR.SYNC.DEFER_BLOCKING 0x0 ;  /* 0x0000000000007b1d */ /* 0x000fec0000010000 */
[----:B------:R-:W-:Y:S02]  /*148d0*/  STSM.16.M88.4 [R15], R40 ;  /* 0x000000280f007844 */ /* 0x000fe40000000200 */
[----:B------:R-:W-:Y:S06]  /*148e0*/  BAR.SYNC.DEFER_BLOCKING 0x0 ;  /* 0x0000000000007b1d */ /* 0x000fec0000010000 */
[----:B------:R-:W1:Y:S02]  /*148f0*/  LDS.128 R28, [R0] ;  /* 0x00000000001c7984 */ /* 0x000e640000000c00 */
[----:B------:R-:W-:Y:S06]  /*14900*/  BAR.SYNC.DEFER_BLOCKING 0x0 ;  /* 0x0000000000007b1d */ /* 0x000fec0000010000 */
[----:B------:R-:W-:Y:S02]  /*14910*/  STSM.16.M88.4 [R15], R148 ;  /* 0x000000940f007844 */ /* 0x000fe40000000200 */
[----:B------:R-:W-:Y:S06]  /*14920*/  BAR.SYNC.DEFER_BLOCKING 0x0 ;  /* 0x0000000000007b1d */ /* 0x000fec0000010000 */
[----:B------:R-:W-:Y:S02]  /*14930*/  LDS.128 R32, [R0] ;  /* 0x0000000000207984 */ /* 0x000fe40000000c00 */
        /* <DEDUP_REMOVED lines=11> */
[----:B------:R-:W2:Y:S02]  /*149f0*/  LDS.128 R88, [R0] ;  /* 0x0000000000587984 */ /* 0x000ea40000000c00 */
[----:B------:R-:W-:Y:S06]  /*14a00*/  BAR.SYNC.DEFER_BLOCKING 0x0 ;  /* 0x0000000000007b1d */ /* 0x000fec0000010000 */
[----:B------:R-:W-:Y:S02]  /*14a10*/  STSM.16.M88.4 [R15], R104 ;  /* 0x000000680f007844 */ /* 0x000fe40000000200 */
[----:B------:R-:W-:Y:S06]  /*14a20*/  BAR.SYNC.DEFER_BLOCKING 0x0 ;  /* 0x0000000000007b1d */ /* 0x000fec0000010000 */
[----:B------:R-:W3:Y:S02]  /*14a30*/  LDS.128 R92, [R0] ;  /* 0x00000000005c7984 */ /* 0x000ee40000000c00 */
[----:B------:R-:W-:Y:S06]  /*14a40*/  BAR.SYNC.DEFER_BLOCKING 0x0 ;  /* 0x0000000000007b1d */ /* 0x000fec0000010000 */
[----:B------:R-:W-:Y:S02]  /*14a50*/  STSM.16.M88.4 [R15], R140 ;  /* 0x0000008c0f007844 */ /* 0x000fe40000000200 */
[----:B------:R-:W-:Y:S06]  /*14a60*/  BAR.SYNC.DEFER_BLOCKING 0x0 ;  /* 0x0000000000007b1d */ /* 0x000fec0000010000 */
[----:B------:R-:W4:Y:S02]  /*14a70*/  LDS.128 R96, [R0] ;  /* 0x0000000000607984 */ /* 0x000f240000000c00 */
[----:B------:R-:W-:Y:S06]  /*14a80*/  BAR.SYNC.DEFER_BLOCKING 0x0 ;  /* 0x0000000000007b1d */ /* 0x000fec0000010000 */
[----:B------:R-:W-:Y:S02]  /*14a90*/  STSM.16.M88.4 [R15], R136 ;  /* 0x000000880f007844 */ /* 0x000fe40000000200 */
[----:B------:R-:W-:Y:S06]  /*14aa0*/  BAR.SYNC.DEFER_BLOCKING 0x0 ;  /* 0x0000000000007b1d */ /* 0x000fec0000010000 */
[----:B------:R-:W5:Y:S02]  /*14ab0*/  LDS.128 R100, [R0] ;  /* 0x0000000000647984 */ /* 0x000f640000000c00 */
[----:B------:R-:W-:Y:S06]  /*14ac0*/  BAR.SYNC.DEFER_BLOCKING 0x0 ;  /* 0x0000000000007b1d */ /* 0x000fec0000010000 */
[----:B------:R-:W-:Y:S02]  /*14ad0*/  STSM.16.M88.4 [R15], R108 ;  /* 0x0000006c0f007844 */ /* 0x000fe40000000200 */
[----:B------:R-:W-:Y:S06]  /*14ae0*/  BAR.SYNC.DEFER_BLOCKING 0x0 ;  /* 0x0000000000007b1d */ /* 0x000fec0000010000 */
[----:B------:R-:W5:Y:S02]  /*14af0*/  LDS.128 R104, [R0] ;  /* 0x0000000000687984 */ /* 0x000f640000000c00 */
[----:B------:R-:W-:Y:S06]  /*14b00*/  BAR.SYNC.DEFER_BLOCKING 0x0 ;  /* 0x0000000000007b1d */ /* 0x000fec0000010000 */
[----:B------:R-:W-:Y:S02]  /*14b10*/  STSM.16.M88.4 [R15], R44 ;  /* 0x0000002c0f007844 */ /* 0x000fe40000000200 */
[----:B------:R-:W-:Y:S06]  /*14b20*/  BAR.SYNC.DEFER_BLOCKING 0x0 ;  /* 0x0000000000007b1d */ /* 0x000fec0000010000 */
[----:B------:R-:W-:Y:S02]  /*14b30*/  LDS.128 R140, [R0] ;  /* 0x00000000008c7984 */ /* 0x000fe40000000c00 */
        /* <DEDUP_REMOVED lines=61> */
[----:B------:R0:W-:Y:S02]  /*14f10*/  STSM.16.M88.4 [R15], R76 ;  /* 0x0000004c0f007844 */ /* 0x0001e40000000200 */
[----:B------:R-:W-:Y:S01]  /*14f20*/  BAR.SYNC.DEFER_BLOCKING 0x0 ;  /* 0x0000000000007b1d */ /* 0x000fe20000010000 */
[----:B0-----:R-:W-:Y:S01]  /*14f30*/  IMAD R76, R2, 0x80, R3 ;  /* 0x00000080024c7824 */ /* 0x001fe200078e0203 */
[----:B------:R-:W-:-:S04]  /*14f40*/  LEA R2, P6, R3, UR4, 0x1 ;  /* 0x0000000403027c11 */ /* 0x000fc8000f8c08ff */
[----:B------:R-:W-:Y:S02]  /*14f50*/  LEA.HI.X.SX32 R3, R3, UR5, 0x1, P6 ;  /* 0x0000000503037c11 */ /* 0x000fe4000b0f0eff */
[C---:B------:R-:W-:Y:S01]  /*14f60*/  ISETP.GE.AND P6, PT, R12.reuse, UR9, PT ;  /* 0x000000090c007c0c */ /* 0x040fe2000bfc6270 */
[----:B------:R-:W-:Y:S02]  /*14f70*/  ULDC.64 UR8, c[0x0][0x228] ;  /* 0x00008a0000087ab9 */ /* 0x000fe40000000a00 */
[----:B------:R-:W-:Y:S01]  /*14f80*/  ISETP.LT.AND P4, PT, R12, UR9, !P4 ;  /* 0x000000090c007c0c */ /* 0x000fe2000e781270 */
[----:B------:R-:W0:Y:S01]  /*14f90*/  LDS.128 R132, [R0] ;  /* 0x0000000000847984 */ /* 0x000e220000000c00 */
[----:B------:R-:W-:Y:S01]  /*14fa0*/  BAR.SYNC.DEFER_BLOCKING 0x0 ;  /* 0x0000000000007b1d */ /* 0x000fe20000010000 */
[----:B------:R-:W-:-:S05]  /*14fb0*/  ISETP.LT.AND P6, PT, R14, UR26, !P6 ;  /* 0x0000001a0e007c0c */ /* 0x000fca000f7c1270 */
[----:B------:R-:W-:Y:S02]  /*14fc0*/  STSM.16.M88.4 [R15], R16 ;  /* 0x000000100f007844 */ /* 0x000fe40000000200 */
[----:B------:R-:W-:Y:S06]  /*14fd0*/  BAR.SYNC.DEFER_BLOCKING 0x0 ;  /* 0x0000000000007b1d */ /* 0x000fec0000010000 */
[----:B------:R-:W0:Y:S02]  /*14fe0*/  LDS.128 R72, [R0] ;  /* 0x0000000000487984 */ /* 0x000e240000000c00 */
[----:B------:R-:W-:Y:S06]  /*14ff0*/  BAR.SYNC.DEFER_BLOCKING 0x0 ;  /* 0x0000000000007b1d */ /* 0x000fec0000010000 */
[----:B------:R-:W-:Y:S02]  /*15000*/  STSM.16.M88.4 [R15], R4 ;  /* 0x000000040f007844 */ /* 0x000fe40000000200 */
[----:B------:R-:W-:Y:S06]  /*15010*/  BAR.SYNC.DEFER_BLOCKING 0x0 ;  /* 0x0000000000007b1d */ /* 0x000fec0000010000 */
[----:B------:R-:W0:Y:S02]  /*15020*/  LDS.128 R80, [R0] ;  /* 0x0000000000507984 */ /* 0x000e240000000c00 */
[----:B------:R-:W-:Y:S06]  /*15030*/  BAR.SYNC.DEFER_BLOCKING 0x0 ;  /* 0x0000000000007b1d */ /* 0x000fec0000010000 */
[----:B------:R1:W-:Y:S02]  /*15040*/  STSM.16.M88.4 [R15], R8 ;  /* 0x000000080f007844 */ /* 0x0003e40000000200 */
[----:B------:R-:W-:Y:S01]  /*15050*/  BAR.SYNC.DEFER_BLOCKING 0x0 ;  /* 0x0000000000007b1d */ /* 0x000fe20000010000 */
[----:B-1----:R-:W-:-:S05]  /*15060*/  LEA R8, P5, R76, UR4, 0x1 ;  /* 0x000000044c087c11 */ /* 0x002fca000f8a08ff */
[----:B------:R-:W-:Y:S01]  /*15070*/  ULDC UR4, c[0x0][0x22c] ;  /* 0x00008b0000047ab9 */ /* 0x000fe20000000800 */
[----:B------:R-:W-:Y:S02]  /*15080*/  LEA.HI.X.SX32 R9, R76, UR5, 0x1, P5 ;  /* 0x000000054c097c11 */ /* 0x000fe4000a8f0eff */
[----:B------:R-:W-:Y:S02]  /*15090*/  ISETP.LT.AND P5, PT, R13, UR24, !P3 ;  /* 0x000000180d007c0c */ /* 0x000fe4000dfa1270 */
[----:B------:R-:W-:Y:S01]  /*150a0*/  ISETP.LT.AND P3, PT, R14, UR22, !P3 ;  /* 0x000000160e007c0c */ /* 0x000fe2000df61270 */
[----:B------:R-:W1:Y:S01]  /*150b0*/  LDS.128 R16, [R0] ;  /* 0x0000000000107984 */ /* 0x000e620000000c00 */
[----:B------:R-:W-:Y:S06]  /*150c0*/  BAR.SYNC.DEFER_BLOCKING 0x0 ;  /* 0x0000000000007b1d */ /* 0x000fec0000010000 */
[----:B------:R2:W-:Y:S02]  /*150d0*/  STSM.16.M88.4 [R15], R20 ;  /* 0x000000140f007844 */ /* 0x0005e40000000200 */
[----:B------:R-:W-:Y:S01]  /*150e0*/  BAR.SYNC.DEFER_BLOCKING 0x0 ;  /* 0x0000000000007b1d */ /* 0x000fe20000010000 */
[----:B--2---:R-:W-:Y:S01]  /*150f0*/  IMAD R21, R12, UR28, RZ ;  /* 0x0000001c0c157c24 */ /* 0x004fe2000f8e02ff */
[----:B------:R-:W-:Y:S01]  /*15100*/  PRMT R23, R24, 0x7632, R23 ;  /* 0x0000763218177816 */ /* 0x000fe20000000017 */
[----:B------:R-:W-:-:S02]  /*15110*/  VIADD R22, R12, 0x5 ;  /* 0x000000050c167836 */ /* 0x000fc40000000000 */
[C---:B------:R-:W-:Y:S01]  /*15120*/  IMAD.WIDE R10, R21.reuse, 0x2, R2 ;  /* 0x00000002150a7825 */ /* 0x040fe200078e0202 */
[----:B------:R-:W2:Y:S02]  /*15130*/  LDS.128 R4, [R0] ;  /* 0x0000000000047984 */ /* 0x000ea40000000c00 */
[----:B------:R-:W-:Y:S06]  /*15140*/  BAR.SYNC.DEFER_BLOCKING 0x0 ;  /* 0x0000000000007b1d */ /* 0x000fec0000010000 */
[----:B------:R3:W-:Y:S02]  /*15150*/  STSM.16.M88.4 [R15], R216 ;  /* 0x000000d80f007844 */ /* 0x0007e40000000200 */
[----:B------:R-:W-:Y:S01]  /*15160*/  BAR.SYNC.DEFER_BLOCKING 0x0 ;  /* 0x0000000000007b1d */ /* 0x000fe20000010000 */
[----:B---3--:R-:W-:-:S02]  /*15170*/  VIADD R15, R21, UR28 ;  /* 0x0000001c150f7c36 */ /* 0x008fc40008000000 */
[----:B------:R-:W-:-:S04]  /*15180*/  IMAD.WIDE R20, R21, 0x2, R8 ;  /* 0x0000000215147825 */ /* 0x000fc800078e0208 */
[----:B------:R-:W-:-:S04]  /*15190*/  IMAD.WIDE R76, R15, 0x2, R8 ;  /* 0x000000020f4c7825 */ /* 0x000fc800078e0208 */
[----:B------:R-:W-:Y:S01]  /*151a0*/  VIADD R79, R15, UR28 ;  /* 0x0000001c0f4f7c36 */ /* 0x000fe20008000000 */
[----:B------:R3:W-:Y:S01]  /*151b0*/  @P4 STG.E.U16 desc[UR6][R10.64], R24 ;  /* 0x000000180a004986 */ /* 0x0007e2000c101506 */
[----:B------:R-:W-:Y:S01]  /*151c0*/  ISETP.GE.AND P4, PT, R22, UR4, PT ;  /* 0x0000000416007c0c */ /* 0x000fe2000bf86270 */
[----:B------:R-:W-:Y:S02]  /*151d0*/  ULDC UR4, c[0x0][0x22c] ;  /* 0x00008b0000047ab9 */ /* 0x000fe40000000800 */
[----:B------:R4:W-:Y:S01]  /*151e0*/  @P6 STG.E.U16 desc[UR6][R20.64], R23 ;  /* 0x0000001714006986 */ /* 0x0009e2000c101506 */
[----:B------:R-:W-:Y:S02]  /*151f0*/  ISETP.LT.AND P6, PT, R13, UR20, !P1 ;  /* 0x000000140d007c0c */ /* 0x000fe4000cfc1270 */
[----:B------:R-:W-:Y:S01]  /*15200*/  ISETP.LT.AND P1, PT, R14, UR18, !P1 ;  /* 0x000000120e007c0c */ /* 0x000fe2000cf21270 */
[----:B------:R-:W-:Y:S01]  /*15210*/  ULDC UR18, c[0x0][0x228] ;  /* 0x00008a0000127ab9 */ /* 0x000fe20000000800 */
[----:B---3--:R-:W-:Y:S01]  /*15220*/  PRMT R11, R28, 0x7632, R11 ;  /* 0x000076321c0b7816 */ /* 0x008fe2000000000b */
[----:B----4-:R-:W-:-:S04]  /*15230*/  IMAD.WIDE R22, R15, 0x2, R2 ;  /* 0x000000020f167825 */ /* 0x010fc800078e0202 */
[----:B------:R-:W-:Y:S01]  /*15240*/  IMAD.WIDE R20, R79, 0x2, R8 ;  /* 0x000000024f147825 */ /* 0x000fe200078e0208 */
[----:B------:R3:W-:Y:S03]  /*15250*/  @P5 STG.E.U16 desc[UR6][R22.64], R28 ;  /* 0x0000001c16005986 */ /* 0x0007e6000c101506 */
[----:B------:R-:W-:Y:S01]  /*15260*/  VIADD R15, R12, 0x6 ;  /* 0x000000060c0f7836 */ /* 0x000fe20000000000 */
[----:B------:R4:W-:Y:S01]  /*15270*/  @P3 STG.E.U16 desc[UR6][R76.64], R11 ;  /* 0x0000000b4c003986 */ /* 0x0009e2000c101506 */
[----:B------:R-:W-:Y:S01]  /*15280*/  ISETP.LT.AND P3, PT, R13, UR16, !P2 ;  /* 0x000000100d007c0c */ /* 0x000fe2000d761270 */
[----:B------:R-:W-:Y:S01]  /*15290*/  ULDC UR16, c[0x0][0x228] ;  /* 0x00008a0000107ab9 */ /* 0x000fe20000000800 */
[----:B------:R-:W-:Y:S01]  /*152a0*/  ISETP.LT.AND P2, PT, R14, UR14, !P2 ;  /* 0x0000000e0e007c0c */ /* 0x000fe2000d741270 */
[----:B------:R-:W-:Y:S01]  /*152b0*/  ULDC UR14, c[0x0][0x228] ;  /* 0x00008a00000e7ab9 */ /* 0x000fe20000000800 */
[----:B------:R-:W-:Y:S01]  /*152c0*/  ISETP.GE.AND P5, PT, R15, UR4, PT ;  /* 0x000000040f007c0c */ /* 0x000fe2000bfa6270 */
[----:B------:R-:W-:Y:S01]  /*152d0*/  VIADD R15, R12, 0x7 ;  /* 0x000000070c0f7836 */ /* 0x000fe20000000000 */
[----:B------:R-:W-:Y:S01]  /*152e0*/  ULDC UR4, c[0x0][0x22c] ;  /* 0x00008b0000047ab9 */ /* 0x000fe20000000800 */
[----:B---3--:R-:W-:-:S02]  /*152f0*/  PRMT R23, R25, 0x7632, R23 ;  /* 0x0000763219177816 */ /* 0x008fc40000000017 */
[----:B------:R-:W-:Y:S01]  /*15300*/  PRMT R28, R88, 0x7632, R28 ;  /* 0x00007632581c7816 */ /* 0x000fe2000000001c */
[----:B----4-:R-:W-:-:S04]  /*15310*/  IMAD.WIDE R10, R79, 0x2, R2 ;  /* 0x000000024f0a7825 */ /* 0x010fc800078e0202 */
[----:B------:R-:W-:Y:S01]  /*15320*/  VIADD R79, R79, UR28 ;  /* 0x0000001c4f4f7c36 */ /* 0x000fe20008000000 */
[----:B------:R3:W-:Y:S01]  /*15330*/  @P6 STG.E.U16 desc[UR6][R10.64], R25 ;  /* 0x000000190a006986 */ /* 0x0007e2000c101506 */
[----:B------:R-:W-:Y:S01]  /*15340*/  ISETP.LT.AND P6, PT, R13, UR12, !P0 ;  /* 0x0000000c0d007c0c */ /* 0x000fe2000c7c1270 */
[----:B------:R-:W-:Y:S01]  /*15350*/  ULDC UR12, c[0x0][0x228] ;  /* 0x00008a00000c7ab9 */ /* 0x000fe20000000800 */
[----:B------:R-:W-:Y:S01]  /*15360*/  ISETP.LT.AND P0, PT, R14, UR10, !P0 ;  /* 0x0000000a0e007c0c */ /* 0x000fe2000c701270 */
[----:B------:R4:W-:Y:S01]  /*15370*/  @P1 STG.E.U16 desc[UR6][R20.64], R23 ;  /* 0x0000001714001986 */ /* 0x0009e2000c101506 */
[----:B------:R-:W-:Y:S01]  /*15380*/  ISETP.GE.AND P1, PT, R15, UR4, PT ;  /* 0x000000040f007c0c */ /* 0x000fe2000bf26270 */
[----:B------:R-:W-:Y:S01]  /*15390*/  VIADD R15, R12, 0x8 ;  /* 0x000000080c0f7836 */ /* 0x000fe20000000000 */
[----:B------:R-:W-:Y:S01]  /*153a0*/  ULDC UR4, c[0x0][0x22c] ;  /* 0x00008b0000047ab9 */ /* 0x000fe20000000800 */
[----:B------:R-:W-:Y:S01]  /*153b0*/  ULDC UR10, c[0x0][0x228] ;  /* 0x00008a00000a7ab9 */ /* 0x000fe20000000800 */
[----:B---3--:R-:W-:-:S02]  /*153c0*/  VIADD R25, R79, UR28 ;  /* 0x0000001c4f197c36 */ /* 0x008fc40008000000 */
[----:B------:R-:W-:-:S04]  /*153d0*/  IMAD.WIDE R10, R79, 0x2, R8 ;  /* 0x000000024f0a7825 */ /* 0x000fc800078e0208 */
[----:B----4-:R-:W-:-:S04]  /*153e0*/  IMAD.WIDE R22, R79, 0x2, R2 ;  /* 0x000000024f167825 */ /* 0x010fc800078e0202 */
[----:B------:R-:W-:Y:S01]  /*153f0*/  IMAD.WIDE R20, R25, 0x2, R2 ;  /* 0x0000000219147825 */ /* 0x000fe200078e0202 */
[----:B------:R3:W-:Y:S01]  /*15400*/  @P3 STG.E.U16 desc[UR6][R22.64], R29 ;  /* 0x0000001d16003986 */ /* 0x0007e2000c101506 */
[----:B------:R-:W-:Y:S01]  /*15410*/  ISETP.GE.AND P3, PT, R15, UR4, PT ;  /* 0x000000040f007c0c */ /* 0x000fe2000bf66270 */
[----:B------:R-:W-:Y:S01]  /*15420*/  ULDC.64 UR4, c[0x0][0x228] ;  /* 0x00008a0000047ab9 */ /* 0x000fe20000000a00 */
[----:B------:R-:W-:Y:S01]  /*15430*/  VIADD R15, R12, 0x9 ;  /* 0x000000090c0f7836 */ /* 0x000fe20000000000 */
[----:B---3--:R-:W-:-:S05]  /*15440*/  PRMT R23, R29, 0x7632, R23 ;  /* 0x000076321d177816 */ /* 0x008fca0000000017 */
[----:B------:R3:W-:Y:S04]  /*15450*/  @P2 STG.E.U16 desc[UR6][R10.64], R23 ;  /* 0x000000170a002986 */ /* 0x0007e8000c101506 */
[----:B------:R4:W-:Y:S01]  /*15460*/  @P6 STG.E.U16 desc[UR6][R20.64], R26 ;  /* 0x0000001a14006986 */ /* 0x0009e2000c101506 */
[C---:B------:R-:W-:Y:S01]  /*15470*/  ISETP.LT.AND P6, PT, R13.reuse, UR8, !P5 ;  /* 0x000000080d007c0c */ /* 0x040fe2000efc1270 */
[----:B------:R-:W-:Y:S02]  /*15480*/  ULDC.64 UR8, c[0x0][0x228] ;  /* 0x00008a0000087ab9 */ /* 0x000fe40000000a00 */
[----:B------:R-:W-:Y:S01]  /*15490*/  ISETP.LT.AND P2, PT, R13, UR8, !P4 ;  /* 0x000000080d007c0c */ /* 0x000fe2000e741270 */
[----:B------:R-:W-:Y:S01]  /*154a0*/  ULDC UR8, c[0x0][0x228] ;  /* 0x00008a0000087ab9 */ /* 0x000fe20000000800 */
[----:B------:R-:W-:Y:S01]  /*154b0*/  ISETP.LT.AND P4, PT, R14, UR4, !P4 ;  /* 0x000000040e007c0c */ /* 0x000fe2000e781270 */
[----:B------:R-:W-:Y:S01]  /*154c0*/  ULDC UR4, c[0x0][0x22c] ;  /* 0x00008b0000047ab9 */ /* 0x000fe20000000800 */
[----:B---3--:R-:W-:Y:S01]  /*154d0*/  PRMT R11, R26, 0x7632, R11 ;  /* 0x000076321a0b7816 */ /* 0x008fe2000000000b */
[C---:B------:R-:W-:Y:S01]  /*154e0*/  IMAD.WIDE R22, R25.reuse, 0x2, R8 ;  /* 0x0000000219167825 */ /* 0x040fe200078e0208 */
[----:B------:R-:W-:Y:S01]  /*154f0*/  ISETP.LT.AND P5, PT, R14, UR8, !P5 ;  /* 0x000000080e007c0c */ /* 0x000fe2000efa1270 */
[----:B------:R-:W-:Y:S01]  /*15500*/  ULDC UR8, c[0x0][0x228] ;  /* 0x00008a0000087ab9 */ /* 0x000fe20000000800 */
[----:B----4-:R-:W-:Y:S01]  /*15510*/  PRMT R26, R40, 0x7632, R26 ;  /* 0x00007632281a7816 */ /* 0x010fe2000000001a */
[----:B------:R-:W-:Y:S01]  /*15520*/  VIADD R25, R25, UR28 ;  /* 0x0000001c19197c36 */ /* 0x000fe20008000000 */
[----:B------:R3:W-:Y:S01]  /*15530*/  @P0 STG.E.U16 desc[UR6][R22.64], R11 ;  /* 0x0000000b16000986 */ /* 0x0007e2000c101506 */
[----:B------:R-:W-:Y:S01]  /*15540*/  ISETP.GE.AND P0, PT, R15, UR4, PT ;  /* 0x000000040f007c0c */ /* 0x000fe2000bf06270 */
[----:B------:R-:W-:Y:S01]  /*15550*/  VIADD R15, R12, 0xa ;  /* 0x0000000a0c0f7836 */ /* 0x000fe20000000000 */
[----:B------:R-:W-:Y:S01]  /*15560*/  ULDC UR4, c[0x0][0x22c] ;  /* 0x00008b0000047ab9 */ /* 0x000fe20000000800 */
[----:B------:R-:W-:-:S04]  /*15570*/  IMAD.WIDE R20, R25, 0x2, R8 ;  /* 0x0000000219147825 */ /* 0x000fc800078e0208 */
[C---:B------:R-:W-:Y:S02]  /*15580*/  VIADD R29, R25.reuse, UR28 ;  /* 0x0000001c191d7c36 */ /* 0x040fe40008000000 */
[----:B---3--:R-:W-:Y:S01]  /*15590*/  IMAD.WIDE R10, R25, 0x2, R2 ;  /* 0x00000002190a7825 */ /* 0x008fe200078e0202 */
[----:B------:R-:W-:-:S03]  /*155a0*/  PRMT R23, R30, 0x7632, R23 ;  /* 0x000076321e177816 */ /* 0x000fc60000000017 */
[----:B------:R-:W-:Y:S01]  /*155b0*/  IMAD.WIDE R24, R29, 0x2, R2 ;  /* 0x000000021d187825 */ /* 0x000fe200078e0202 */
[----:B------:R3:W-:Y:S01]  /*155c0*/  @P2 STG.E.U16 desc[UR6][R10.64], R30 ;  /* 0x0000001e0a002986 */ /* 0x0007e2000c101506 */
[----:B------:R-:W-:Y:S01]  /*155d0*/  ISETP.GE.AND P2, PT, R15, UR4, PT ;  /* 0x000000040f007c0c */ /* 0x000fe2000bf46270 */
[----:B------:R-:W-:Y:S01]  /*155e0*/  ULDC UR4, c[0x0][0x22c] ;  /* 0x00008b0000047ab9 */ /* 0x000fe20000000800 */
[----:B------:R-:W-:Y:S01]  /*155f0*/  VIADD R15, R12, 0xb ;  /* 0x0000000b0c0f7836 */ /* 0x000fe20000000000 */
[----:B------:R4:W-:Y:S01]  /*15600*/  @P4 STG.E.U16 desc[UR6][R20.64], R23 ;  /* 0x0000001714004986 */ /* 0x0009e2000c101506 */
[----:B------:R-:W-:Y:S01]  /*15610*/  ISETP.LT.AND P4, PT, R13, UR10, !P1 ;  /* 0x0000000a0d007c0c */ /* 0x000fe2000cf81270 */
[----:B------:R-:W-:Y:S01]  /*15620*/  VIADD R77, R29, UR28 ;  /* 0x0000001c1d4d7c36 */ /* 0x000fe20008000000 */
[----:B------:R-:W-:Y:S01]  /*15630*/  ISETP.LT.AND P1, PT, R14, UR12, !P1 ;  /* 0x0000000c0e007c0c */ /* 0x000fe2000cf21270 */
[----:B------:R5:W-:Y:S01]  /*15640*/  @P6 STG.E.U16 desc[UR6][R24.64], R27 ;  /* 0x0000001b18006986 */ /* 0x000be2000c101506 */
[----:B------:R-:W-:Y:S01]  /*15650*/  ISETP.GE.AND P6, PT, R15, UR4, PT ;  /* 0x000000040f007c0c */ /* 0x000fe2000bfc6270 */
[----:B------:R-:W-:Y:S01]  /*15660*/  VIADD R15, R12, 0xc ;  /* 0x0000000c0c0f7836 */ /* 0x000fe20000000000 */
[----:B------:R-:W-:Y:S01]  /*15670*/  ULDC UR4, c[0x0][0x22c] ;  /* 0x00008b0000047ab9 */ /* 0x000fe20000000800 */
[----:B---3--:R-:W-:Y:S01]  /*15680*/  IMAD.WIDE R10, R29, 0x2, R8 ;  /* 0x000000021d0a7825 */ /* 0x008fe200078e0208 */
[----:B------:R-:W-:Y:S01]  /*15690*/  ULDC UR10, c[0x0][0x228] ;  /* 0x00008a00000a7ab9 */ /* 0x000fe20000000800 */
[----:B------:R-:W-:-:S02]  /*156a0*/  ULDC UR12, c[0x0][0x228] ;  /* 0x00008a00000c7ab9 */ /* 0x000fc40000000800 */
[----:B----4-:R-:W-:Y:S01]  /*156b0*/  IMAD.WIDE R20, R77, 0x2, R2 ;  /* 0x000000024d147825 */ /* 0x010fe200078e0202 */
[----:B-----5:R-:W-:-:S03]  /*156c0*/  PRMT R27, R27, 0x7632, R27 ;  /* 0x000076321b1b7816 */ /* 0x020fc6000000001b */
[----:B------:R-:W-:Y:S01]  /*156d0*/  IMAD.WIDE R22, R77, 0x2, R8 ;  /* 0x000000024d167825 */ /* 0x000fe200078e0208 */
[----:B------:R-:W-:Y:S01]  /*156e0*/  PRMT R24, R31, 0x7632, R24 ;  /* 0x000076321f187816 */ /* 0x000fe20000000018 */
[----:B------:R3:W-:Y:S01]  /*156f0*/  @P5 STG.E.U16 desc[UR6][R10.64], R27 ;  /* 0x0000001b0a005986 */ /* 0x0007e2000c101506 */
[----:B------:R-:W-:Y:S01]  /*15700*/  ISETP.GE.AND P5, PT, R15, UR4, PT ;  /* 0x000000040f007c0c */ /* 0x000fe2000bfa6270 */
[----:B------:R-:W-:Y:S01]  /*15710*/  ULDC UR4, c[0x0][0x228] ;  /* 0x00008a0000047ab9 */ /* 0x000fe20000000800 */
[----:B------:R-:W-:Y:S01]  /*15720*/  VIADD R77, R77, UR28 ;  /* 0x0000001c4d4d7c36 */ /* 0x000fe20008000000 */
[----:B------:R4:W-:Y:S01]  /*15730*/  @P4 STG.E.U16 desc[UR6][R20.64], R31 ;  /* 0x0000001f14004986 */ /* 0x0009e2000c101506 */
[----:B------:R-:W-:Y:S01]  /*15740*/  VIADD R15, R12, 0xd ;  /* 0x0000000d0c0f7836 */ /* 0x000fe20000000000 */
[C---:B------:R-:W-:Y:S01]  /*15750*/  ISETP.LT.AND P4, PT, R13.reuse, UR10, !P0 ;  /* 0x0000000a0d007c0c */ /* 0x040fe2000c781270 */
[----:B------:R-:W-:Y:S01]  /*15760*/  ULDC UR10, c[0x0][0x228] ;  /* 0x00008a00000a7ab9 */ /* 0x000fe20000000800 */
[----:B------:R5:W-:Y:S01]  /*15770*/  @P1 STG.E.U16 desc[UR6][R22.64], R24 ;  /* 0x0000001816001986 */ /* 0x000be2000c101506 */
[----:B------:R-:W-:Y:S01]  /*15780*/  ISETP.LT.AND P1, PT, R13, UR4, !P3 ;  /* 0x000000040d007c0c */ /* 0x000fe2000df21270 */
[----:B------:R-:W-:Y:S01]  /*15790*/  ULDC UR4, c[0x0][0x22c] ;  /* 0x00008b0000047ab9 */ /* 0x000fe20000000800 */
[C---:B------:R-:W-:Y:S01]  /*157a0*/  ISETP.LT.AND P3, PT, R14.reuse, UR8, !P3 ;  /* 0x000000080e007c0c */ /* 0x040fe2000df61270 */
[----:B------:R-:W-:Y:S01]  /*157b0*/  ULDC UR8, c[0x0][0x228] ;  /* 0x00008a0000087ab9 */ /* 0x000fe20000000800 */
[----:B---3--:R-:W-:Y:S01]  /*157c0*/  IMAD.WIDE R10, R77, 0x2, R2 ;  /* 0x000000024d0a7825 */ /* 0x008fe200078e0202 */
[----:B------:R-:W-:Y:S01]  /*157d0*/  ISETP.LT.AND P0, PT, R14, UR8, !P0 ;  /* 0x000000080e007c0c */ /* 0x000fe2000c701270 */
[----:B------:R-:W-:-:S02]  /*157e0*/  ULDC UR8, c[0x0][0x228] ;  /* 0x00008a0000087ab9 */ /* 0x000fc40000000800 */
[----:B----4-:R-:W-:Y:S01]  /*157f0*/  IMAD.WIDE R20, R77, 0x2, R8 ;  /* 0x000000024d147825 */ /* 0x010fe200078e0208 */
[----:B-----5:R-:W-:-:S03]  /*15800*/  PRMT R23, R32, 0x7632, R23 ;  /* 0x0000763220177816 */ /* 0x020fc60000000017 */
[----:B------:R-:W-:Y:S01]  /*15810*/  VIADD R77, R77, UR28 ;  /* 0x0000001c4d4d7c36 */ /* 0x000fe20008000000 */
[----:B------:R3:W-:Y:S01]  /*15820*/  @P1 STG.E.U16 desc[UR6][R10.64], R32 ;  /* 0x000000200a001986 */ /* 0x0007e2000c101506 */
[----:B------:R-:W-:Y:S01]  /*15830*/  ISETP.GE.AND P1, PT, R15, UR4, PT ;  /* 0x000000040f007c0c */ /* 0x000fe2000bf26270 */
[----:B------:R-:W-:Y:S01]  /*15840*/  ULDC UR4, c[0x0][0x228] ;  /* 0x00008a0000047ab9 */ /* 0x000fe20000000800 */
[----:B------:R-:W-:Y:S01]  /*15850*/  IMAD.WIDE R24, R77, 0x2, R8 ;  /* 0x000000024d187825 */ /* 0x000fe200078e0208 */
[----:B------:R4:W-:Y:S01]  /*15860*/  @P3 STG.E.U16 desc[UR6][R20.64], R23 ;  /* 0x0000001714003986 */ /* 0x0009e2000c101506 */
[----:B------:R-:W-:Y:S01]  /*15870*/  ISETP.LT.AND P3, PT, R13, UR4, !P2 ;  /* 0x000000040d007c0c */ /* 0x000fe2000d761270 */
[----:B------:R-:W-:Y:S01]  /*15880*/  ULDC UR4, c[0x0][0x22c] ;  /* 0x00008b0000047ab9 */ /* 0x000fe20000000800 */
[----:B------:R-:W-:Y:S01]  /*15890*/  ISETP.LT.AND P2, PT, R14, UR8, !P2 ;  /* 0x000000080e007c0c */ /* 0x000fe2000d741270 */
[----:B------:R-:W-:Y:S01]  /*158a0*/  VIADD R15, R12, 0xe ;  /* 0x0000000e0c0f7836 */ /* 0x000fe20000000000 */
[----:B------:R-:W-:Y:S01]  /*158b0*/  ULDC UR8, c[0x0][0x228] ;  /* 0x00008a0000087ab9 */ /* 0x000fe20000000800 */
[----:B---3--:R-:W-:Y:S01]  /*158c0*/  PRMT R11, R36, 0x7632, R11 ;  /* 0x00007632240b7816 */ /* 0x008fe2000000000b */
[----:B----4-:R-:W-:-:S04]  /*158d0*/  IMAD.WIDE R22, R77, 0x2, R2 ;  /* 0x000000024d167825 */ /* 0x010fc800078e0202 */
        /* <DEDUP_REMOVED lines=8> */
[----:B------:R-:W-:Y:S01]  /*15960*/  VIADD R15, R12, 0xf ;  /* 0x0000000f0c0f7836 */ /* 0x000fe20000000000 */
[----:B------:R-:W-:Y:S01]  /*15970*/  ISETP.LT.AND P6, PT, R14, UR4, !P6 ;  /* 0x000000040e007c0c */ /* 0x000fe2000f7c1270 */
[----:B------:R-:W-:Y:S01]  /*15980*/  ULDC UR4, c[0x0][0x22c] ;  /* 0x00008b0000047ab9 */ /* 0x000fe20000000800 */
[----:B---3--:R-:W-:Y:S01]  /*15990*/  PRMT R23, R33, 0x7632, R23 ;  /* 0x0000763221177816 */ /* 0x008fe20000000017 */
[----:B----4-:R-:W-:-:S04]  /*159a0*/  IMAD.WIDE R10, R77, 0x2, R2 ;  /* 0x000000024d0a7825 */ /* 0x010fc800078e0202 */
[----:B------:R-:W-:Y:S01]  /*159b0*/  VIADD R77, R77, UR28 ;  /* 0x0000001c4d4d7c36 */ /* 0x000fe20008000000 */
[----:B------:R3:W-:Y:S01]  /*159c0*/  @P3 STG.E.U16 desc[UR6][R10.64], R33 ;  /* 0x000000210a003986 */ /* 0x0007e2000c101506 */
[----:B------:R-:W-:Y:S01]  /*159d0*/  ISETP.GE.AND P3, PT, R15, UR4, PT ;  /* 0x000000040f007c0c */ /* 0x000fe2000bf66270 */
[----:B------:R-:W-:Y:S01]  /*159e0*/  VIADD R15, R12, 0x10 ;  /* 0x000000100c0f7836 */ /* 0x000fe20000000000 */
[----:B------:R-:W-:Y:S01]  /*159f0*/  ULDC UR4, c[0x0][0x22c] ;  /* 0x00008b0000047ab9 */ /* 0x000fe20000000800 */
[----:B------:R4:W-:Y:S01]  /*15a00*/  @P2 STG.E.U16 desc[UR6][R20.64], R23 ;  /* 0x0000001714002986 */ /* 0x0009e2000c101506 */
[----:B------:R-:W-:Y:S01]  /*15a10*/  ISETP.LT.AND P2, PT, R13, UR8, !P5 ;  /* 0x000000080d007c0c */ /* 0x000fe2000ef41270 */
[C---:B------:R-:W-:Y:S01]  /*15a20*/  VIADD R25, R77.reuse, UR28 ;  /* 0x0000001c4d197c36 */ /* 0x040fe20008000000 */
[----:B------:R-:W-:Y:S01]  /*15a30*/  ULDC UR8, c[0x0][0x228] ;  /* 0x00008a0000087ab9 */ /* 0x000fe20000000800 */
[----:B---3--:R-:W-:-:S04]  /*15a40*/  IMAD.WIDE R10, R77, 0x2, R8 ;  /* 0x000000024d0a7825 */ /* 0x008fc800078e0208 */
[----:B----4-:R-:W-:-:S04]  /*15a50*/  IMAD.WIDE R22, R77, 0x2, R2 ;  /* 0x000000024d167825 */ /* 0x010fc800078e0202 */
[----:B------:R-:W-:Y:S01]  /*15a60*/  IMAD.WIDE R20, R25, 0x2, R2 ;  /* 0x0000000219147825 */ /* 0x000fe200078e0202 */
[----:B------:R3:W-:Y:S01]  /*15a70*/  @P0 STG.E.U16 desc[UR6][R22.64], R37 ;  /* 0x0000002516000986 */ /* 0x0007e2000c101506 */
[----:B------:R-:W-:Y:S01]  /*15a80*/  ISETP.GE.AND P0, PT, R15, UR4, PT ;  /* 0x000000040f007c0c */ /* 0x000fe2000bf06270 */
[----:B------:R-:W-:Y:S01]  /*15a90*/  ULDC UR4, c[0x0][0x228] ;  /* 0x00008a0000047ab9 */ /* 0x000fe20000000800 */
[----:B------:R-:W-:Y:S01]  /*15aa0*/  VIADD R15, R12, 0x11 ;  /* 0x000000110c0f7836 */ /* 0x000fe20000000000 */
[----:B------:R-:W-:Y:S01]  /*15ab0*/  ISETP.LT.AND P5, PT, R14, UR4, !P5 ;  /* 0x000000040e007c0c */ /* 0x000fe2000efa1270 */
[----:B------:R-:W-:Y:S01]  /*15ac0*/  ULDC UR4, c[0x0][0x22c] ;  /* 0x00008b0000047ab9 */ /* 0x000fe20000000800 */
[----:B---3--:R-:W-:-:S05]  /*15ad0*/  PRMT R23, R37, 0x7632, R23 ;  /* 0x0000763225177816 */ /* 0x008fca0000000017 */
[----:B------:R3:W-:Y:S01]  /*15ae0*/  @P6 STG.E.U16 desc[UR6][R10.64], R23 ;  /* 0x000000170a006986 */ /* 0x0007e2000c101506 */
[C---:B------:R-:W-:Y:S01]  /*15af0*/  ISETP.LT.AND P6, PT, R13.reuse, UR12, !P4 ;  /* 0x0000000c0d007c0c */ /* 0x040fe2000e7c1270 */
[----:B------:R-:W-:Y:S02]  /*15b00*/  ULDC UR12, c[0x0][0x228] ;  /* 0x00008a00000c7ab9 */ /* 0x000fe40000000800 */
[----:B------:R4:W-:Y:S01]  /*15b10*/  @P2 STG.E.U16 desc[UR6][R20.64], R34 ;  /* 0x0000002214002986 */ /* 0x0009e2000c101506 */
[----:B------:R-:W-:Y:S01]  /*15b20*/  ISETP.LT.AND P2, PT, R13, UR8, !P1 ;  /* 0x000000080d007c0c */ /* 0x000fe2000cf41270 */
[----:B------:R-:W-:Y:S01]  /*15b30*/  ULDC UR8, c[0x0][0x228] ;  /* 0x00008a0000087ab9 */ /* 0x000fe20000000800 */
[C---:B------:R-:W-:Y:S01]  /*15b40*/  ISETP.LT.AND P1, PT, R14.reuse, UR10, !P1 ;  /* 0x0000000a0e007c0c */ /* 0x040fe2000cf21270 */
[----:B------:R-:W-:Y:S01]  /*15b50*/  ULDC UR10, c[0x0][0x228] ;  /* 0x00008a00000a7ab9 */ /* 0x000fe20000000800 */
[----:B------:R-:W-:Y:S01]  /*15b60*/  ISETP.LT.AND P4, PT, R14, UR8, !P4 ;  /* 0x000000080e007c0c */ /* 0x000fe2000e781270 */
[----:B------:R-:W-:Y:S01]  /*15b70*/  ULDC UR8, c[0x0][0x228] ;  /* 0x00008a0000087ab9 */ /* 0x000fe20000000800 */
[----:B---3--:R-:W-:Y:S01]  /*15b80*/  IMAD.WIDE R22, R25, 0x2, R8 ;  /* 0x0000000219167825 */ /* 0x008fe200078e0208 */
[----:B------:R-:W-:-:S03]  /*15b90*/  PRMT R11, R34, 0x7632, R11 ;  /* 0x00007632220b7816 */ /* 0x000fc6000000000b */
[----:B------:R-:W-:Y:S02]  /*15ba0*/  VIADD R25, R25, UR28 ;  /* 0x0000001c19197c36 */ /* 0x000fe40008000000 */
[----:B------:R3:W-:Y:S01]  /*15bb0*/  @P5 STG.E.U16 desc[UR6][R22.64], R11 ;  /* 0x0000000b16005986 */ /* 0x0007e2000c101506 */
[----:B------:R-:W-:Y:S01]  /*15bc0*/  ISETP.GE.AND P5, PT, R15, UR4, PT ;  /* 0x000000040f007c0c */ /* 0x000fe2000bfa6270 */
[C---:B------:R-:W-:Y:S01]  /*15bd0*/  VIADD R27, R25.reuse, UR28 ;  /* 0x0000001c191b7c36 */ /* 0x040fe20008000000 */
[----:B------:R-:W-:Y:S01]  /*15be0*/  ULDC UR4, c[0x0][0x22c] ;  /* 0x00008b0000047ab9 */ /* 0x000fe20000000800 */
[----:B----4-:R-:W-:-:S04]  /*15bf0*/  IMAD.WIDE R20, R25, 0x2, R8 ;  /* 0x0000000219147825 */ /* 0x010fc800078e0208 */
[----:B------:R-:W-:Y:S02]  /*15c00*/  VIADD R15, R12, 0x12 ;  /* 0x000000120c0f7836 */ /* 0x000fe40000000000 */
[----:B------:R-:W-:Y:S02]  /*15c10*/  VIADD R29, R27, UR28 ;  /* 0x0000001c1b1d7c36 */ /* 0x000fe40008000000 */
[----:B---3--:R-:W-:Y:S01]  /*15c20*/  IMAD.WIDE R10, R25, 0x2, R2 ;  /* 0x00000002190a7825 */ /* 0x008fe200078e0202 */
[----:B------:R-:W-:-:S03]  /*15c30*/  PRMT R23, R38, 0x7632, R23 ;  /* 0x0000763226177816 */ /* 0x000fc60000000017 */
[----:B------:R-:W-:Y:S01]  /*15c40*/  IMAD.WIDE R24, R27, 0x2, R2 ;  /* 0x000000021b187825 */ /* 0x000fe200078e0202 */
[----:B------:R3:W-:Y:S01]  /*15c50*/  @P2 STG.E.U16 desc[UR6][R10.64], R38 ;  /* 0x000000260a002986 */ /* 0x0007e2000c101506 */
[----:B------:R-:W-:Y:S01]  /*15c60*/  ISETP.GE.AND P2, PT, R15, UR4, PT ;  /* 0x000000040f007c0c */ /* 0x000fe2000bf46270 */
[----:B------:R-:W-:Y:S01]  /*15c70*/  ULDC UR4, c[0x0][0x22c] ;  /* 0x00008b0000047ab9 */ /* 0x000fe20000000800 */
[----:B------:R-:W-:Y:S01]  /*15c80*/  VIADD R15, R12, 0x13 ;  /* 0x000000130c0f7836 */ /* 0x000fe20000000000 */
[----:B------:R4:W-:Y:S04]  /*15c90*/  @P1 STG.E.U16 desc[UR6][R20.64], R23 ;  /* 0x0000001714001986 */ /* 0x0009e8000c101506 */
[----:B------:R5:W-:Y:S01]  /*15ca0*/  @P6 STG.E.U16 desc[UR6][R24.64], R35 ;  /* 0x0000002318006986 */ /* 0x000be2000c101506 */
[----:B------:R-:W-:Y:S01]  /*15cb0*/  ISETP.LT.AND P6, PT, R13, UR10, !P3 ;  /* 0x0000000a0d007c0c */ /* 0x000fe2000dfc1270 */
[----:B------:R-:W-:Y:S01]  /*15cc0*/  ULDC UR10, c[0x0][0x228] ;  /* 0x00008a00000a7ab9 */ /* 0x000fe20000000800 */
[----:B------:R-:W-:Y:S01]  /*15cd0*/  ISETP.LT.AND P3, PT, R14, UR12, !P3 ;  /* 0x0000000c0e007c0c */ /* 0x000fe2000df61270 */
[----:B---3--:R-:W-:Y:S01]  /*15ce0*/  IMAD.WIDE R10, R27, 0x2, R8 ;  /* 0x000000021b0a7825 */ /* 0x008fe200078e0208 */
[----:B------:R-:W-:Y:S01]  /*15cf0*/  ISETP.GE.AND P1, PT, R15, UR4, PT ;  /* 0x000000040f007c0c */ /* 0x000fe2000bf26270 */
[----:B------:R-:W-:Y:S01]  /*15d00*/  ULDC UR4, c[0x0][0x22c] ;  /* 0x00008b0000047ab9 */ /* 0x000fe20000000800 */
[----:B------:R-:W-:Y:S01]  /*15d10*/  PRMT R15, R39, 0x7632, R15 ;  /* 0x00007632270f7816 */ /* 0x000fe2000000000f */
[----:B----4-:R-:W-:Y:S01]  /*15d20*/  IMAD.WIDE R20, R29, 0x2, R2 ;  /* 0x000000021d147825 */ /* 0x010fe200078e0202 */
[----:B------:R-:W-:Y:S01]  /*15d30*/  ULDC UR12, c[0x0][0x228] ;  /* 0x00008a00000c7ab9 */ /* 0x000fe20000000800 */
[----:B-----5:R-:W-:-:S02]  /*15d40*/  PRMT R35, R35, 0x7632, R35 ;  /* 0x0000763223237816 */ /* 0x020fc40000000023 */
[----:B------:R-:W-:Y:S02]  /*15d50*/  VIADD R24, R12, 0x14 ;  /* 0x000000140c187836 */ /* 0x000fe40000000000 */
[C---:B------:R-:W-:Y:S01]  /*15d60*/  IMAD.WIDE R22, R29.reuse, 0x2, R8 ;  /* 0x000000021d167825 */ /* 0x040fe200078e0208 */
[----:B------:R3:W-:Y:S02]  /*15d70*/  @P4 STG.E.U16 desc[UR6][R10.64], R35 ;  /* 0x000000230a004986 */ /* 0x0007e4000c101506 */
[----:B------:R-:W-:Y:S01]  /*15d80*/  ISETP.GE.AND P4, PT, R24, UR4, PT ;  /* 0x0000000418007c0c */ /* 0x000fe2000bf86270 */
[----:B------:R-:W-:Y:S01]  /*15d90*/  ULDC UR4, c[0x0][0x228] ;  /* 0x00008a0000047ab9 */ /* 0x000fe20000000800 */
[----:B------:R-:W-:Y:S01]  /*15da0*/  VIADD R29, R29, UR28 ;  /* 0x0000001c1d1d7c36 */ /* 0x000fe20008000000 */
[----:B------:R4:W-:Y:S01]  /*15db0*/  @P6 STG.E.U16 desc[UR6][R20.64], R39 ;  /* 0x0000002714006986 */ /* 0x0009e2000c101506 */
[C---:B------:R-:W-:Y:S01]  /*15dc0*/  ISETP.LT.AND P6, PT, R13.reuse, UR10, !P5 ;  /* 0x0000000a0d007c0c */ /* 0x040fe2000efc1270 */
[----:B------:R-:W-:Y:S01]  /*15dd0*/  ULDC UR10, c[0x0][0x228] ;  /* 0x00008a00000a7ab9 */ /* 0x000fe20000000800 */
[C---:B------:R-:W-:Y:S01]  /*15de0*/  ISETP.LT.AND P5, PT, R14.reuse, UR12, !P5 ;  /* 0x0000000c0e007c0c */ /* 0x040fe2000efa1270 */
[----:B------:R5:W-:Y:S01]  /*15df0*/  @P3 STG.E.U16 desc[UR6][R22.64], R15 ;  /* 0x0000000f16003986 */ /* 0x000be2000c101506 */
[----:B------:R-:W-:Y:S01]  /*15e00*/  ISETP.LT.AND P3, PT, R13, UR4, !P0 ;  /* 0x000000040d007c0c */ /* 0x000fe2000c761270 */
[C---:B------:R-:W-:Y:S01]  /*15e10*/  VIADD R27, R29.reuse, UR28 ;  /* 0x0000001c1d1b7c36 */ /* 0x040fe20008000000 */
[----:B------:R-:W-:Y:S01]  /*15e20*/  ISETP.LT.AND P0, PT, R14, UR8, !P0 ;  /* 0x000000080e007c0c */ /* 0x000fe2000c701270 */
[C---:B---3--:R-:W-:Y:S01]  /*15e30*/  IMAD.WIDE R10, R29.reuse, 0x2, R2 ;  /* 0x000000021d0a7825 */ /* 0x048fe200078e0202 */
[----:B------:R-:W-:Y:S01]  /*15e40*/  ULDC UR4, c[0x0][0x22c] ;  /* 0x00008b0000047ab9 */ /* 0x000fe20000000800 */
[----:B------:R-:W-:Y:S01]  /*15e50*/  ULDC UR12, c[0x0][0x228] ;  /* 0x00008a00000c7ab9 */ /* 0x000fe20000000800 */
[----:B------:R-:W-:Y:S01]  /*15e60*/  ULDC UR8, c[0x0][0x22c] ;  /* 0x00008b0000087ab9 */ /* 0x000fe20000000800 */
[----:B----4-:R-:W-:-:S04]  /*15e70*/  IMAD.WIDE R20, R29, 0x2, R8 ;  /* 0x000000021d147825 */ /* 0x010fc800078e0208 */
[C---:B-----5:R-:W-:Y:S02]  /*15e80*/  VIADD R15, R12.reuse, 0x15 ;  /* 0x000000150c0f7836 */ /* 0x060fe40000000000 */
[----:B------:R-:W-:Y:S01]  /*15e90*/  IMAD.WIDE R22, R27, 0x2, R2 ;  /* 0x000000021b167825 */ /* 0x000fe200078e0202 */
[----:B------:R-:W-:Y:S02]  /*15ea0*/  @P3 STG.E.U16 desc[UR6][R10.64], R40 ;  /* 0x000000280a003986 */ /* 0x000fe4000c101506 */
[----:B------:R-:W-:Y:S01]  /*15eb0*/  ISETP.GE.AND P3, PT, R15, UR4, PT ;  /* 0x000000040f007c0c */ /* 0x000fe2000bf66270 */
[----:B------:R-:W-:Y:S01]  /*15ec0*/  IMAD.WIDE R24, R27, 0x2, R8 ;  /* 0x000000021b187825 */ /* 0x000fe200078e0208 */
[----:B------:R3:W-:Y:S01]  /*15ed0*/  @P0 STG.E.U16 desc[UR6][R20.64], R26 ;  /* 0x0000001a14000986 */ /* 0x0007e2000c101506 */
[----:B------:R-:W-:Y:S01]  /*15ee0*/  ULDC UR4, c[0x0][0x248] ;  /* 0x0000920000047ab9 */ /* 0x000fe20000000800 */
[C---:B------:R-:W-:Y:S01]  /*15ef0*/  ISETP.LT.AND P0, PT, R13.reuse, UR10, !P2 ;  /* 0x0000000a0d007c0c */ /* 0x040fe2000d701270 */
[----:B------:R-:W-:Y:S01]  /*15f00*/  VIADD R15, R12, 0x16 ;  /* 0x000000160c0f7836 */ /* 0x000fe20000000000 */
[----:B------:R-:W-:Y:S01]  /*15f10*/  @P6 STG.E.U16 desc[UR6][R22.64], R88 ;  /* 0x0000005816006986 */ /* 0x000fe2000c101506 */
[----:B------:R-:W-:Y:S01]  /*15f20*/  ISETP.LT.AND P2, PT, R14, UR12, !P2 ;  /* 0x0000000c0e007c0c */ /* 0x000fe2000d741270 */
[----:B------:R-:W-:Y:S01]  /*15f30*/  ULDC UR10, c[0x0][0x228] ;  /* 0x00008a00000a7ab9 */ /* 0x000fe20000000800 */
[----:B------:R-:W-:Y:S01]  /*15f40*/  ISETP.LT.AND P6, PT, R13, UR14, !P1 ;  /* 0x0000000e0d007c0c */ /* 0x000fe2000cfc1270 */
[----:B------:R4:W-:Y:S01]  /*15f50*/  @P5 STG.E.U16 desc[UR6][R24.64], R28 ;  /* 0x0000001c18005986 */ /* 0x0009e2000c101506 */
[----:B------:R-:W-:Y:S01]  /*15f60*/  ISETP.GE.AND P5, PT, R15, UR8, PT ;  /* 0x000000080f007c0c */ /* 0x000fe2000bfa6270 */
[----:B------:R-:W-:Y:S01]  /*15f70*/  VIADD R15, R12, 0x17 ;  /* 0x000000170c0f7836 */ /* 0x000fe20000000000 */
[----:B------:R-:W-:Y:S01]  /*15f80*/  ULDC UR12, c[0x0][0x228] ;  /* 0x00008a00000c7ab9 */ /* 0x000fe20000000800 */
[----:B---3--:R-:W-:Y:S01]  /*15f90*/  VIADD R21, R27, UR4 ;  /* 0x000000041b157c36 */ /* 0x008fe20008000000 */
[----:B------:R-:W-:Y:S01]  /*15fa0*/  ULDC UR4, c[0x0][0x248] ;  /* 0x0000920000047ab9 */ /* 0x000fe20000000800 */
[----:B------:R-:W-:Y:S01]  /*15fb0*/  ULDC UR14, c[0x0][0x228] ;  /* 0x00008a00000e7ab9 */ /* 0x000fe20000000800 */
[----:B------:R-:W-:Y:S01]  /*15fc0*/  ISETP.LT.AND P1, PT, R14, UR10, !P1 ;  /* 0x0000000a0e007c0c */ /* 0x000fe2000cf21270 */
[C---:B------:R-:W-:Y:S01]  /*15fd0*/  IMAD.WIDE R10, R21.reuse, 0x2, R2 ;  /* 0x00000002150a7825 */ /* 0x040fe200078e0202 */
[----:B------:R-:W-:Y:S01]  /*15fe0*/  ULDC UR8, c[0x0][0x22c] ;  /* 0x00008b0000087ab9 */ /* 0x000fe20000000800 */
[----:B------:R-:W-:Y:S01]  /*15ff0*/  ULDC UR10, c[0x0][0x228] ;  /* 0x00008a00000a7ab9 */ /* 0x000fe20000000800 */
[----:B------:R-:W-:Y:S01]  /*16000*/  PRMT R26, R90, 0x7632, R26 ;  /* 0x000076325a1a7816 */ /* 0x000fe2000000001a */
[----:B----4-:R-:W-:Y:S01]  /*16010*/  VIADD R25, R21, UR4 ;  /* 0x0000000415197c36 */ /* 0x010fe20008000000 */
[----:B------:R-:W-:Y:S01]  /*16020*/  PRMT R24, R41, 0x7632, R24 ;  /* 0x0000763229187816 */ /* 0x000fe20000000018 */
[----:B------:R-:W-:Y:S01]  /*16030*/  IMAD.WIDE R20, R21, 0x2, R8 ;  /* 0x0000000215147825 */ /* 0x000fe200078e0208 */
[----:B------:R3:W-:Y:S01]  /*16040*/  @P0 STG.E.U16 desc[UR6][R10.64], R41 ;  /* 0x000000290a000986 */ /* 0x0007e2000c101506 */
[----:B------:R-:W-:-:S02]  /*16050*/  ULDC UR4, c[0x0][0x22c] ;  /* 0x00008b0000047ab9 */ /* 0x000fc40000000800 */
[----:B------:R-:W-:Y:S01]  /*16060*/  IMAD.WIDE R22, R25, 0x2, R2 ;  /* 0x0000000219167825 */ /* 0x000fe200078e0202 */
[----:B------:R4:W-:Y:S01]  /*16070*/  @P2 STG.E.U16 desc[UR6][R20.64], R24 ;  /* 0x0000001814002986 */ /* 0x0009e2000c101506 */
[----:B------:R-:W-:Y:S01]  /*16080*/  ISETP.GE.AND P0, PT, R15, UR4, PT ;  /* 0x000000040f007c0c */ /* 0x000fe2000bf06270 */
[----:B------:R-:W-:Y:S01]  /*16090*/  ULDC UR4, c[0x0][0x248] ;  /* 0x0000920000047ab9 */ /* 0x000fe20000000800 */
[----:B------:R-:W-:Y:S01]  /*160a0*/  VIADD R15, R12, 0x18 ;  /* 0x000000180c0f7836 */ /* 0x000fe20000000000 */
[----:B------:R5:W-:Y:S01]  /*160b0*/  @P6 STG.E.U16 desc[UR6][R22.64], R89 ;  /* 0x0000005916006986 */ /* 0x000be2000c101506 */
[----:B------:R-:W-:Y:S01]  /*160c0*/  ISETP.LT.AND P6, PT, R13, UR12, !P4 ;  /* 0x0000000c0d007c0c */ /* 0x000fe2000e7c1270 */
[C---:B------:R-:W-:Y:S01]  /*160d0*/  VIADD R27, R25.reuse, UR4 ;  /* 0x00000004191b7c36 */ /* 0x040fe20008000000 */
[----:B------:R-:W-:Y:S01]  /*160e0*/  ISETP.LT.AND P4, PT, R14, UR14, !P4 ;  /* 0x0000000e0e007c0c */ /* 0x000fe2000e781270 */
[----:B---3--:R-:W-:Y:S01]  /*160f0*/  IMAD.WIDE R10, R25, 0x2, R8 ;  /* 0x00000002190a7825 */ /* 0x008fe200078e0208 */
[----:B------:R-:W-:Y:S01]  /*16100*/  ISETP.GE.AND P2, PT, R15, UR8, PT ;  /* 0x000000080f007c0c */ /* 0x000fe2000bf46270 */
[----:B------:R-:W-:Y:S01]  /*16110*/  ULDC UR4, c[0x0][0x22c] ;  /* 0x00008b0000047ab9 */ /* 0x000fe20000000800 */
[----:B------:R-:W-:Y:S01]  /*16120*/  PRMT R15, R42, 0x7632, R15 ;  /* 0x000076322a0f7816 */ /* 0x000fe2000000000f */
[----:B----4-:R-:W-:Y:S01]  /*16130*/  IMAD.WIDE R20, R27, 0x2, R2 ;  /* 0x000000021b147825 */ /* 0x010fe200078e0202 */
[----:B------:R-:W-:Y:S01]  /*16140*/  ULDC UR12, c[0x0][0x228] ;  /* 0x00008a00000c7ab9 */ /* 0x000fe20000000800 */
[----:B------:R-:W-:Y:S01]  /*16150*/  ULDC UR14, c[0x0][0x228] ;  /* 0x00008a00000e7ab9 */ /* 0x000fe20000000800 */
[----:B------:R-:W-:Y:S01]  /*16160*/  ULDC UR8, c[0x0][0x248] ;  /* 0x0000920000087ab9 */ /* 0x000fe20000000800 */
[----:B-----5:R-:W-:Y:S01]  /*16170*/  PRMT R89, R89, 0x7632, R89 ;  /* 0x0000763259597816 */ /* 0x020fe20000000059 */
[----:B------:R-:W-:-:S04]  /*16180*/  IMAD.WIDE R22, R27, 0x2, R8 ;  /* 0x000000021b167825 */ /* 0x000fc800078e0208 */
[C---:B------:R-:W-:Y:S01]  /*16190*/  VIADD R24, R12.reuse, 0x19 ;  /* 0x000000190c187836 */ /* 0x040fe20000000000 */
[----:B------:R3:W-:Y:S01]  /*161a0*/  @P1 STG.E.U16 desc[UR6][R10.64], R89 ;  /* 0x000000590a001986 */ /* 0x0007e2000c101506 */
[----:B------:R-:W-:-:S03]  /*161b0*/  VIADD R28, R12, 0x74 ;  /* 0x000000740c1c7836 */ /* 0x000fc60000000000 */
[----:B------:R-:W-:Y:S01]  /*161c0*/  @P6 STG.E.U16 desc[UR6][R20.64], R42 ;  /* 0x0000002a14006986 */ /* 0x000fe2000c101506 */
[----:B------:R-:W-:Y:S01]  /*161d0*/  ISETP.GE.AND P1, PT, R24, UR4, PT ;  /* 0x0000000418007c0c */ /* 0x000fe2000bf26270 */
[----:B------:R-:W-:Y:S01]  /*161e0*/  ULDC UR4, c[0x0][0x248] ;  /* 0x0000920000047ab9 */ /* 0x000fe20000000800 */
[C---:B------:R-:W-:Y:S01]  /*161f0*/  ISETP.LT.AND P6, PT, R13.reuse, UR14, !P5 ;  /* 0x0000000e0d007c0c */ /* 0x040fe2000efc1270 */
[----:B------:R4:W-:Y:S01]  /*16200*/  @P4 STG.E.U16 desc[UR6][R22.64], R15 ;  /* 0x0000000f16004986 */ /* 0x0009e2000c101506 */
[----:B------:R-:W-:Y:S01]  /*16210*/  ISETP.LT.AND P4, PT, R13, UR10, !P3 ;  /* 0x0000000a0d007c0c */ /* 0x000fe2000df81270 */
[----:B------:R-:W-:Y:S01]  /*16220*/  VIADD R27, R27, UR4 ;  /* 0x000000041b1b7c36 */ /* 0x000fe20008000000 */
[C---:B------:R-:W-:Y:S01]  /*16230*/  ISETP.LT.AND P3, PT, R14.reuse, UR12, !P3 ;  /* 0x0000000c0e007c0c */ /* 0x040fe2000df61270 */
[----:B------:R-:W-:Y:S01]  /*16240*/  ULDC UR4, c[0x0][0x22c] ;  /* 0x00008b0000047ab9 */ /* 0x000fe20000000800 */
[----:B------:R-:W-:Y:S01]  /*16250*/  ISETP.LT.AND P5, PT, R14, UR16, !P5 ;  /* 0x000000100e007c0c */ /* 0x000fe2000efa1270 */
[C---:B------:R-:W-:Y:S01]  /*16260*/  VIADD R29, R27.reuse, UR8 ;  /* 0x000000081b1d7c36 */ /* 0x040fe20008000000 */
[----:B------:R-:W-:Y:S01]  /*16270*/  ULDC UR10, c[0x0][0x228] ;  /* 0x00008a00000a7ab9 */ /* 0x000fe20000000800 */
[C---:B---3--:R-:W-:Y:S01]  /*16280*/  IMAD.WIDE R10, R27.reuse, 0x2, R2 ;  /* 0x000000021b0a7825 */ /* 0x048fe200078e0202 */
[----:B------:R-:W-:Y:S01]  /*16290*/  ULDC UR12, c[0x0][0x228] ;  /* 0x00008a00000c7ab9 */ /* 0x000fe20000000800 */
[----:B------:R-:W-:Y:S01]  /*162a0*/  ULDC UR14, c[0x0][0x228] ;  /* 0x00008a00000e7ab9 */ /* 0x000fe20000000800 */
[----:B------:R-:W-:Y:S01]  /*162b0*/  ULDC UR8, c[0x0][0x22c] ;  /* 0x00008b0000087ab9 */ /* 0x000fe20000000800 */
[----:B----4-:R-:W-:Y:S01]  /*162c0*/  VIADD R15, R12, 0x1a ;  /* 0x0000001a0c0f7836 */ /* 0x010fe20000000000 */
[----:B------:R-:W-:Y:S01]  /*162d0*/  ULDC UR16, c[0x0][0x228] ;  /* 0x00008a0000107ab9 */ /* 0x000fe20000000800 */
[----:B------:R-:W-:Y:S01]  /*162e0*/  IMAD.WIDE R20, R27, 0x2, R8 ;  /* 0x000000021b147825 */ /* 0x000fe200078e0208 */
[----:B------:R-:W-:Y:S01]  /*162f0*/  @P4 STG.E.U16 desc[UR6][R10.64], R90 ;  /* 0x0000005a0a004986 */ /* 0x000fe2000c101506 */
[----:B------:R-:W-:-:S02]  /*16300*/  PRMT R27, R43, 0x7632, R27 ;  /* 0x000076322b1b7816 */ /* 0x000fc4000000001b */
[----:B------:R-:W-:Y:S01]  /*16310*/  IMAD.WIDE R22, R29, 0x2, R2 ;  /* 0x000000021d167825 */ /* 0x000fe200078e0202 */
[----:B------:R-:W-:Y:S01]  /*16320*/  ISETP.GE.AND P4, PT, R15, UR4, PT ;  /* 0x000000040f007c0c */ /* 0x000fe2000bf86270 */
[----:B------:R3:W-:Y:S01]  /*16330*/  @P3 STG.E.U16 desc[UR6][R20.64], R26 ;  /* 0x0000001a14003986 */ /* 0x0007e2000c101506 */
[----:B------:R-:W-:Y:S01]  /*16340*/  ULDC UR4, c[0x0][0x248] ;  /* 0x0000920000047ab9 */ /* 0x000fe20000000800 */
[----:B------:R-:W-:Y:S01]  /*16350*/  IMAD.WIDE R24, R29, 0x2, R8 ;  /* 0x000000021d187825 */ /* 0x000fe200078e0208 */
[C---:B------:R-:W-:Y:S01]  /*16360*/  ISETP.LT.AND P3, PT, R13.reuse, UR10, !P0 ;  /* 0x0000000a0d007c0c */ /* 0x040fe2000c761270 */
[----:B------:R-:W-:Y:S01]  /*16370*/  @P6 STG.E.U16 desc[UR6][R22.64], R43 ;  /* 0x0000002b16006986 */ /* 0x000fe2000c101506 */
[----:B------:R-:W-:Y:S01]  /*16380*/  ISETP.LT.AND P0, PT, R14, UR12, !P0 ;  /* 0x0000000c0e007c0c */ /* 0x000fe2000c701270 */
[C---:B------:R-:W-:Y:S01]  /*16390*/  VIADD R15, R12.reuse, 0x1b ;  /* 0x0000001b0c0f7836 */ /* 0x040fe20000000000 */
[----:B------:R-:W-:Y:S01]  /*163a0*/  ISETP.LT.AND P6, PT, R13, UR14, !P2 ;  /* 0x0000000e0d007c0c */ /* 0x000fe2000d7c1270 */
[----:B------:R4:W-:Y:S01]  /*163b0*/  @P5 STG.E.U16 desc[UR6][R24.64], R27 ;  /* 0x0000001b18005986 */ /* 0x0009e2000c101506 */
[----:B------:R-:W-:Y:S01]  /*163c0*/  ULDC UR10, c[0x0][0x228] ;  /* 0x00008a00000a7ab9 */ /* 0x000fe20000000800 */
[----:B------:R-:W-:Y:S01]  /*163d0*/  ULDC UR12, c[0x0][0x228] ;  /* 0x00008a00000c7ab9 */ /* 0x000fe20000000800 */
[----:B------:R-:W-:Y:S01]  /*163e0*/  ISETP.GE.AND P5, PT, R15, UR8, PT ;  /* 0x000000080f007c0c */ /* 0x000fe2000bfa6270 */
[----:B---3--:R-:W-:Y:S01]  /*163f0*/  VIADD R21, R29, UR4 ;  /* 0x000000041d157c36 */ /* 0x008fe20008000000 */
[----:B------:R-:W-:Y:S01]  /*16400*/  ULDC UR4, c[0x0][0x248] ;  /* 0x0000920000047ab9 */ /* 0x000fe20000000800 */
[----:B------:R-:W-:Y:S01]  /*16410*/  VIADD R15, R12, 0x1c ;  /* 0x0000001c0c0f7836 */ /* 0x000fe20000000000 */
[----:B------:R-:W-:Y:S01]  /*16420*/  ULDC UR14, c[0x0][0x228] ;  /* 0x00008a00000e7ab9 */ /* 0x000fe20000000800 */
[C---:B------:R-:W-:Y:S01]  /*16430*/  IMAD.WIDE R10, R21.reuse, 0x2, R2 ;  /* 0x00000002150a7825 */ /* 0x040fe200078e0202 */
[----:B------:R-:W-:Y:S01]  /*16440*/  ISETP.LT.AND P2, PT, R14, UR10, !P2 ;  /* 0x0000000a0e007c0c */ /* 0x000fe2000d741270 */
[----:B------:R-:W-:Y:S01]  /*16450*/  ULDC UR8, c[0x0][0x22c] ;  /* 0x00008b0000087ab9 */ /* 0x000fe20000000800 */
[----:B------:R-:W-:Y:S01]  /*16460*/  ULDC UR10, c[0x0][0x228] ;  /* 0x00008a00000a7ab9 */ /* 0x000fe20000000800 */
[----:B----4-:R-:W-:Y:S01]  /*16470*/  VIADD R25, R21, UR4 ;  /* 0x0000000415197c36 */ /* 0x010fe20008000000 */
[----:B------:R-:W-:Y:S01]  /*16480*/  PRMT R24, R91, 0x7632, R24 ;  /* 0x000076325b187816 */ /* 0x000fe20000000018 */
[----:B------:R-:W-:Y:S01]  /*16490*/  IMAD.WIDE R20, R21, 0x2, R8 ;  /* 0x0000000215147825 */ /* 0x000fe200078e0208 */
[----:B------:R3:W-:Y:S01]  /*164a0*/  @P3 STG.E.U16 desc[UR6][R10.64], R91 ;  /* 0x0000005b0a003986 */ /* 0x0007e2000c101506 */
[----:B------:R-:W-:Y:S01]  /*164b0*/  ULDC UR4, c[0x0][0x22c] ;  /* 0x00008b0000047ab9 */ /* 0x000fe20000000800 */
[----:B------:R-:W-:Y:S01]  /*164c0*/  PRMT R26, R93, 0x7632, R26 ;  /* 0x000076325d1a7816 */ /* 0x000fe2000000001a */
        /* <DEDUP_REMOVED lines=13> */
[C---:B----4-:R-:W-:Y:S01]  /*165a0*/  IMAD.WIDE R20, R27.reuse, 0x2, R2 ;  /* 0x000000021b147825 */ /* 0x050fe200078e0202 */
[----:B------:R-:W-:Y:S01]  /*165b0*/  ULDC UR12, c[0x0][0x228] ;  /* 0x00008a00000c7ab9 */ /* 0x000fe20000000800 */
[----:B------:R-:W-:Y:S01]  /*165c0*/  ULDC UR14, c[0x0][0x228] ;  /* 0x00008a00000e7ab9 */ /* 0x000fe20000000800 */
[----:B------:R-:W-:Y:S01]  /*165d0*/  ULDC UR8, c[0x0][0x248] ;  /* 0x0000920000087ab9 */ /* 0x000fe20000000800 */
[----:B-----5:R-:W-:Y:S01]  /*165e0*/  PRMT R92, R92, 0x7632, R92 ;  /* 0x000076325c5c7816 */ /* 0x020fe2000000005c */
[----:B------:R-:W-:-:S04]  /*165f0*/  IMAD.WIDE R22, R27, 0x2, R8 ;  /* 0x000000021b167825 */ /* 0x000fc800078e0208 */
[----:B------:R-:W-:Y:S01]  /*16600*/  VIADD R24, R12, 0x1e ;  /* 0x0000001e0c187836 */ /* 0x000fe20000000000 */
[----:B------:R3:W-:Y:S04]  /*16610*/  @P2 STG.E.U16 desc[UR6][R10.64], R92 ;  /* 0x0000005c0a002986 */ /* 0x0007e8000c101506 */
        /* <DEDUP_REMOVED lines=43> */
[C---:B----4-:R-:W-:Y:S01]  /*168d0*/  VIADD R25, R21.reuse, UR4 ;  /* 0x0000000415197c36 */ /* 0x050fe20008000000 */
        /* <DEDUP_REMOVED lines=205> */
[----:B------:R-:W-:Y:S01]  /*175b0*/  IMAD.WIDE R10, R21, 0x2, R2 ;  /* 0x00000002150a7825 */ /* 0x000fe200078e0202 */
[----:B------:R-:W-:Y:S01]  /*175c0*/  ISETP.LT.AND P1, PT, R14, UR10, !P1 ;  /* 0x0000000a0e007c0c */ /* 0x000fe2000cf21270 */
[----:B------:R-:W-:Y:S01]  /*175d0*/  ULDC UR8, c[0x0][0x22c] ;  /* 0x00008b0000087ab9 */ /* 0x000fe20000000800 */
[----:B------:R-:W-:Y:S01]  /*175e0*/  PRMT R26, R143, 0x7632, R26 ;  /* 0x000076328f1a7816 */ /* 0x000fe2000000001a */
[----:B----4-:R-:W-:Y:S01]  /*175f0*/  VIADD R25, R21, UR4 ;  /* 0x0000000415197c36 */ /* 0x010fe20008000000 */
[----:B------:R-:W-:Y:S01]  /*17600*/  PRMT R24, R137, 0x7632, R24 ;  /* 0x0000763289187816 */ /* 0x000fe20000000018 */
[----:B------:R-:W-:Y:S01]  /*17610*/  IMAD.WIDE R20, R21, 0x2, R8 ;  /* 0x0000000215147825 */ /* 0x000fe200078e0208 */
[----:B------:R3:W-:Y:S01]  /*17620*/  @P0 STG.E.U16 desc[UR6][R10.64], R137 ;  /* 0x000000890a000986 */ /* 0x0007e2000c101506 */
[----:B------:R-:W-:Y:S01]  /*17630*/  ULDC UR4, c[0x0][0x22c] ;  /* 0x00008b0000047ab9 */ /* 0x000fe20000000800 */
[----:B------:R-:W-:Y:S01]  /*17640*/  ULDC UR10, c[0x0][0x22c] ;  /* 0x00008b00000a7ab9 */ /* 0x000fe20000000800 */
        /* <DEDUP_REMOVED lines=31> */
[C---:B---3--:R-:W-:Y:S01]  /*17840*/  IMAD.WIDE R10, R27.reuse, 0x2, R2 ;  /* 0x000000021b0a7825 */ /* 0x048fe200078e0202 */
[----:B------:R-:W-:Y:S01]  /*17850*/  ULDC UR4, c[0x0][0x248] ;  /* 0x0000920000047ab9 */ /* 0x000fe20000000800 */
[----:B------:R-:W-:Y:S01]  /*17860*/  ULDC UR14, c[0x0][0x228] ;  /* 0x00008a00000e7ab9 */ /* 0x000fe20000000800 */
[----:B------:R-:W-:Y:S01]  /*17870*/  ULDC UR16, c[0x0][0x228] ;  /* 0x00008a0000107ab9 */ /* 0x000fe20000000800 */
[C---:B------:R-:W-:Y:S01]  /*17880*/  VIADD R29, R27.reuse, UR8 ;  /* 0x000000081b1d7c36 */ /* 0x040fe20008000000 */
        /* <DEDUP_REMOVED lines=8> */
[----:B------:R-:W-:Y:S01]  /*17910*/  ULDC UR10, c[0x0][0x228] ;  /* 0x00008a00000a7ab9 */ /* 0x000fe20000000800 */
[----:B------:R3:W-:Y:S01]  /*17920*/  @P3 STG.E.U16 desc[UR6][R20.64], R26 ;  /* 0x0000001a14003986 */ /* 0x0007e2000c101506 */
[----:B------:R-:W-:Y:S01]  /*17930*/  IMAD.WIDE R24, R29, 0x2, R8 ;  /* 0x000000021d187825 */ /* 0x000fe200078e0208 */
[C---:B------:R-:W-:Y:S01]  /*17940*/  ISETP.LT.AND P3, PT, R13.reuse, UR10, !P0 ;  /* 0x0000000a0d007c0c */ /* 0x040fe2000c761270 */
[----:B------:R-:W-:Y:S01]  /*17950*/  ULDC UR10, c[0x0][0x228] ;  /* 0x00008a00000a7ab9 */ /* 0x000fe20000000800 */
        /* <DEDUP_REMOVED lines=11> */
[----:B------:R-:W-:Y:S01]  /*17a10*/  ISETP.LT.AND P2, PT, R14, UR10, !P2 ;  /* 0x0000000a0e007c0c */ /* 0x000fe2000d741270 */
[----:B------:R-:W-:Y:S01]  /*17a20*/  IMAD.WIDE R10, R21, 0x2, R2 ;  /* 0x00000002150a7825 */ /* 0x000fe200078e0202 */
[----:B------:R-:W-:Y:S01]  /*17a30*/  ULDC UR8, c[0x0][0x22c] ;  /* 0x00008b0000087ab9 */ /* 0x000fe20000000800 */
[----:B------:R-:W-:Y:S01]  /*17a40*/  ULDC UR10, c[0x0][0x228] ;  /* 0x00008a00000a7ab9 */ /* 0x000fe20000000800 */
[----:B------:R-:W-:Y:S01]  /*17a50*/  PRMT R26, R45, 0x7632, R26 ;  /* 0x000076322d1a7816 */ /* 0x000fe2000000001a */
[C---:B----4-:R-:W-:Y:S01]  /*17a60*/  VIADD R25, R21.reuse, UR4 ;  /* 0x0000000415197c36 */ /* 0x050fe20008000000 */
        /* <DEDUP_REMOVED lines=162> */
[----:B------:R-:W-:-:S02]  /*18490*/  VIADD R24, R12, 0x41 ;  /* 0x000000410c187836 */ /* 0x000fc40000000000 */
[C---:B------:R-:W-:Y:S02]  /*184a0*/  IMAD.WIDE R22, R27.reuse, 0x2, R8 ;  /* 0x000000021b167825 */ /* 0x040fe400078e0208 */
[----:B------:R3:W-:Y:S01]  /*184b0*/  @P3 STG.E.U16 desc[UR6][R10.64], R49 ;  /* 0x000000310a003986 */ /* 0x0007e2000c101506 */
[----:B------:R-:W-:Y:S01]  /*184c0*/  ISETP.GE.AND P3, PT, R24, UR4, PT ;  /* 0x0000000418007c0c */ /* 0x000fe2000bf66270 */
[----:B------:R-:W-:Y:S02]  /*184d0*/  ULDC UR4, c[0x0][0x248] ;  /* 0x0000920000047ab9 */ /* 0x000fe40000000800 */
[----:B------:R4:W-:Y:S01]  /*184e0*/  @P6 STG.E.U16 desc[UR6][R20.64], R114 ;  /* 0x0000007214006986 */ /* 0x0009e2000c101506 */
[----:B------:R-:W-:Y:S01]  /*184f0*/  VIADD R27, R27, UR4 ;  /* 0x000000041b1b7c36 */ /* 0x000fe20008000000 */
[C---:B------:R-:W-:Y:S01]  /*18500*/  ISETP.LT.AND P6, PT, R13.reuse, UR14, !P5 ;  /* 0x0000000e0d007c0c */ /* 0x040fe2000efc1270 */
[----:B------:R-:W-:Y:S01]  /*18510*/  ULDC UR4, c[0x0][0x22c] ;  /* 0x00008b0000047ab9 */ /* 0x000fe20000000800 */
[----:B------:R5:W-:Y:S01]  /*18520*/  @P0 STG.E.U16 desc[UR6][R22.64], R15 ;  /* 0x0000000f16000986 */ /* 0x000be2000c101506 */
[----:B------:R-:W-:Y:S01]  /*18530*/  ISETP.LT.AND P0, PT, R13, UR10, !P2 ;  /* 0x0000000a0d007c0c */ /* 0x000fe2000d701270 */
[C---:B------:R-:W-:Y:S01]  /*18540*/  VIADD R29, R27.reuse, UR8 ;  /* 0x000000081b1d7c36 */ /* 0x040fe20008000000 */
[C---:B------:R-:W-:Y:S01]  /*18550*/  ISETP.LT.AND P2, PT, R14.reuse, UR12, !P2 ;  /* 0x0000000c0e007c0c */ /* 0x040fe2000d741270 */
[C---:B---3--:R-:W-:Y:S01]  /*18560*/  IMAD.WIDE R10, R27.reuse, 0x2, R2 ;  /* 0x000000021b0a7825 */ /* 0x048fe200078e0202 */
[----:B------:R-:W-:Y:S01]  /*18570*/  ISETP.LT.AND P5, PT, R14, UR16, !P5 ;  /* 0x000000100e007c0c */ /* 0x000fe2000efa1270 */
[----:B------:R-:W-:Y:S01]  /*18580*/  ULDC UR10, c[0x0][0x228] ;  /* 0x00008a00000a7ab9 */ /* 0x000fe20000000800 */
[----:B------:R-:W-:Y:S01]  /*18590*/  ULDC UR12, c[0x0][0x228] ;  /* 0x00008a00000c7ab9 */ /* 0x000fe20000000800 */
[----:B----4-:R-:W-:Y:S01]  /*185a0*/  IMAD.WIDE R20, R27, 0x2, R8 ;  /* 0x000000021b147825 */ /* 0x010fe200078e0208 */
[----:B------:R-:W-:Y:S01]  /*185b0*/  PRMT R27, R115, 0x7632, R27 ;  /* 0x00007632731b7816 */ /* 0x000fe2000000001b */
[----:B------:R-:W-:Y:S01]  /*185c0*/  ULDC UR14, c[0x0][0x228] ;  /* 0x00008a00000e7ab9 */ /* 0x000fe20000000800 */
[----:B------:R-:W-:Y:S01]  /*185d0*/  ULDC UR8, c[0x0][0x22c] ;  /* 0x00008b0000087ab9 */ /* 0x000fe20000000800 */
[----:B-----5:R-:W-:Y:S01]  /*185e0*/  IMAD.WIDE R22, R29, 0x2, R2 ;  /* 0x000000021d167825 */ /* 0x020fe200078e0202 */
[----:B------:R-:W-:Y:S01]  /*185f0*/  ULDC UR16, c[0x0][0x228] ;  /* 0x00008a0000107ab9 */ /* 0x000fe20000000800 */
[----:B------:R-:W-:Y:S02]  /*18600*/  @P0 STG.E.U16 desc[UR6][R10.64], R50 ;  /* 0x000000320a000986 */ /* 0x000fe4000c101506 */
[----:B------:R-:W-:-:S02]  /*18610*/  VIADD R15, R12, 0x42 ;  /* 0x000000420c0f7836 */ /* 0x000fc40000000000 */
[----:B------:R-:W-:Y:S01]  /*18620*/  IMAD.WIDE R24, R29, 0x2, R8 ;  /* 0x000000021d187825 */ /* 0x000fe200078e0208 */
[----:B------:R3:W-:Y:S02]  /*18630*/  @P2 STG.E.U16 desc[UR6][R20.64], R26 ;  /* 0x0000001a14002986 */ /* 0x0007e4000c101506 */
[----:B------:R-:W-:Y:S01]  /*18640*/  ISETP.GE.AND P0, PT, R15, UR4, PT ;  /* 0x000000040f007c0c */ /* 0x000fe2000bf06270 */
[----:B------:R-:W-:Y:S01]  /*18650*/  ULDC UR4, c[0x0][0x248] ;  /* 0x0000920000047ab9 */ /* 0x000fe20000000800 */
[----:B------:R-:W-:Y:S01]  /*18660*/  @P6 STG.E.U16 desc[UR6][R22.64], R115 ;  /* 0x0000007316006986 */ /* 0x000fe2000c101506 */
[C---:B------:R-:W-:Y:S01]  /*18670*/  ISETP.LT.AND P6, PT, R13.reuse, UR14, !P4 ;  /* 0x0000000e0d007c0c */ /* 0x040fe2000e7c1270 */
[----:B------:R-:W-:Y:S01]  /*18680*/  VIADD R15, R12, 0x43 ;  /* 0x000000430c0f7836 */ /* 0x000fe20000000000 */
[----:B------:R-:W-:Y:S01]  /*18690*/  ULDC UR14, c[0x0][0x228] ;  /* 0x00008a00000e7ab9 */ /* 0x000fe20000000800 */
[----:B------:R4:W-:Y:S01]  /*186a0*/  @P5 STG.E.U16 desc[UR6][R24.64], R27 ;  /* 0x0000001b18005986 */ /* 0x0009e2000c101506 */
[----:B------:R-:W-:Y:S01]  /*186b0*/  ISETP.LT.AND P5, PT, R13, UR10, !P1 ;  /* 0x0000000a0d007c0c */ /* 0x000fe2000cfa1270 */
[----:B------:R-:W-:Y:S01]  /*186c0*/  ULDC UR10, c[0x0][0x228] ;  /* 0x00008a00000a7ab9 */ /* 0x000fe20000000800 */
[----:B------:R-:W-:Y:S01]  /*186d0*/  ISETP.LT.AND P1, PT, R14, UR12, !P1 ;  /* 0x0000000c0e007c0c */ /* 0x000fe2000cf21270 */
[----:B---3--:R-:W-:Y:S01]  /*186e0*/  VIADD R21, R29, UR4 ;  /* 0x000000041d157c36 */ /* 0x008fe20008000000 */
[----:B------:R-:W-:Y:S01]  /*186f0*/  ULDC UR4, c[0x0][0x248] ;  /* 0x0000920000047ab9 */ /* 0x000fe20000000800 */
[----:B------:R-:W-:Y:S01]  /*18700*/  ISETP.GE.AND P2, PT, R15, UR8, PT ;  /* 0x000000080f007c0c */ /* 0x000fe2000bf46270 */
[----:B------:R-:W-:Y:S01]  /*18710*/  VIADD R15, R12, 0x44 ;  /* 0x000000440c0f7836 */ /* 0x000fe20000000000 */
[----:B------:R-:W-:Y:S01]  /*18720*/  ULDC UR12, c[0x0][0x228] ;  /* 0x00008a00000c7ab9 */ /* 0x000fe20000000800 */
[----:B------:R-:W-:Y:S01]  /*18730*/  IMAD.WIDE R10, R21, 0x2, R2 ;  /* 0x00000002150a7825 */ /* 0x000fe200078e0202 */
[----:B------:R-:W-:Y:S01]  /*18740*/  ISETP.LT.AND P4, PT, R14, UR10, !P4 ;  /* 0x0000000a0e007c0c */ /* 0x000fe2000e781270 */
[----:B------:R-:W-:Y:S01]  /*18750*/  ULDC UR8, c[0x0][0x22c] ;  /* 0x00008b0000087ab9 */ /* 0x000fe20000000800 */
[----:B----4-:R-:W-:Y:S01]  /*18760*/  PRMT R24, R51, 0x7632, R24 ;  /* 0x0000763233187816 */ /* 0x010fe20000000018 */
[C---:B------:R-:W-:Y:S01]  /*18770*/  VIADD R25, R21.reuse, UR4 ;  /* 0x0000000415197c36 */ /* 0x040fe20008000000 */
[----:B------:R3:W-:Y:S01]  /*18780*/  @P5 STG.E.U16 desc[UR6][R10.64], R51 ;  /* 0x000000330a005986 */ /* 0x0007e2000c101506 */
[----:B------:R-:W-:Y:S01]  /*18790*/  IMAD.WIDE R20, R21, 0x2, R8 ;  /* 0x0000000215147825 */ /* 0x000fe200078e0208 */
[----:B------:R-:W-:Y:S01]  /*187a0*/  ULDC UR4, c[0x0][0x22c] ;  /* 0x00008b0000047ab9 */ /* 0x000fe20000000800 */
[----:B------:R-:W-:Y:S01]  /*187b0*/  ULDC UR10, c[0x0][0x228] ;  /* 0x00008a00000a7ab9 */ /* 0x000fe20000000800 */
[----:B------:R-:W-:Y:S01]  /*187c0*/  ISETP.GE.AND P5, PT, R15, UR4, PT ;  /* 0x000000040f007c0c */ /* 0x000fe2000bfa6270 */
[----:B------:R-:W-:Y:S01]  /*187d0*/  IMAD.WIDE R22, R25, 0x2, R2 ;  /* 0x0000000219167825 */ /* 0x000fe200078e0202 */
[----:B------:R4:W-:Y:S01]  /*187e0*/  @P1 STG.E.U16 desc[UR6][R20.64], R24 ;  /* 0x0000001814001986 */ /* 0x0009e2000c101506 */
[----:B------:R-:W-:Y:S01]  /*187f0*/  ULDC UR4, c[0x0][0x248] ;  /* 0x0000920000047ab9 */ /* 0x000fe20000000800 */
[----:B------:R-:W-:Y:S01]  /*18800*/  PRMT R26, R117, 0x7632, R26 ;  /* 0x00007632751a7816 */ /* 0x000fe2000000001a */
        /* <DEDUP_REMOVED lines=35> */
[C---:B-----5:R-:W-:Y:S01]  /*18a40*/  IMAD.WIDE R22, R29.reuse, 0x2, R2 ;  /* 0x000000021d167825 */ /* 0x060fe200078e0202 */
[----:B------:R-:W-:Y:S01]  /*18a50*/  ULDC UR16, c[0x0][0x228] ;  /* 0x00008a0000107ab9 */ /* 0x000fe20000000800 */
[----:B------:R-:W-:Y:S02]  /*18a60*/  @P3 STG.E.U16 desc[UR6][R10.64], R117 ;  /* 0x000000750a003986 */ /* 0x000fe4000c101506 */
[----:B------:R-:W-:-:S02]  /*18a70*/  IMAD.WIDE R24, R29, 0x2, R8 ;  /* 0x000000021d187825 */ /* 0x000fc400078e0208 */
[----:B------:R3:W-:Y:S02]  /*18a80*/  @P0 STG.E.U16 desc[UR6][R20.64], R26 ;  /* 0x0000001a14000986 */ /* 0x0007e4000c101506 */
[----:B------:R-:W-:Y:S02]  /*18a90*/  VIADD R15, R12, 0x47 ;  /* 0x000000470c0f7836 */ /* 0x000fe40000000000 */
[----:B------:R-:W-:Y:S01]  /*18aa0*/  @P6 STG.E.U16 desc[UR6][R22.64], R53 ;  /* 0x0000003516006986 */ /* 0x000fe2000c101506 */
[----:B------:R-:W-:Y:S01]  /*18ab0*/  ISETP.LT.AND P6, PT, R13, UR14, !P1 ;  /* 0x0000000e0d007c0c */ /* 0x000fe2000cfc1270 */
[----:B------:R-:W-:Y:S01]  /*18ac0*/  ULDC UR14, c[0x0][0x228] ;  /* 0x00008a00000e7ab9 */ /* 0x000fe20000000800 */
[----:B------:R-:W-:Y:S01]  /*18ad0*/  ISETP.GE.AND P3, PT, R15, UR4, PT ;  /* 0x000000040f007c0c */ /* 0x000fe2000bf66270 */
[----:B------:R4:W-:Y:S01]  /*18ae0*/  @P2 STG.E.U16 desc[UR6][R24.64], R27 ;  /* 0x0000001b18002986 */ /* 0x0009e2000c101506 */
[----:B------:R-:W-:Y:S01]  /*18af0*/  ISETP.LT.AND P2, PT, R13, UR10, !P5 ;  /* 0x0000000a0d007c0c */ /* 0x000fe2000ef41270 */
[----:B------:R-:W-:Y:S01]  /*18b00*/  ULDC UR4, c[0x0][0x248] ;  /* 0x0000920000047ab9 */ /* 0x000fe20000000800 */
[----:B------:R-:W-:Y:S01]  /*18b10*/  ISETP.LT.AND P5, PT, R14, UR12, !P5 ;  /* 0x0000000c0e007c0c */ /* 0x000fe2000efa1270 */
[----:B---3--:R-:W-:Y:S01]  /*18b20*/  VIADD R21, R29, UR4 ;  /* 0x000000041d157c36 */ /* 0x008fe20008000000 */
[----:B------:R-:W-:Y:S01]  /*18b30*/  ULDC UR4, c[0x0][0x248] ;  /* 0x0000920000047ab9 */ /* 0x000fe20000000800 */
[----:B------:R-:W-:Y:S01]  /*18b40*/  VIADD R15, R12, 0x48 ;  /* 0x000000480c0f7836 */ /* 0x000fe20000000000 */
[----:B------:R-:W-:Y:S01]  /*18b50*/  ULDC UR10, c[0x0][0x228] ;  /* 0x00008a00000a7ab9 */ /* 0x000fe20000000800 */
[C---:B------:R-:W-:Y:S01]  /*18b60*/  IMAD.WIDE R10, R21.reuse, 0x2, R2 ;  /* 0x00000002150a7825 */ /* 0x040fe200078e0202 */
[----:B------:R-:W-:Y:S01]  /*18b70*/  ULDC UR12, c[0x0][0x228] ;  /* 0x00008a00000c7ab9 */ /* 0x000fe20000000800 */
[----:B------:R-:W-:Y:S01]  /*18b80*/  ISETP.LT.AND P1, PT, R14, UR10, !P1 ;  /* 0x0000000a0e007c0c */ /* 0x000fe2000cf21270 */
[----:B------:R-:W-:Y:S01]  /*18b90*/  ULDC UR10, c[0x0][0x228] ;  /* 0x00008a00000a7ab9 */ /* 0x000fe20000000800 */
[C---:B----4-:R-:W-:Y:S01]  /*18ba0*/  VIADD R25, R21.reuse, UR4 ;  /* 0x0000000415197c36 */ /* 0x050fe20008000000 */
[----:B------:R-:W-:Y:S01]  /*18bb0*/  PRMT R24, R118, 0x7632, R24 ;  /* 0x0000763276187816 */ /* 0x000fe20000000018 */
[----:B------:R-:W-:Y:S01]  /*18bc0*/  IMAD.WIDE R20, R21, 0x2, R8 ;  /* 0x0000000215147825 */ /* 0x000fe200078e0208 */
[----:B------:R-:W-:Y:S01]  /*18bd0*/  ISETP.GE.AND P0, PT, R15, UR8, PT ;  /* 0x000000080f007c0c */ /* 0x000fe2000bf06270 */
[----:B------:R3:W-:Y:S01]  /*18be0*/  @P2 STG.E.U16 desc[UR6][R10.64], R118 ;  /* 0x000000760a002986 */ /* 0x0007e2000c101506 */
[----:B------:R-:W-:Y:S01]  /*18bf0*/  ULDC UR4, c[0x0][0x22c] ;  /* 0x00008b0000047ab9 */ /* 0x000fe20000000800 */
[----:B------:R-:W-:Y:S01]  /*18c00*/  VIADD R15, R12, 0x49 ;  /* 0x000000490c0f7836 */ /* 0x000fe20000000000 */
[----:B------:R-:W-:Y:S01]  /*18c10*/  ULDC UR8, c[0x0][0x22c] ;  /* 0x00008b0000087ab9 */ /* 0x000fe20000000800 */
[----:B------:R-:W-:Y:S01]  /*18c20*/  IMAD.WIDE R22, R25, 0x2, R2 ;  /* 0x0000000219167825 */ /* 0x000fe200078e0202 */
[----:B------:R4:W-:Y:S01]  /*18c30*/  @P5 STG.E.U16 desc[UR6][R20.64], R24 ;  /* 0x0000001814005986 */ /* 0x0009e2000c101506 */
[----:B------:R-:W-:Y:S01]  /*18c40*/  ISETP.LT.AND P5, PT, R13, UR12, !P4 ;  /* 0x0000000c0d007c0c */ /* 0x000fe2000e7a1270 */
[----:B------:R-:W-:Y:S01]  /*18c50*/  ULDC UR12, c[0x0][0x228] ;  /* 0x00008a00000c7ab9 */ /* 0x000fe20000000800 */
[----:B------:R-:W-:Y:S01]  /*18c60*/  ISETP.GE.AND P2, PT, R15, UR4, PT ;  /* 0x000000040f007c0c */ /* 0x000fe2000bf46270 */
[----:B------:R-:W-:Y:S01]  /*18c70*/  ULDC UR4, c[0x0][0x248] ;  /* 0x0000920000047ab9 */ /* 0x000fe20000000800 */
[----:B------:R5:W-:Y:S01]  /*18c80*/  @P6 STG.E.U16 desc[UR6][R22.64], R54 ;  /* 0x0000003616006986 */ /* 0x000be2000c101506 */
[C---:B------:R-:W-:Y:S01]  /*18c90*/  VIADD R27, R25.reuse, UR4 ;  /* 0x00000004191b7c36 */ /* 0x040fe20008000000 */
[----:B------:R-:W-:Y:S01]  /*18ca0*/  ISETP.LT.AND P6, PT, R14, UR14, !P4 ;  /* 0x0000000e0e007c0c */ /* 0x000fe2000e7c1270 */
[----:B------:R-:W-:Y:S01]  /*18cb0*/  VIADD R15, R12, 0x4a ;  /* 0x0000004a0c0f7836 */ /* 0x000fe20000000000 */
[----:B------:R-:W-:Y:S01]  /*18cc0*/  ULDC UR4, c[0x0][0x22c] ;  /* 0x00008b0000047ab9 */ /* 0x000fe20000000800 */
[----:B---3--:R-:W-:Y:S01]  /*18cd0*/  IMAD.WIDE R10, R25, 0x2, R8 ;  /* 0x00000002190a7825 */ /* 0x008fe200078e0208 */
[----:B------:R-:W-:Y:S01]  /*18ce0*/  ULDC UR14, c[0x0][0x228] ;  /* 0x00008a00000e7ab9 */ /* 0x000fe20000000800 */
[----:B------:R-:W-:-:S02]  /*18cf0*/  PRMT R26, R55, 0x7632, R26 ;  /* 0x00007632371a7816 */ /* 0x000fc4000000001a */
[----:B----4-:R-:W-:Y:S01]  /*18d00*/  IMAD.WIDE R20, R27, 0x2, R2 ;  /* 0x000000021b147825 */ /* 0x010fe200078e0202 */
[----:B------:R-:W-:Y:S01]  /*18d10*/  ISETP.GE.AND P4, PT, R15, UR8, PT ;  /* 0x000000080f007c0c */ /* 0x000fe2000bf86270 */
[----:B------:R-:W-:Y:S01]  /*18d20*/  ULDC UR8, c[0x0][0x248] ;  /* 0x0000920000087ab9 */ /* 0x000fe20000000800 */
[----:B-----5:R-:W-:Y:S01]  /*18d30*/  PRMT R54, R54, 0x7632, R54 ;  /* 0x0000763236367816 */ /* 0x020fe20000000036 */
[----:B------:R-:W-:Y:S01]  /*18d40*/  VIADD R24, R12, 0x4b ;  /* 0x0000004b0c187836 */ /* 0x000fe20000000000 */
[----:B------:R-:W-:Y:S01]  /*18d50*/  PRMT R15, R119, 0x7632, R15 ;  /* 0x00007632770f7816 */ /* 0x000fe2000000000f */
[----:B------:R-:W-:Y:S02]  /*18d60*/  IMAD.WIDE R22, R27, 0x2, R8 ;  /* 0x000000021b167825 */ /* 0x000fe400078e0208 */
[----:B------:R3:W-:Y:S01]  /*18d70*/  @P1 STG.E.U16 desc[UR6][R10.64], R54 ;  /* 0x000000360a001986 */ /* 0x0007e2000c101506 */
[----:B------:R-:W-:Y:S01]  /*18d80*/  ISETP.GE.AND P1, PT, R24, UR4, PT ;  /* 0x0000000418007c0c */ /* 0x000fe2000bf26270 */
[----:B------:R-:W-:-:S02]  /*18d90*/  ULDC UR4, c[0x0][0x248] ;  /* 0x0000920000047ab9 */ /* 0x000fc40000000800 */
[----:B------:R4:W-:Y:S01]  /*18da0*/  @P5 STG.E.U16 desc[UR6][R20.64], R119 ;  /* 0x0000007714005986 */ /* 0x0009e2000c101506 */
[----:B------:R-:W-:Y:S01]  /*18db0*/  ISETP.LT.AND P5, PT, R13, UR10, !P3 ;  /* 0x0000000a0d007c0c */ /* 0x000fe2000dfa1270 */
[----:B------:R-:W-:Y:S01]  /*18dc0*/  VIADD R27, R27, UR4 ;  /* 0x000000041b1b7c36 */ /* 0x000fe20008000000 */
        /* <DEDUP_REMOVED lines=9> */
[----:B----4-:R-:W-:Y:S01]  /*18e60*/  IMAD.WIDE R20, R27, 0x2, R8 ;  /* 0x000000021b147825 */ /* 0x010fe200078e0208 */
[----:B------:R-:W-:Y:S01]  /*18e70*/  PRMT R27, R120, 0x7632, R27 ;  /* 0x00007632781b7816 */ /* 0x000fe2000000001b */
[----:B------:R-:W-:Y:S01]  /*18e80*/  @P5 STG.E.U16 desc[UR6][R10.64], R55 ;  /* 0x000000370a005986 */ /* 0x000fe2000c101506 */
[----:B------:R-:W-:Y:S01]  /*18e90*/  ULDC UR14, c[0x0][0x228] ;  /* 0x00008a00000e7ab9 */ /* 0x000fe20000000800 */
[----:B-----5:R-:W-:Y:S01]  /*18ea0*/  VIADD R15, R12, 0x4c ;  /* 0x0000004c0c0f7836 */ /* 0x020fe20000000000 */
[----:B------:R-:W-:Y:S01]  /*18eb0*/  ULDC UR8, c[0x0][0x22c] ;  /* 0x00008b0000087ab9 */ /* 0x000fe20000000800 */
[----:B------:R-:W-:Y:S01]  /*18ec0*/  IMAD.WIDE R22, R29, 0x2, R2 ;  /* 0x000000021d167825 */ /* 0x000fe200078e0202 */
[----:B------:R3:W-:Y:S01]  /*18ed0*/  @P3 STG.E.U16 desc[UR6][R20.64], R26 ;  /* 0x0000001a14003986 */ /* 0x0007e2000c101506 */
[----:B------:R-:W-:Y:S01]  /*18ee0*/  ISETP.LT.AND P3, PT, R13, UR10, !P2 ;  /* 0x0000000a0d007c0c */ /* 0x000fe2000d761270 */
[----:B------:R-:W-:Y:S01]  /*18ef0*/  ULDC UR10, c[0x0][0x228] ;  /* 0x00008a00000a7ab9 */ /* 0x000fe20000000800 */
[----:B------:R-:W-:Y:S01]  /*18f00*/  ISETP.GE.AND P5, PT, R15, UR4, PT ;  /* 0x000000040f007c0c */ /* 0x000fe2000bfa6270 */
[----:B------:R-:W-:Y:S01]  /*18f10*/  IMAD.WIDE R24, R29, 0x2, R8 ;  /* 0x000000021d187825 */ /* 0x000fe200078e0208 */
[----:B------:R-:W-:Y:S01]  /*18f20*/  ISETP.LT.AND P2, PT, R14, UR12, !P2 ;  /* 0x0000000c0e007c0c */ /* 0x000fe2000d741270 */
[----:B------:R-:W-:Y:S01]  /*18f30*/  ULDC UR4, c[0x0][0x248] ;  /* 0x0000920000047ab9 */ /* 0x000fe20000000800 */
[----:B------:R-:W-:Y:S01]  /*18f40*/  @P6 STG.E.U16 desc[UR6][R22.64], R120 ;  /* 0x0000007816006986 */ /* 0x000fe2000c101506 */
[----:B------:R-:W-:Y:S01]  /*18f50*/  ISETP.LT.AND P6, PT, R13, UR14, !P4 ;  /* 0x0000000e0d007c0c */ /* 0x000fe2000e7c1270 */
[C---:B------:R-:W-:Y:S01]  /*18f60*/  VIADD R15, R12.reuse, 0x4d ;  /* 0x0000004d0c0f7836 */ /* 0x040fe20000000000 */
[----:B------:R-:W-:Y:S01]  /*18f70*/  ULDC UR12, c[0x0][0x228] ;  /* 0x00008a00000c7ab9 */ /* 0x000fe20000000800 */
[----:B------:R4:W-:Y:S01]  /*18f80*/  @P0 STG.E.U16 desc[UR6][R24.64], R27 ;  /* 0x0000001b18000986 */ /* 0x0009e2000c101506 */
[----:B---3--:R-:W-:Y:S01]  /*18f90*/  VIADD R21, R29, UR4 ;  /* 0x000000041d157c36 */ /* 0x008fe20008000000 */
[----:B------:R-:W-:Y:S01]  /*18fa0*/  ULDC UR4, c[0x0][0x248] ;  /* 0x0000920000047ab9 */ /* 0x000fe20000000800 */
[----:B------:R-:W-:Y:S01]  /*18fb0*/  ISETP.GE.AND P0, PT, R15, UR8, PT ;  /* 0x000000080f007c0c */ /* 0x000fe2000bf06270 */
[----:B------:R-:W-:Y:S01]  /*18fc0*/  VIADD R15, R12, 0x4e ;  /* 0x0000004e0c0f7836 */ /* 0x000fe20000000000 */
[----:B------:R-:W-:Y:S01]  /*18fd0*/  ISETP.LT.AND P4, PT, R14, UR10, !P4 ;  /* 0x0000000a0e007c0c */ /* 0x000fe2000e781270 */
[C---:B------:R-:W-:Y:S01]  /*18fe0*/  IMAD.WIDE R10, R21.reuse, 0x2, R2 ;  /* 0x00000002150a7825 */ /* 0x040fe200078e0202 */
[----:B------:R-:W-:Y:S01]  /*18ff0*/  ULDC UR14, c[0x0][0x228] ;  /* 0x00008a00000e7ab9 */ /* 0x000fe20000000800 */
[----:B------:R-:W-:Y:S01]  /*19000*/  ULDC UR8, c[0x0][0x22c] ;  /* 0x00008b0000087ab9 */ /* 0x000fe20000000800 */
[----:B------:R-:W-:Y:S01]  /*19010*/  ULDC UR10, c[0x0][0x228] ;  /* 0x00008a00000a7ab9 */ /* 0x000fe20000000800 */
[----:B------:R-:W-:Y:S01]  /*19020*/  ULDC UR16, c[0x0][0x228] ;  /* 0x00008a0000107ab9 */ /* 0x000fe20000000800 */
[----:B------:R3:W-:Y:S01]  /*19030*/  @P3 STG.E.U16 desc[UR6][R10.64], R56 ;  /* 0x000000380a003986 */ /* 0x0007e2000c101506 */
[C---:B----4-:R-:W-:Y:S01]  /*19040*/  VIADD R25, R21.reuse, UR4 ;  /* 0x0000000415197c36 */ /* 0x050fe20008000000 */
[----:B------:R-:W-:Y:S01]  /*19050*/  PRMT R24, R56, 0x7632, R24 ;  /* 0x0000763238187816 */ /* 0x000fe20000000018 */
[----:B------:R-:W-:Y:S01]  /*19060*/  IMAD.WIDE R20, R21, 0x2, R8 ;  /* 0x0000000215147825 */ /* 0x000fe200078e0208 */
[----:B------:R-:W-:Y:S01]  /*19070*/  ULDC UR4, c[0x0][0x22c] ;  /* 0x00008b0000047ab9 */ /* 0x000fe20000000800 */
[----:B------:R-:W-:-:S02]  /*19080*/  PRMT R26, R122, 0x7632, R26 ;  /* 0x000076327a1a7816 */ /* 0x000fc4000000001a */
[----:B------:R-:W-:Y:S01]  /*19090*/  IMAD.WIDE R22, R25, 0x2, R2 ;  /* 0x0000000219167825 */ /* 0x000fe200078e0202 */
[----:B------:R4:W-:Y:S01]  /*190a0*/  @P2 STG.E.U16 desc[UR6][R20.64], R24 ;  /* 0x0000001814002986 */ /* 0x0009e2000c101506 */
[----:B------:R-:W-:Y:S01]  /*190b0*/  ISETP.LT.AND P2, PT, R13, UR12, !P1 ;  /* 0x0000000c0d007c0c */ /* 0x000fe2000cf41270 */
[----:B------:R-:W-:Y:S01]  /*190c0*/  ULDC UR12, c[0x0][0x228] ;  /* 0x00008a00000c7ab9 */ /* 0x000fe20000000800 */
[----:B------:R-:W-:Y:S01]  /*190d0*/  ISETP.GE.AND P3, PT, R15, UR4, PT ;  /* 0x000000040f007c0c */ /* 0x000fe2000bf66270 */
[----:B------:R5:W-:Y:S01]  /*190e0*/  @P6 STG.E.U16 desc[UR6][R22.64], R121 ;  /* 0x0000007916006986 */ /* 0x000be2000c101506 */
[----:B------:R-:W-:Y:S01]  /*190f0*/  ULDC UR4, c[0x0][0x248] ;  /* 0x0000920000047ab9 */ /* 0x000fe20000000800 */
[----:B------:R-:W-:Y:S01]  /*19100*/  ISETP.LT.AND P6, PT, R14, UR14, !P1 ;  /* 0x0000000e0e007c0c */ /* 0x000fe2000cfc1270 */
[C---:B------:R-:W-:Y:S01]  /*19110*/  VIADD R27, R25.reuse, UR4 ;  /* 0x00000004191b7c36 */ /* 0x040fe20008000000 */
[----:B------:R-:W-:Y:S01]  /*19120*/  ULDC UR4, c[0x0][0x22c] ;  /* 0x00008b0000047ab9 */ /* 0x000fe20000000800 */
[----:B------:R-:W-:Y:S01]  /*19130*/  VIADD R15, R12, 0x4f ;  /* 0x0000004f0c0f7836 */ /* 0x000fe20000000000 */
[----:B------:R-:W-:Y:S01]  /*19140*/  ULDC UR14, c[0x0][0x228] ;  /* 0x00008a00000e7ab9 */ /* 0x000fe20000000800 */
[----:B---3--:R-:W-:-:S03]  /*19150*/  IMAD.WIDE R10, R25, 0x2, R8 ;  /* 0x00000002190a7825 */ /* 0x008fc600078e0208 */
[----:B------:R-:W-:Y:S01]  /*19160*/  ISETP.GE.AND P1, PT, R15, UR8, PT ;  /* 0x000000080f007c0c */ /* 0x000fe2000bf26270 */
[----:B----4-:R-:W-:Y:S01]  /*19170*/  IMAD.WIDE R20, R27, 0x2, R2 ;  /* 0x000000021b147825 */ /* 0x010fe200078e0202 */
[----:B-----5:R-:W-:Y:S01]  /*19180*/  PRMT R121, R121, 0x7632, R121 ;  /* 0x0000763279797816 */ /* 0x020fe20000000079 */
[----:B------:R-:W-:Y:S01]  /*19190*/  ULDC UR8, c[0x0][0x248] ;  /* 0x0000920000087ab9 */ /* 0x000fe20000000800 */
[----:B------:R-:W-:Y:S01]  /*191a0*/  PRMT R15, R57, 0x7632, R15 ;  /* 0x00007632390f7816 */ /* 0x000fe2000000000f */
[----:B------:R-:W-:Y:S02]  /*191b0*/  VIADD R24, R12, 0x50 ;  /* 0x000000500c187836 */ /* 0x000fe40000000000 */
[----:B------:R-:W-:Y:S01]  /*191c0*/  IMAD.WIDE R22, R27, 0x2, R8 ;  /* 0x000000021b167825 */ /* 0x000fe200078e0208 */
[----:B------:R3:W-:Y:S02]  /*191d0*/  @P4 STG.E.U16 desc[UR6][R10.64], R121 ;  /* 0x000000790a004986 */ /* 0x0007e4000c101506 */
[----:B------:R-:W-:Y:S01]  /*191e0*/  ISETP.GE.AND P4, PT, R24, UR4, PT ;  /* 0x0000000418007c0c */ /* 0x000fe2000bf86270 */
[----:B------:R-:W-:Y:S01]  /*191f0*/  ULDC UR4, c[0x0][0x248] ;  /* 0x0000920000047ab9 */ /* 0x000fe20000000800 */
        /* <DEDUP_REMOVED lines=24> */
[----:B------:R-:W-:Y:S01]  /*19380*/  ULDC UR4, c[0x0][0x248] ;  /* 0x0000920000047ab9 */ /* 0x000fe20000000800 */
[----:B------:R-:W-:Y:S01]  /*19390*/  @P6 STG.E.U16 desc[UR6][R22.64], R58 ;  /* 0x0000003a16006986 */ /* 0x000fe2000c101506 */
[----:B------:R-:W-:Y:S01]  /*193a0*/  ISETP.LT.AND P3, PT, R14, UR12, !P3 ;  /* 0x0000000c0e007c0c */ /* 0x000fe2000df61270 */
[C---:B------:R-:W-:Y:S01]  /*193b0*/  VIADD R15, R12.reuse, 0x52 ;  /* 0x000000520c0f7836 */ /* 0x040fe20000000000 */
[----:B------:R-:W-:Y:S01]  /*193c0*/  ISETP.LT.AND P6, PT, R13, UR14, !P1 ;  /* 0x0000000e0d007c0c */ /* 0x000fe2000cfc1270 */
[----:B------:R4:W-:Y:S01]  /*193d0*/  @P0 STG.E.U16 desc[UR6][R24.64], R27 ;  /* 0x0000001b18000986 */ /* 0x0009e2000c101506 */
[----:B------:R-:W-:Y:S01]  /*193e0*/  ULDC UR12, c[0x0][0x228] ;  /* 0x00008a00000c7ab9 */ /* 0x000fe20000000800 */
[----:B---3--:R-:W-:Y:S01]  /*193f0*/  VIADD R21, R29, UR4 ;  /* 0x000000041d157c36 */ /* 0x008fe20008000000 */
[----:B------:R-:W-:Y:S01]  /*19400*/  ULDC UR4, c[0x0][0x248] ;  /* 0x0000920000047ab9 */ /* 0x000fe20000000800 */
[----:B------:R-:W-:Y:S01]  /*19410*/  ISETP.GE.AND P0, PT, R15, UR8, PT ;  /* 0x000000080f007c0c */ /* 0x000fe2000bf06270 */
[----:B------:R-:W-:Y:S01]  /*19420*/  VIADD R15, R12, 0x53 ;  /* 0x000000530c0f7836 */ /* 0x000fe20000000000 */
[----:B------:R-:W-:Y:S01]  /*19430*/  ULDC UR14, c[0x0][0x228] ;  /* 0x00008a00000e7ab9 */ /* 0x000fe20000000800 */
[C---:B------:R-:W-:Y:S01]  /*19440*/  IMAD.WIDE R10, R21.reuse, 0x2, R2 ;  /* 0x00000002150a7825 */ /* 0x040fe200078e0202 */
[----:B------:R-:W-:Y:S01]  /*19450*/  ISETP.LT.AND P1, PT, R14, UR10, !P1 ;  /* 0x0000000a0e007c0c */ /* 0x000fe2000cf21270 */
[----:B------:R-:W-:Y:S01]  /*19460*/  ULDC UR8, c[0x0][0x22c] ;  /* 0x00008b0000087ab9 */ /* 0x000fe20000000800 */
        /* <DEDUP_REMOVED lines=29> */
[----:B------:R4:W-:Y:S01]  /*19640*/  @P6 STG.E.U16 desc[UR6][R20.64], R124 ;  /* 0x0000007c14006986 */ /* 0x0009e2000c101506 */
        /* <DEDUP_REMOVED lines=13> */
[----:B----4-:R-:W-:Y:S01]  /*19720*/  IMAD.WIDE R20, R27, 0x2, R8 ;  /* 0x000000021b147825 */ /* 0x010fe200078e0208 */
[----:B------:R-:W-:-:S03]  /*19730*/  ULDC UR16, c[0x0][0x228] ;  /* 0x00008a0000107ab9 */ /* 0x000fc60000000800 */
[----:B------:R-:W-:Y:S01]  /*19740*/  VIADD R29, R27, UR8 ;  /* 0x000000081b1d7c36 */ /* 0x000fe20008000000 */
[----:B------:R-:W-:Y:S01]  /*19750*/  @P4 STG.E.U16 desc[UR6][R10.64], R60 ;  /* 0x0000003c0a004986 */ /* 0x000fe2000c101506 */
[----:B-----5:R-:W-:Y:S01]  /*19760*/  VIADD R15, R12, 0x56 ;  /* 0x000000560c0f7836 */ /* 0x020fe20000000000 */
[----:B------:R-:W-:Y:S01]  /*19770*/  PRMT R27, R125, 0x7632, R27 ;  /* 0x000076327d1b7816 */ /* 0x000fe2000000001b */
        /* <DEDUP_REMOVED lines=9> */
[C---:B------:R-:W-:Y:S01]  /*19810*/  VIADD R15, R12.reuse, 0x57 ;  /* 0x000000570c0f7836 */ /* 0x040fe20000000000 */
[----:B------:R-:W-:Y:S01]  /*19820*/  ISETP.LT.AND P6, PT, R13, UR14, !P3 ;  /* 0x0000000e0d007c0c */ /* 0x000fe2000dfc1270 */
[----:B------:R-:W-:Y:S01]  /*19830*/  ULDC UR10, c[0x0][0x228] ;  /* 0x00008a00000a7ab9 */ /* 0x000fe20000000800 */
[----:B------:R4:W-:Y:S01]  /*19840*/  @P0 STG.E.U16 desc[UR6][R24.64], R27 ;  /* 0x0000001b18000986 */ /* 0x0009e2000c101506 */
        /* <DEDUP_REMOVED lines=8> */
[----:B------:R-:W-:Y:S01]  /*198d0*/  ULDC UR8, c[0x0][0x22c] ;  /* 0x00008b0000087ab9 */ /* 0x000fe20000000800 */
[----:B------:R-:W-:Y:S01]  /*198e0*/  PRMT R26, R127, 0x7632, R26 ;  /* 0x000076327f1a7816 */ /* 0x000fe2000000001a */
[----:B------:R3:W-:Y:S01]  /*198f0*/  @P2 STG.E.U16 desc[UR6][R10.64], R61 ;  /* 0x0000003d0a002986 */ /* 0x0007e2000c101506 */
[----:B----4-:R-:W-:Y:S01]  /*19900*/  VIADD R25, R21, UR4 ;  /* 0x0000000415197c36 */ /* 0x010fe20008000000 */
[----:B------:R-:W-:Y:S01]  /*19910*/  PRMT R24, R61, 0x7632, R24 ;  /* 0x000076323d187816 */ /* 0x000fe20000000018 */
[----:B------:R-:W-:Y:S01]  /*19920*/  IMAD.WIDE R20, R21, 0x2, R8 ;  /* 0x0000000215147825 */ /* 0x000fe200078e0208 */
[----:B------:R-:W-:Y:S01]  /*19930*/  ULDC UR4, c[0x0][0x22c] ;  /* 0x00008b0000047ab9 */ /* 0x000fe20000000800 */
[----:B------:R-:W-:Y:S01]  /*19940*/  ULDC UR10, c[0x0][0x22c] ;  /* 0x00008b00000a7ab9 */ /* 0x000fe20000000800 */
[----:B------:R-:W-:Y:S01]  /*19950*/  ISETP.GE.AND P2, PT, R15, UR4, PT ;  /* 0x000000040f007c0c */ /* 0x000fe2000bf46270 */
[----:B------:R-:W-:Y:S01]  /*19960*/  IMAD.WIDE R22, R25, 0x2, R2 ;  /* 0x0000000219167825 */ /* 0x000fe200078e0202 */
[----:B------:R4:W-:Y:S01]  /*19970*/  @P5 STG.E.U16 desc[UR6][R20.64], R24 ;  /* 0x0000001814005986 */ /* 0x0009e2000c101506 */
[----:B------:R-:W-:Y:S01]  /*19980*/  ISETP.LT.AND P5, PT, R13, UR12, !P1 ;  /* 0x0000000c0d007c0c */ /* 0x000fe2000cfa1270 */
[----:B------:R-:W-:Y:S01]  /*19990*/  ULDC UR4, c[0x0][0x248] ;  /* 0x0000920000047ab9 */ /* 0x000fe20000000800 */
[----:B------:R-:W-:Y:S01]  /*199a0*/  VIADD R15, R12, 0x59 ;  /* 0x000000590c0f7836 */ /* 0x000fe20000000000 */
[----:B------:R5:W-:Y:S01]  /*199b0*/  @P6 STG.E.U16 desc[UR6][R22.64], R126 ;  /* 0x0000007e16006986 */ /* 0x000be2000c101506 */
[C---:B------:R-:W-:Y:S01]  /*199c0*/  VIADD R27, R25.reuse, UR4 ;  /* 0x00000004191b7c36 */ /* 0x040fe20008000000 */
[----:B------:R-:W-:Y:S01]  /*199d0*/  ISETP.LT.AND P6, PT, R14, UR14, !P1 ;  /* 0x0000000e0e007c0c */ /* 0x000fe2000cfc1270 */
[----:B---3--:R-:W-:Y:S01]  /*199e0*/  IMAD.WIDE R10, R25, 0x2, R8 ;  /* 0x00000002190a7825 */ /* 0x008fe200078e0208 */
[----:B------:R-:W-:Y:S01]  /*199f0*/  ISETP.GE.AND P1, PT, R15, UR8, PT ;  /* 0x000000080f007c0c */ /* 0x000fe2000bf26270 */
[----:B------:R-:W-:Y:S01]  /*19a00*/  ULDC UR12, c[0x0][0x228] ;  /* 0x00008a00000c7ab9 */ /* 0x000fe20000000800 */
[----:B------:R-:W-:Y:S01]  /*19a10*/  PRMT R15, R62, 0x7632, R15 ;  /* 0x000076323e0f7816 */ /* 0x000fe2000000000f */
[----:B------:R-:W-:Y:S01]  /*19a20*/  ULDC UR4, c[0x0][0x22c] ;  /* 0x00008b0000047ab9 */ /* 0x000fe20000000800 */
[----:B----4-:R-:W-:Y:S01]  /*19a30*/  IMAD.WIDE R20, R27, 0x2, R2 ;  /* 0x000000021b147825 */ /* 0x010fe200078e0202 */
[----:B------:R-:W-:Y:S01]  /*19a40*/  ULDC UR14, c[0x0][0x228] ;  /* 0x00008a00000e7ab9 */ /* 0x000fe20000000800 */
[----:B------:R-:W-:Y:S01]  /*19a50*/  ULDC UR8, c[0x0][0x248] ;  /* 0x0000920000087ab9 */ /* 0x000fe20000000800 */
[----:B-----5:R-:W-:Y:S01]  /*19a60*/  PRMT R126, R126, 0x7632, R126 ;  /* 0x000076327e7e7816 */ /* 0x020fe2000000007e */
[----:B------:R-:W-:-:S02]  /*19a70*/  VIADD R24, R12, 0x5a ;  /* 0x0000005a0c187836 */ /* 0x000fc40000000000 */
[----:B------:R-:W-:Y:S02]  /*19a80*/  IMAD.WIDE R22, R27, 0x2, R8 ;  /* 0x000000021b167825 */ /* 0x000fe400078e0208 */
[----:B------:R3:W-:Y:S01]  /*19a90*/  @P3 STG.E.U16 desc[UR6][R10.64], R126 ;  /* 0x0000007e0a003986 */ /* 0x0007e2000c101506 */
[----:B------:R-:W-:Y:S01]  /*19aa0*/  ISETP.GE.AND P3, PT, R24, UR4, PT ;  /* 0x0000000418007c0c */ /* 0x000fe2000bf66270 */
[----:B------:R-:W-:Y:S02]  /*19ab0*/  ULDC UR4, c[0x0][0x248] ;  /* 0x0000920000047ab9 */ /* 0x000fe40000000800 */
        /* <DEDUP_REMOVED lines=19> */
[----:B------:R3:W-:Y:S02]  /*19bf0*/  @P4 STG.E.U16 desc[UR6][R20.64], R26 ;  /* 0x0000001a14004986 */ /* 0x0007e4000c101506 */
[----:B------:R-:W-:Y:S01]  /*19c00*/  ISETP.GE.AND P5, PT, R15, UR10, PT ;  /* 0x0000000a0f007c0c */ /* 0x000fe2000bfa6270 */
        /* <DEDUP_REMOVED lines=15> */
[----:B------:R-:W-:Y:S01]  /*19d00*/  ULDC UR14, c[0x0][0x228] ;  /* 0x00008a00000e7ab9 */ /* 0x000fe20000000800 */
        /* <DEDUP_REMOVED lines=46> */
[----:B-----5:R-:W-:Y:S01]  /*19ff0*/  VIADD R15, R12, 0x60 ;  /* 0x000000600c0f7836 */ /* 0x020fe20000000000 */
[----:B------:R-:W-:Y:S01]  /*1a000*/  @P3 STG.E.U16 desc[UR6][R10.64], R65 ;  /* 0x000000410a003986 */ /* 0x000fe2000c101506 */
[----:B------:R-:W-:Y:S01]  /*1a010*/  VIADD R29, R27, UR8 ;  /* 0x000000081b1d7c36 */ /* 0x000fe20008000000 */
[----:B------:R-:W-:Y:S01]  /*1a020*/  PRMT R27, R130, 0x7632, R27 ;  /* 0x00007632821b7816 */ /* 0x000fe2000000001b */
[----:B------:R-:W-:Y:S01]  /*1a030*/  ULDC UR8, c[0x0][0x22c] ;  /* 0x00008b0000087ab9 */ /* 0x000fe20000000800 */
[----:B------:R3:W-:Y:S01]  /*1a040*/  @P5 STG.E.U16 desc[UR6][R20.64], R26 ;  /* 0x0000001a14005986 */ /* 0x0007e2000c101506 */
[----:B------:R-:W-:Y:S01]  /*1a050*/  ISETP.LT.AND P5, PT, R13, UR10, !P4 ;  /* 0x0000000a0d007c0c */ /* 0x000fe2000e7a1270 */
[----:B------:R-:W-:Y:S01]  /*1a060*/  IMAD.WIDE R22, R29, 0x2, R2 ;  /* 0x000000021d167825 */ /* 0x000fe200078e0202 */
[----:B------:R-:W-:Y:S01]  /*1a070*/  ISETP.GE.AND P3, PT, R15, UR4, PT ;  /* 0x000000040f007c0c */ /* 0x000fe2000bf66270 */
[----:B------:R-:W-:Y:S01]  /*1a080*/  ULDC UR4, c[0x0][0x248] ;  /* 0x0000920000047ab9 */ /* 0x000fe20000000800 */
[----:B------:R-:W-:Y:S01]  /*1a090*/  ISETP.LT.AND P4, PT, R14, UR12, !P4 ;  /* 0x0000000c0e007c0c */ /* 0x000fe2000e781270 */
[----:B------:R-:W-:Y:S01]  /*1a0a0*/  IMAD.WIDE R24, R29, 0x2, R8 ;  /* 0x000000021d187825 */ /* 0x000fe200078e0208 */
[----:B------:R-:W-:Y:S01]  /*1a0b0*/  @P6 STG.E.U16 desc[UR6][R22.64], R130 ;  /* 0x0000008216006986 */ /* 0x000fe2000c101506 */
[----:B------:R-:W-:Y:S01]  /*1a0c0*/  ISETP.LT.AND P6, PT, R13, UR14, !P2 ;  /* 0x0000000e0d007c0c */ /* 0x000fe2000d7c1270 */
[----:B------:R-:W-:Y:S01]  /*1a0d0*/  ULDC UR10, c[0x0][0x228] ;  /* 0x00008a00000a7ab9 */ /* 0x000fe20000000800 */
[----:B------:R-:W-:Y:S01]  /*1a0e0*/  VIADD R15, R12, 0x61 ;  /* 0x000000610c0f7836 */ /* 0x000fe20000000000 */
[----:B------:R4:W-:Y:S01]  /*1a0f0*/  @P0 STG.E.U16 desc[UR6][R24.64], R27 ;  /* 0x0000001b18000986 */ /* 0x0009e2000c101506 */
[----:B---3--:R-:W-:Y:S01]  /*1a100*/  VIADD R21, R29, UR4 ;  /* 0x000000041d157c36 */ /* 0x008fe20008000000 */
[----:B------:R-:W-:Y:S01]  /*1a110*/  ULDC UR4, c[0x0][0x248] ;  /* 0x0000920000047ab9 */ /* 0x000fe20000000800 */
[----:B------:R-:W-:Y:S01]  /*1a120*/  ULDC UR12, c[0x0][0x228] ;  /* 0x00008a00000c7ab9 */ /* 0x000fe20000000800 */
[----:B------:R-:W-:Y:S01]  /*1a130*/  ISETP.GE.AND P0, PT, R15, UR8, PT ;  /* 0x000000080f007c0c */ /* 0x000fe2000bf06270 */
[C---:B------:R-:W-:Y:S01]  /*1a140*/  IMAD.WIDE R10, R21.reuse, 0x2, R2 ;  /* 0x00000002150a7825 */ /* 0x040fe200078e0202 */
[----:B------:R-:W-:Y:S01]  /*1a150*/  ISETP.LT.AND P2, PT, R14, UR10, !P2 ;  /* 0x0000000a0e007c0c */ /* 0x000fe2000d741270 */
[----:B------:R-:W-:Y:S01]  /*1a160*/  ULDC UR14, c[0x0][0x228] ;  /* 0x00008a00000e7ab9 */ /* 0x000fe20000000800 */
[----:B------:R-:W-:Y:S01]  /*1a170*/  ULDC UR10, c[0x0][0x228] ;  /* 0x00008a00000a7ab9 */ /* 0x000fe20000000800 */
[----:B------:R-:W-:Y:S01]  /*1a180*/  VIADD R15, R12, 0x62 ;  /* 0x000000620c0f7836 */ /* 0x000fe20000000000 */
[----:B------:R3:W-:Y:S01]  /*1a190*/  @P5 STG.E.U16 desc[UR6][R10.64], R66 ;  /* 0x000000420a005986 */ /* 0x0007e2000c101506 */
[----:B------:R-:W-:Y:S01]  /*1a1a0*/  ULDC UR8, c[0x0][0x22c] ;  /* 0x00008b0000087ab9 */ /* 0x000fe20000000800 */
        /* <DEDUP_REMOVED lines=14> */
[----:B---3--:R-:W-:Y:S01]  /*1a290*/  IMAD.WIDE R10, R25, 0x2, R8 ;  /* 0x00000002190a7825 */ /* 0x008fe200078e0208 */
[----:B------:R-:W-:Y:S01]  /*1a2a0*/  ULDC UR4, c[0x0][0x22c] ;  /* 0x00008b0000047ab9 */ /* 0x000fe20000000800 */
[----:B------:R-:W-:-:S02]  /*1a2b0*/  ULDC UR14, c[0x0][0x228] ;  /* 0x00008a00000e7ab9 */ /* 0x000fc40000000800 */
[----:B----4-:R-:W-:-:S04]  /*1a2c0*/  IMAD.WIDE R20, R27, 0x2, R2 ;  /* 0x000000021b147825 */ /* 0x010fc800078e0202 */
[C---:B------:R-:W-:Y:S01]  /*1a2d0*/  VIADD R15, R12.reuse, 0x63 ;  /* 0x000000630c0f7836 */ /* 0x040fe20000000000 */
[----:B-----5:R-:W-:Y:S01]  /*1a2e0*/  PRMT R131, R131, 0x7632, R131 ;  /* 0x0000763283837816 */ /* 0x020fe20000000083 */
[----:B------:R-:W-:Y:S02]  /*1a2f0*/  VIADD R24, R12, 0x64 ;  /* 0x000000640c187836 */ /* 0x000fe40000000000 */
[----:B------:R-:W-:Y:S01]  /*1a300*/  IMAD.WIDE R22, R27, 0x2, R8 ;  /* 0x000000021b167825 */ /* 0x000fe200078e0208 */
[----:B------:R-:W-:Y:S01]  /*1a310*/  ISETP.GE.AND P1, PT, R15, UR8, PT ;  /* 0x000000080f007c0c */ /* 0x000fe2000bf26270 */
[----:B------:R3:W-:Y:S01]  /*1a320*/  @P2 STG.E.U16 desc[UR6][R10.64], R131 ;  /* 0x000000830a002986 */ /* 0x0007e2000c101506 */
[----:B------:R-:W-:Y:S01]  /*1a330*/  ISETP.GE.AND P2, PT, R24, UR4, PT ;  /* 0x0000000418007c0c */ /* 0x000fe2000bf46270 */
[----:B------:R-:W-:Y:S01]  /*1a340*/  ULDC UR4, c[0x0][0x248] ;  /* 0x0000920000047ab9 */ /* 0x000fe20000000800 */
[----:B------:R-:W-:Y:S01]  /*1a350*/  PRMT R15, R67, 0x7632, R15 ;  /* 0x00007632430f7816 */ /* 0x000fe2000000000f */
[----:B------:R4:W-:Y:S01]  /*1a360*/  @P4 STG.E.U16 desc[UR6][R20.64], R67 ;  /* 0x0000004314004986 */ /* 0x0009e2000c101506 */
[----:B------:R-:W-:Y:S01]  /*1a370*/  ISETP.LT.AND P4, PT, R13, UR10, !P3 ;  /* 0x0000000a0d007c0c */ /* 0x000fe2000df81270 */
[----:B------:R-:W-:Y:S01]  /*1a380*/  VIADD R27, R27, UR4 ;  /* 0x000000041b1b7c36 */ /* 0x000fe20008000000 */
[C---:B------:R-:W-:Y:S01]  /*1a390*/  ISETP.LT.AND P3, PT, R14.reuse, UR12, !P3 ;  /* 0x0000000c0e007c0c */ /* 0x040fe2000df61270 */
[----:B------:R5:W-:Y:S01]  /*1a3a0*/  @P6 STG.E.U16 desc[UR6][R22.64], R15 ;  /* 0x0000000f16006986 */ /* 0x000be2000c101506 */
[----:B------:R-:W-:Y:S01]  /*1a3b0*/  ISETP.LT.AND P6, PT, R13, UR14, !P0 ;  /* 0x0000000e0d007c0c */ /* 0x000fe2000c7c1270 */
[----:B------:R-:W-:Y:S01]  /*1a3c0*/  ULDC UR8, c[0x0][0x248] ;  /* 0x0000920000087ab9 */ /* 0x000fe20000000800 */
[----:B------:R-:W-:Y:S01]  /*1a3d0*/  ISETP.LT.AND P0, PT, R14, UR16, !P0 ;  /* 0x000000100e007c0c */ /* 0x000fe2000c701270 */
[C---:B---3--:R-:W-:Y:S01]  /*1a3e0*/  IMAD.WIDE R10, R27.reuse, 0x2, R2 ;  /* 0x000000021b0a7825 */ /* 0x048fe200078e0202 */
[----:B------:R-:W-:Y:S01]  /*1a3f0*/  ULDC UR10, c[0x0][0x228] ;  /* 0x00008a00000a7ab9 */ /* 0x000fe20000000800 */
[----:B------:R-:W-:Y:S01]  /*1a400*/  ULDC UR4, c[0x0][0x22c] ;  /* 0x00008b0000047ab9 */ /* 0x000fe20000000800 */
[----:B------:R-:W-:Y:S01]  /*1a410*/  ULDC UR12, c[0x0][0x228] ;  /* 0x00008a00000c7ab9 */ /* 0x000fe20000000800 */
[----:B----4-:R-:W-:Y:S01]  /*1a420*/  IMAD.WIDE R20, R27, 0x2, R8 ;  /* 0x000000021b147825 */ /* 0x010fe200078e0208 */
[----:B------:R-:W-:Y:S01]  /*1a430*/  ULDC UR14, c[0x0][0x228] ;  /* 0x00008a00000e7ab9 */ /* 0x000fe20000000800 */
[----:B------:R-:W-:Y:S01]  /*1a440*/  @P4 STG.E.U16 desc[UR6][R10.64], R68 ;  /* 0x000000440a004986 */ /* 0x000fe2000c101506 */
[----:B------:R-:W-:Y:S01]  /*1a450*/  ULDC UR16, c[0x0][0x228] ;  /* 0x00008a0000107ab9 */ /* 0x000fe20000000800 */
[----:B-----5:R-:W-:-:S02]  /*1a460*/  VIADD R15, R12, 0x65 ;  /* 0x000000650c0f7836 */ /* 0x020fc40000000000 */
[----:B------:R-:W-:Y:S01]  /*1a470*/  VIADD R29, R27, UR8 ;  /* 0x000000081b1d7c36 */ /* 0x000fe20008000000 */
[----:B------:R3:W-:Y:S01]  /*1a480*/  @P3 STG.E.U16 desc[UR6][R20.64], R26 ;  /* 0x0000001a14003986 */ /* 0x0007e2000c101506 */
[----:B------:R-:W-:Y:S01]  /*1a490*/  ISETP.LT.AND P3, PT, R13, UR10, !P5 ;  /* 0x0000000a0d007c0c */ /* 0x000fe2000ef61270 */
[----:B------:R-:W-:Y:S01]  /*1a4a0*/  ULDC UR8, c[0x0][0x22c] ;  /* 0x00008b0000087ab9 */ /* 0x000fe20000000800 */
[----:B------:R-:W-:Y:S01]  /*1a4b0*/  IMAD.WIDE R22, R29, 0x2, R2 ;  /* 0x000000021d167825 */ /* 0x000fe200078e0202 */
[----:B------:R-:W-:Y:S01]  /*1a4c0*/  ISETP.GE.AND P4, PT, R15, UR4, PT ;  /* 0x000000040f007c0c */ /* 0x000fe2000bf86270 */
[----:B------:R-:W-:Y:S01]  /*1a4d0*/  ULDC UR4, c[0x0][0x248] ;  /* 0x0000920000047ab9 */ /* 0x000fe20000000800 */
[----:B------:R-:W-:Y:S01]  /*1a4e0*/  ISETP.LT.AND P5, PT, R14, UR12, !P5 ;  /* 0x0000000c0e007c0c */ /* 0x000fe2000efa1270 */
[----:B------:R-:W-:Y:S01]  /*1a4f0*/  IMAD.WIDE R24, R29, 0x2, R8 ;  /* 0x000000021d187825 */ /* 0x000fe200078e0208 */
[----:B------:R-:W-:Y:S01]  /*1a500*/  PRMT R27, R84, 0x7632, R27 ;  /* 0x00007632541b7816 */ /* 0x000fe2000000001b */
[----:B------:R-:W-:Y:S01]  /*1a510*/  @P6 STG.E.U16 desc[UR6][R22.64], R84 ;  /* 0x0000005416006986 */ /* 0x000fe2000c101506 */
[----:B------:R-:W-:Y:S01]  /*1a520*/  ISETP.LT.AND P6, PT, R13, UR14, !P1 ;  /* 0x0000000e0d007c0c */ /* 0x000fe2000cfc1270 */
[----:B------:R-:W-:Y:S01]  /*1a530*/  VIADD R15, R12, 0x66 ;  /* 0x000000660c0f7836 */ /* 0x000fe20000000000 */
[----:B------:R-:W-:Y:S01]  /*1a540*/  ULDC UR10, c[0x0][0x228] ;  /* 0x00008a00000a7ab9 */ /* 0x000fe20000000800 */
[----:B---3--:R-:W-:Y:S01]  /*1a550*/  VIADD R21, R29, UR4 ;  /* 0x000000041d157c36 */ /* 0x008fe20008000000 */
[----:B------:R-:W-:Y:S01]  /*1a560*/  ULDC UR4, c[0x0][0x248] ;  /* 0x0000920000047ab9 */ /* 0x000fe20000000800 */
[----:B------:R3:W-:Y:S01]  /*1a570*/  @P0 STG.E.U16 desc[UR6][R24.64], R27 ;  /* 0x0000001b18000986 */ /* 0x0007e2000c101506 */
[----:B------:R-:W-:Y:S01]  /*1a580*/  ISETP.GE.AND P0, PT, R15, UR8, PT ;  /* 0x000000080f007c0c */ /* 0x000fe2000bf06270 */
[C---:B------:R-:W-:Y:S01]  /*1a590*/  IMAD.WIDE R10, R21.reuse, 0x2, R2 ;  /* 0x00000002150a7825 */ /* 0x040fe200078e0202 */
[----:B------:R-:W-:Y:S01]  /*1a5a0*/  ULDC UR12, c[0x0][0x228] ;  /* 0x00008a00000c7ab9 */ /* 0x000fe20000000800 */
[----:B------:R-:W-:Y:S01]  /*1a5b0*/  ISETP.LT.AND P1, PT, R14, UR10, !P1 ;  /* 0x0000000a0e007c0c */ /* 0x000fe2000cf21270 */
[----:B------:R-:W-:Y:S01]  /*1a5c0*/  ULDC UR14, c[0x0][0x228] ;  /* 0x00008a00000e7ab9 */ /* 0x000fe20000000800 */
[----:B------:R-:W-:Y:S01]  /*1a5d0*/  VIADD R15, R12, 0x67 ;  /* 0x000000670c0f7836 */ /* 0x000fe20000000000 */
[----:B------:R4:W-:Y:S01]  /*1a5e0*/  @P3 STG.E.U16 desc[UR6][R10.64], R69 ;  /* 0x000000450a003986 */ /* 0x0009e2000c101506 */
[----:B------:R-:W-:Y:S01]  /*1a5f0*/  ULDC UR10, c[0x0][0x228] ;  /* 0x00008a00000a7ab9 */ /* 0x000fe20000000800 */
[----:B------:R-:W-:Y:S01]  /*1a600*/  ULDC UR8, c[0x0][0x22c] ;  /* 0x00008b0000087ab9 */ /* 0x000fe20000000800 */
[----:B------:R-:W-:Y:S01]  /*1a610*/  PRMT R26, R86, 0x7632, R26 ;  /* 0x00007632561a7816 */ /* 0x000fe2000000001a */
[----:B---3--:R-:W-:Y:S01]  /*1a620*/  VIADD R25, R21, UR4 ;  /* 0x0000000415197c36 */ /* 0x008fe20008000000 */
[----:B------:R-:W-:Y:S01]  /*1a630*/  PRMT R24, R69, 0x7632, R24 ;  /* 0x0000763245187816 */ /* 0x000fe20000000018 */
[----:B------:R-:W-:Y:S01]  /*1a640*/  IMAD.WIDE R20, R21, 0x2, R8 ;  /* 0x0000000215147825 */ /* 0x000fe200078e0208 */
[----:B------:R-:W-:-:S02]  /*1a650*/  ULDC UR4, c[0x0][0x22c] ;  /* 0x00008b0000047ab9 */ /* 0x000fc40000000800 */
[----:B------:R-:W-:Y:S01]  /*1a660*/  ISETP.GE.AND P3, PT, R15, UR4, PT ;  /* 0x000000040f007c0c */ /* 0x000fe2000bf66270 */
[----:B------:R-:W-:Y:S01]  /*1a670*/  IMAD.WIDE R22, R25, 0x2, R2 ;  /* 0x0000000219167825 */ /* 0x000fe200078e0202 */
[----:B------:R3:W-:Y:S01]  /*1a680*/  @P5 STG.E.U16 desc[UR6][R20.64], R24 ;  /* 0x0000001814005986 */ /* 0x0007e2000c101506 */
[----:B------:R-:W-:Y:S01]  /*1a690*/  ISETP.LT.AND P5, PT, R13, UR12, !P2 ;  /* 0x0000000c0d007c0c */ /* 0x000fe2000d7a1270 */
[----:B------:R-:W-:Y:S01]  /*1a6a0*/  ULDC UR4, c[0x0][0x248] ;  /* 0x0000920000047ab9 */ /* 0x000fe20000000800 */
[C---:B----4-:R-:W-:Y:S01]  /*1a6b0*/  IMAD.WIDE R10, R25.reuse, 0x2, R8 ;  /* 0x00000002190a7825 */ /* 0x050fe200078e0208 */
[----:B------:R4:W-:Y:S01]  /*1a6c0*/  @P6 STG.E.U16 desc[UR6][R22.64], R85 ;  /* 0x0000005516006986 */ /* 0x0009e2000c101506 */
[----:B------:R-:W-:Y:S01]  /*1a6d0*/  ISETP.LT.AND P6, PT, R14, UR14, !P2 ;  /* 0x0000000e0e007c0c */ /* 0x000fe2000d7c1270 */
[----:B------:R-:W-:Y:S01]  /*1a6e0*/  ULDC UR12, c[0x0][0x228] ;  /* 0x00008a00000c7ab9 */ /* 0x000fe20000000800 */
[----:B------:R-:W-:Y:S01]  /*1a6f0*/  VIADD R27, R25, UR4 ;  /* 0x00000004191b7c36 */ /* 0x000fe20008000000 */
[----:B------:R-:W-:Y:S01]  /*1a700*/  ULDC UR4, c[0x0][0x22c] ;  /* 0x00008b0000047ab9 */ /* 0x000fe20000000800 */
[----:B------:R-:W-:Y:S01]  /*1a710*/  VIADD R15, R12, 0x68 ;  /* 0x000000680c0f7836 */ /* 0x000fe20000000000 */
[----:B------:R-:W-:Y:S01]  /*1a720*/  ULDC UR14, c[0x0][0x228] ;  /* 0x00008a00000e7ab9 */ /* 0x000fe20000000800 */
[----:B---3--:R-:W-:-:S03]  /*1a730*/  IMAD.WIDE R20, R27, 0x2, R2 ;  /* 0x000000021b147825 */ /* 0x008fc600078e0202 */
[----:B------:R-:W-:Y:S01]  /*1a740*/  ISETP.GE.AND P2, PT, R15, UR8, PT ;  /* 0x000000080f007c0c */ /* 0x000fe2000bf46270 */
[----:B------:R-:W-:Y:S01]  /*1a750*/  ULDC UR8, c[0x0][0x248] ;  /* 0x0000920000087ab9 */ /* 0x000fe20000000800 */
[----:B----4-:R-:W-:Y:S01]  /*1a760*/  PRMT R85, R85, 0x7632, R85 ;  /* 0x0000763255557816 */ /* 0x010fe20000000055 */
[----:B------:R-:W-:Y:S01]  /*1a770*/  VIADD R24, R12, 0x69 ;  /* 0x000000690c187836 */ /* 0x000fe20000000000 */
[----:B------:R-:W-:Y:S01]  /*1a780*/  PRMT R15, R70, 0x7632, R15 ;  /* 0x00007632460f7816 */ /* 0x000fe2000000000f */
        /* <DEDUP_REMOVED lines=55> */
[C---:B---3--:R-:W-:Y:S01]  /*1ab00*/  IMAD.WIDE R10, R25.reuse, 0x2, R8 ;  /* 0x00000002190a7825 */ /* 0x048fe200078e0208 */
[----:B0-----:R0:W-:Y:S01]  /*1ab10*/  @P6 STG.E.U16 desc[UR6][R22.64], R132 ;  /* 0x0000008416006986 */ /* 0x0011e2000c101506 */
[----:B------:R-:W-:Y:S01]  /*1ab20*/  ISETP.LT.AND P6, PT, R14, UR14, !P1 ;  /* 0x0000000e0e007c0c */ /* 0x000fe2000cfc1270 */
[----:B------:R-:W-:Y:S01]  /*1ab30*/  ULDC UR12, c[0x0][0x228] ;  /* 0x00008a00000c7ab9 */ /* 0x000fe20000000800 */
[----:B------:R-:W-:Y:S01]  /*1ab40*/  VIADD R27, R25, UR4 ;  /* 0x00000004191b7c36 */ /* 0x000fe20008000000 */
[----:B------:R-:W-:Y:S01]  /*1ab50*/  ULDC UR4, c[0x0][0x22c] ;  /* 0x00008b0000047ab9 */ /* 0x000fe20000000800 */
[----:B------:R-:W-:Y:S01]  /*1ab60*/  VIADD R15, R12, 0x6d ;  /* 0x0000006d0c0f7836 */ /* 0x000fe20000000000 */
[----:B------:R-:W-:Y:S01]  /*1ab70*/  ULDC UR14, c[0x0][0x228] ;  /* 0x00008a00000e7ab9 */ /* 0x000fe20000000800 */
[----:B------:R-:W-:Y:S01]  /*1ab80*/  PRMT R26, R133, 0x7632, R26 ;  /* 0x00007632851a7816 */ /* 0x000fe2000000001a */
[----:B----4-:R-:W-:-:S02]  /*1ab90*/  IMAD.WIDE R20, R27, 0x2, R2 ;  /* 0x000000021b147825 */ /* 0x010fc400078e0202 */
[----:B------:R-:W-:Y:S01]  /*1aba0*/  ISETP.GE.AND P1, PT, R15, UR8, PT ;  /* 0x000000080f007c0c */ /* 0x000fe2000bf26270 */
[----:B------:R-:W-:Y:S01]  /*1abb0*/  ULDC UR8, c[0x0][0x248] ;  /* 0x0000920000087ab9 */ /* 0x000fe20000000800 */
[----:B0-----:R-:W-:Y:S01]  /*1abc0*/  PRMT R132, R132, 0x7632, R132 ;  /* 0x0000763284847816 */ /* 0x001fe20000000084 */
        /* <DEDUP_REMOVED lines=14> */
[C---:B0-----:R-:W-:Y:S01]  /*1acb0*/  IMAD.WIDE R10, R27.reuse, 0x2, R2 ;  /* 0x000000021b0a7825 */ /* 0x041fe200078e0202 */
[----:B------:R-:W-:Y:S01]  /*1acc0*/  ULDC UR10, c[0x0][0x228] ;  /* 0x00008a00000a7ab9 */ /* 0x000fe20000000800 */
[----:B------:R-:W-:Y:S01]  /*1acd0*/  ULDC UR4, c[0x0][0x22c] ;  /* 0x00008b0000047ab9 */ /* 0x000fe20000000800 */
[----:B------:R-:W-:Y:S01]  /*1ace0*/  ULDC UR12, c[0x0][0x228] ;  /* 0x00008a00000c7ab9 */ /* 0x000fe20000000800 */
[----:B---3--:R-:W-:Y:S01]  /*1acf0*/  IMAD.WIDE R20, R27, 0x2, R8 ;  /* 0x000000021b147825 */ /* 0x008fe200078e0208 */
[----:B------:R-:W-:Y:S01]  /*1ad00*/  PRMT R27, R73, 0x7632, R27 ;  /* 0x00007632491b7816 */ /* 0x000fe2000000001b */
[----:B------:R-:W-:Y:S01]  /*1ad10*/  @P3 STG.E.U16 desc[UR6][R10.64], R133 ;  /* 0x000000850a003986 */ /* 0x000fe2000c101506 */
[----:B------:R-:W-:Y:S01]  /*1ad20*/  ULDC UR14, c[0x0][0x228] ;  /* 0x00008a00000e7ab9 */ /* 0x000fe20000000800 */
[----:B----4-:R-:W-:Y:S01]  /*1ad30*/  VIADD R15, R12, 0x6f ;  /* 0x0000006f0c0f7836 */ /* 0x010fe20000000000 */
        /* <DEDUP_REMOVED lines=14> */
[----:B0-----:R-:W-:Y:S01]  /*1ae20*/  VIADD R21, R29, UR4 ;  /* 0x000000041d157c36 */ /* 0x001fe20008000000 */
        /* <DEDUP_REMOVED lines=10> */
[C---:B---3--:R-:W-:Y:S01]  /*1aed0*/  VIADD R25, R21.reuse, UR4 ;  /* 0x0000000415197c36 */ /* 0x048fe20008000000 */
        /* <DEDUP_REMOVED lines=11> */
[----:B------:R-:W-:Y:S01]  /*1af90*/  ISETP.LT.AND P6, PT, R14, UR14, !P2 ;  /* 0x0000000e0e007c0c */ /* 0x000fe2000d7c1270 */
[C---:B------:R-:W-:Y:S01]  /*1afa0*/  VIADD R27, R25.reuse, UR4 ;  /* 0x00000004191b7c36 */ /* 0x040fe20008000000 */
[----:B------:R-:W-:Y:S01]  /*1afb0*/  ULDC UR4, c[0x0][0x22c] ;  /* 0x00008b0000047ab9 */ /* 0x000fe20000000800 */
[----:B------:R-:W-:Y:S01]  /*1afc0*/  VIADD R15, R12, 0x72 ;  /* 0x000000720c0f7836 */ /* 0x000fe20000000000 */
[----:B------:R-:W-:Y:S01]  /*1afd0*/  ULDC UR14, c[0x0][0x228] ;  /* 0x00008a00000e7ab9 */ /* 0x000fe20000000800 */
[----:B0-----:R-:W-:-:S03]  /*1afe0*/  IMAD.WIDE R10, R25, 0x2, R8 ;  /* 0x00000002190a7825 */ /* 0x001fc600078e0208 */
[----:B------:R-:W-:Y:S01]  /*1aff0*/  ISETP.GE.AND P2, PT, R15, UR8, PT ;  /* 0x000000080f007c0c */ /* 0x000fe2000bf46270 */
[----:B---3--:R-:W-:Y:S01]  /*1b000*/  IMAD.WIDE R20, R27, 0x2, R2 ;  /* 0x000000021b147825 */ /* 0x008fe200078e0202 */
[----:B------:R-:W-:Y:S01]  /*1b010*/  PRMT R15, R135, 0x7632, R15 ;  /* 0x00007632870f7816 */ /* 0x000fe2000000000f */
[----:B------:R-:W-:Y:S01]  /*1b020*/  ULDC UR8, c[0x0][0x248] ;  /* 0x0000920000087ab9 */ /* 0x000fe20000000800 */
[----:B----4-:R-:W-:Y:S01]  /*1b030*/  PRMT R74, R74, 0x7632, R74 ;  /* 0x000076324a4a7816 */ /* 0x010fe2000000004a */
[----:B------:R-:W-:Y:S02]  /*1b040*/  VIADD R24, R12, 0x73 ;  /* 0x000000730c187836 */ /* 0x000fe40000000000 */
        /* <DEDUP_REMOVED lines=12> */
[C---:B0-----:R-:W-:Y:S01]  /*1b110*/  IMAD.WIDE R10, R27.reuse, 0x2, R2 ;  /* 0x000000021b0a7825 */ /* 0x041fe200078e0202 */
[----:B------:R-:W-:Y:S01]  /*1b120*/  ULDC UR10, c[0x0][0x228] ;  /* 0x00008a00000a7ab9 */ /* 0x000fe20000000800 */
[----:B------:R-:W-:Y:S01]  /*1b130*/  ULDC UR12, c[0x0][0x228] ;  /* 0x00008a00000c7ab9 */ /* 0x000fe20000000800 */
[----:B------:R-:W-:Y:S01]  /*1b140*/  ULDC UR14, c[0x0][0x228] ;  /* 0x00008a00000e7ab9 */ /* 0x000fe20000000800 */
[C---:B---3--:R-:W-:Y:S01]  /*1b150*/  IMAD.WIDE R20, R27.reuse, 0x2, R8 ;  /* 0x000000021b147825 */ /* 0x048fe200078e0208 */
[----:B------:R-:W-:Y:S01]  /*1b160*/  ULDC UR16, c[0x0][0x228] ;  /* 0x00008a0000107ab9 */ /* 0x000fe20000000800 */
[----:B------:R0:W-:Y:S01]  /*1b170*/  @P4 STG.E.U16 desc[UR6][R10.64], R75 ;  /* 0x0000004b0a004986 */ /* 0x0001e2000c101506 */
[----:B------:R-:W-:Y:S01]  /*1b180*/  ISETP.GE.AND P4, PT, R28, UR4, PT ;  /* 0x000000041c007c0c */ /* 0x000fe2000bf86270 */
[----:B----4-:R-:W-:Y:S01]  /*1b190*/  VIADD R15, R27, UR8 ;  /* 0x000000081b0f7c36 */ /* 0x010fe20008000000 */
[----:B------:R-:W-:Y:S01]  /*1b1a0*/  PRMT R27, R80, 0x7632, R27 ;  /* 0x00007632501b7816 */ /* 0x000fe2000000001b */
[----:B------:R3:W-:Y:S01]  /*1b1b0*/  @P3 STG.E.U16 desc[UR6][R20.64], R26 ;  /* 0x0000001a14003986 */ /* 0x0007e2000c101506 */
[----:B------:R-:W-:Y:S01]  /*1b1c0*/  ISETP.LT.AND P3, PT, R13, UR10, !P5 ;  /* 0x0000000a0d007c0c */ /* 0x000fe2000ef61270 */
[C---:B------:R-:W-:Y:S01]  /*1b1d0*/  IMAD.WIDE R22, R15.reuse, 0x2, R2 ;  /* 0x000000020f167825 */ /* 0x040fe200078e0202 */
[----:B------:R-:W-:Y:S01]  /*1b1e0*/  ULDC UR4, c[0x0][0x248] ;  /* 0x0000920000047ab9 */ /* 0x000fe20000000800 */
[----:B------:R-:W-:Y:S01]  /*1b1f0*/  ISETP.LT.AND P5, PT, R14, UR12, !P5 ;  /* 0x0000000c0e007c0c */ /* 0x000fe2000efa1270 */
[----:B------:R-:W-:Y:S01]  /*1b200*/  ULDC UR8, c[0x0][0x248] ;  /* 0x0000920000087ab9 */ /* 0x000fe20000000800 */
[----:B------:R-:W-:Y:S01]  /*1b210*/  IMAD.WIDE R24, R15, 0x2, R8 ;  /* 0x000000020f187825 */ /* 0x000fe200078e0208 */
[----:B------:R-:W-:Y:S01]  /*1b220*/  @P6 STG.E.U16 desc[UR6][R22.64], R80 ;  /* 0x0000005016006986 */ /* 0x000fe2000c101506 */
[----:B------:R-:W-:Y:S01]  /*1b230*/  ISETP.LT.AND P6, PT, R13, UR14, !P2 ;  /* 0x0000000e0d007c0c */ /* 0x000fe2000d7c1270 */
[----:B------:R-:W-:Y:S01]  /*1b240*/  ULDC UR10, c[0x0][0x228] ;  /* 0x00008a00000a7ab9 */ /* 0x000fe20000000800 */
[----:B0-----:R-:W-:Y:S01]  /*1b250*/  VIADD R10, R12, 0x75 ;  /* 0x000000750c0a7836 */ /* 0x001fe20000000000 */
[----:B------:R0:W-:Y:S01]  /*1b260*/  @P0 STG.E.U16 desc[UR6][R24.64], R27 ;  /* 0x0000001b18000986 */ /* 0x0001e2000c101506 */
[----:B------:R-:W-:Y:S01]  /*1b270*/  VIADD R15, R15, UR4 ;  /* 0x000000040f0f7c36 */ /* 0x000fe20008000000 */
[----:B------:R-:W-:Y:S01]  /*1b280*/  ISETP.LT.AND P2, PT, R14, UR16, !P2 ;  /* 0x000000100e007c0c */ /* 0x000fe2000d741270 */
[----:B------:R-:W-:Y:S01]  /*1b290*/  ULDC UR12, c[0x0][0x228] ;  /* 0x00008a00000c7ab9 */ /* 0x000fe20000000800 */
[----:B------:R-:W-:Y:S01]  /*1b2a0*/  ISETP.GE.AND P0, PT, R10, UR27, PT ;  /* 0x0000001b0a007c0c */ /* 0x000fe2000bf06270 */
[----:B------:R-:W-:Y:S01]  /*1b2b0*/  IMAD.WIDE R10, R15, 0x2, R2 ;  /* 0x000000020f0a7825 */ /* 0x000fe200078e0202 */
[----:B------:R-:W-:Y:S01]  /*1b2c0*/  ULDC UR4, c[0x0][0x248] ;  /* 0x0000920000047ab9 */ /* 0x000fe20000000800 */
[----:B------:R-:W-:Y:S01]  /*1b2d0*/  ULDC UR14, c[0x0][0x228] ;  /* 0x00008a00000e7ab9 */ /* 0x000fe20000000800 */
[----:B---3--:R-:W-:Y:S01]  /*1b2e0*/  PRMT R26, R81, 0x7632, R26 ;  /* 0x00007632511a7816 */ /* 0x008fe2000000001a */
[----:B------:R-:W-:Y:S01]  /*1b2f0*/  IMAD.WIDE R20, R15, 0x2, R8 ;  /* 0x000000020f147825 */ /* 0x000fe200078e0208 */
[----:B-1----:R1:W-:Y:S01]  /*1b300*/  @P3 STG.E.U16 desc[UR6][R10.64], R16 ;  /* 0x000000100a003986 */ /* 0x0023e2000c101506 */
[----:B------:R-:W-:-:S02]  /*1b310*/  ULDC UR16, c[0x0][0x228] ;  /* 0x00008a0000107ab9 */ /* 0x000fc40000000800 */
[----:B0-----:R-:W-:Y:S01]  /*1b320*/  VIADD R27, R15, UR8 ;  /* 0x000000080f1b7c36 */ /* 0x001fe20008000000 */
[----:B------:R-:W-:Y:S01]  /*1b330*/  PRMT R15, R16, 0x7632, R15 ;  /* 0x00007632100f7816 */ /* 0x000fe2000000000f */
[----:B------:R-:W-:Y:S01]  /*1b340*/  ULDC UR8, c[0x0][0x248] ;  /* 0x0000920000087ab9 */ /* 0x000fe20000000800 */
[----:B------:R-:W-:Y:S02]  /*1b350*/  VIADD R28, R12, 0x76 ;  /* 0x000000760c1c7836 */ /* 0x000fe40000000000 */
[----:B------:R-:W-:Y:S01]  /*1b360*/  IMAD.WIDE R22, R27, 0x2, R2 ;  /* 0x000000021b167825 */ /* 0x000fe200078e0202 */
[----:B------:R0:W-:Y:S01]  /*1b370*/  @P5 STG.E.U16 desc[UR6][R20.64], R15 ;  /* 0x0000000f14005986 */ /* 0x0001e2000c101506 */
[----:B------:R-:W-:Y:S01]  /*1b380*/  ISETP.LT.AND P5, PT, R13, UR10, !P1 ;  /* 0x0000000a0d007c0c */ /* 0x000fe2000cfa1270 */
[----:B------:R-:W-:Y:S01]  /*1b390*/  ULDC UR10, c[0x0][0x228] ;  /* 0x00008a00000a7ab9 */ /* 0x000fe20000000800 */
[----:B------:R-:W-:Y:S01]  /*1b3a0*/  IMAD.WIDE R24, R27, 0x2, R8 ;  /* 0x000000021b187825 */ /* 0x000fe200078e0208 */
[----:B------:R-:W-:Y:S01]  /*1b3b0*/  @P6 STG.E.U16 desc[UR6][R22.64], R81 ;  /* 0x0000005116006986 */ /* 0x000fe2000c101506 */
[----:B------:R-:W-:Y:S01]  /*1b3c0*/  ISETP.LT.AND P1, PT, R14, UR12, !P1 ;  /* 0x0000000c0e007c0c */ /* 0x000fe2000cf21270 */
[----:B------:R-:W-:Y:S01]  /*1b3d0*/  ULDC UR12, c[0x0][0x228] ;  /* 0x00008a00000c7ab9 */ /* 0x000fe20000000800 */
[----:B-1----:R-:W-:Y:S01]  /*1b3e0*/  VIADD R10, R12, 0x77 ;  /* 0x000000770c0a7836 */ /* 0x002fe20000000000 */
[----:B------:R-:W-:Y:S01]  /*1b3f0*/  ISETP.LT.AND P6, PT, R13, UR14, !P4 ;  /* 0x0000000e0d007c0c */ /* 0x000fe2000e7c1270 */
[----:B------:R1:W-:Y:S01]  /*1b400*/  @P2 STG.E.U16 desc[UR6][R24.64], R26 ;  /* 0x0000001a18002986 */ /* 0x0003e2000c101506 */
[----:B------:R-:W-:Y:S01]  /*1b410*/  ISETP.LT.AND P4, PT, R14, UR16, !P4 ;  /* 0x000000100e007c0c */ /* 0x000fe2000e781270 */
[----:B------:R-:W-:Y:S01]  /*1b420*/  ULDC UR14, c[0x0][0x228] ;  /* 0x00008a00000e7ab9 */ /* 0x000fe20000000800 */
[----:B0-----:R-:W-:Y:S01]  /*1b430*/  VIADD R21, R27, UR4 ;  /* 0x000000041b157c36 */ /* 0x001fe20008000000 */
[----:B------:R-:W-:Y:S01]  /*1b440*/  ISETP.GE.AND P2, PT, R10, UR23, PT ;  /* 0x000000170a007c0c */ /* 0x000fe2000bf46270 */
[----:B------:R-:W-:Y:S01]  /*1b450*/  ULDC UR4, c[0x0][0x248] ;  /* 0x0000920000047ab9 */ /* 0x000fe20000000800 */
[----:B------:R-:W-:Y:S01]  /*1b460*/  PRMT R16, R17, 0x7632, R16 ;  /* 0x0000763211107816 */ /* 0x000fe20000000010 */
[C---:B------:R-:W-:Y:S01]  /*1b470*/  VIADD R15, R21.reuse, UR8 ;  /* 0x00000008150f7c36 */ /* 0x040fe20008000000 */
[----:B------:R-:W-:Y:S01]  /*1b480*/  ISETP.GE.AND P3, PT, R28, UR25, PT ;  /* 0x000000191c007c0c */ /* 0x000fe2000bf66270 */
[C---:B------:R-:W-:Y:S01]  /*1b490*/  IMAD.WIDE R10, R21.reuse, 0x2, R2 ;  /* 0x00000002150a7825 */ /* 0x040fe200078e0202 */
[----:B------:R-:W-:Y:S01]  /*1b4a0*/  ULDC UR16, c[0x0][0x228] ;  /* 0x00008a0000107ab9 */ /* 0x000fe20000000800 */
[----:B------:R-:W-:Y:S01]  /*1b4b0*/  ULDC UR8, c[0x0][0x248] ;  /* 0x0000920000087ab9 */ /* 0x000fe20000000800 */
[----:B-1----:R-:W-:Y:S01]  /*1b4c0*/  PRMT R26, R82, 0x7632, R26 ;  /* 0x00007632521a7816 */ /* 0x002fe2000000001a */
[----:B------:R-:W-:Y:S01]  /*1b4d0*/  IMAD.WIDE R20, R21, 0x2, R8 ;  /* 0x0000000215147825 */ /* 0x000fe200078e0208 */
[----:B------:R0:W-:Y:S03]  /*1b4e0*/  @P5 STG.E.U16 desc[UR6][R10.64], R17 ;  /* 0x000000110a005986 */ /* 0x0001e6000c101506 */
[C---:B------:R-:W-:Y:S01]  /*1b4f0*/  IMAD.WIDE R22, R15.reuse, 0x2, R2 ;  /* 0x000000020f167825 */ /* 0x040fe200078e0202 */
[----:B------:R1:W-:Y:S03]  /*1b500*/  @P1 STG.E.U16 desc[UR6][R20.64], R16 ;  /* 0x0000001014001986 */ /* 0x0003e6000c101506 */
[--C-:B------:R-:W-:Y:S01]  /*1b510*/  IMAD.WIDE R24, R15, 0x2, R8.reuse ;  /* 0x000000020f187825 */ /* 0x100fe200078e0208 */
[----:B------:R-:W-:Y:S01]  /*1b520*/  @P6 STG.E.U16 desc[UR6][R22.64], R82 ;  /* 0x0000005216006986 */ /* 0x000fe2000c101506 */
[----:B------:R-:W-:Y:S01]  /*1b530*/  ISETP.LT.AND P6, PT, R13, UR14, !P3 ;  /* 0x0000000e0d007c0c */ /* 0x000fe2000dfc1270 */
[----:B------:R-:W-:Y:S01]  /*1b540*/  ULDC UR14, c[0x0][0x228] ;  /* 0x00008a00000e7ab9 */ /* 0x000fe20000000800 */
[----:B------:R-:W-:Y:S01]  /*1b550*/  VIADD R15, R15, UR4 ;  /* 0x000000040f0f7c36 */ /* 0x000fe20008000000 */
[----:B------:R3:W-:Y:S01]  /*1b560*/  @P4 STG.E.U16 desc[UR6][R24.64], R26 ;  /* 0x0000001a18004986 */ /* 0x0007e2000c101506 */
[----:B------:R-:W-:Y:S01]  /*1b570*/  ISETP.LT.AND P4, PT, R13, UR10, !P0 ;  /* 0x0000000a0d007c0c */ /* 0x000fe2000c781270 */
[----:B0-----:R-:W-:Y:S01]  /*1b580*/  VIADD R10, R12, 0x79 ;  /* 0x000000790c0a7836 */ /* 0x001fe20000000000 */
[C---:B------:R-:W-:Y:S01]  /*1b590*/  ISETP.LT.AND P0, PT, R14.reuse, UR12, !P0 ;  /* 0x0000000c0e007c0c */ /* 0x040fe2000c701270 */
[----:B------:R0:W4:Y:S01]  /*1b5a0*/  LDS.128 R28, [R0] ;  /* 0x00000000001c7984 */ /* 0x0001220000000c00 */
[----:B------:R-:W-:Y:S01]  /*1b5b0*/  ISETP.LT.AND P3, PT, R14, UR16, !P3 ;  /* 0x000000100e007c0c */ /* 0x000fe2000df61270 */
[C---:B-1----:R-:W-:Y:S01]  /*1b5c0*/  IMAD.WIDE R16, R15.reuse, 0x2, R8 ;  /* 0x000000020f107825 */ /* 0x042fe200078e0208 */
[----:B------:R-:W-:Y:S01]  /*1b5d0*/  ISETP.GE.AND P1, PT, R10, UR19, PT ;  /* 0x000000130a007c0c */ /* 0x000fe2000bf26270 */
[----:B------:R-:W-:Y:S01]  /*1b5e0*/  ULDC UR10, c[0x0][0x228] ;  /* 0x00008a00000a7ab9 */ /* 0x000fe20000000800 */
[----:B------:R-:W-:Y:S01]  /*1b5f0*/  ULDC UR12, c[0x0][0x228] ;  /* 0x00008a00000c7ab9 */ /* 0x000fe20000000800 */
[----:B------:R-:W-:Y:S01]  /*1b600*/  IMAD.WIDE R10, R15, 0x2, R2 ;  /* 0x000000020f0a7825 */ /* 0x000fe200078e0202 */
[----:B------:R-:W-:Y:S01]  /*1b610*/  ULDC UR4, c[0x0][0x248] ;  /* 0x0000920000047ab9 */ /* 0x000fe20000000800 */
[----:B---3--:R-:W-:Y:S01]  /*1b620*/  PRMT R24, R83, 0x7632, R24 ;  /* 0x0000763253187816 */ /* 0x008fe20000000018 */
[----:B------:R-:W-:Y:S01]  /*1b630*/  ULDC UR16, c[0x0][0x228] ;  /* 0x00008a0000107ab9 */ /* 0x000fe20000000800 */
[----:B------:R-:W-:Y:S01]  /*1b640*/  VIADD R25, R15, UR8 ;  /* 0x000000080f197c36 */ /* 0x000fe20008000000 */
[----:B------:R-:W-:Y:S01]  /*1b650*/  PRMT R15, R18, 0x7632, R15 ;  /* 0x00007632120f7816 */ /* 0x000fe2000000000f */
[----:B------:R-:W-:Y:S01]  /*1b660*/  VIADD R27, R12, 0x78 ;  /* 0x000000780c1b7836 */ /* 0x000fe20000000000 */
[----:B------:R1:W-:Y:S01]  /*1b670*/  @P4 STG.E.U16 desc[UR6][R10.64], R18 ;  /* 0x000000120a004986 */ /* 0x0003e2000c101506 */
[----:B------:R-:W-:Y:S01]  /*1b680*/  IMAD.WIDE R20, R25, 0x2, R2 ;  /* 0x0000000219147825 */ /* 0x000fe200078e0202 */
[----:B------:R-:W-:Y:S01]  /*1b690*/  ULDC UR8, c[0x0][0x248] ;  /* 0x0000920000087ab9 */ /* 0x000fe20000000800 */
[----:B0-----:R-:W-:Y:S01]  /*1b6a0*/  PRMT R0, R19, 0x7632, R0 ;  /* 0x0000763213007816 */ /* 0x001fe20000000000 */
[----:B------:R0:W-:Y:S01]  /*1b6b0*/  @P0 STG.E.U16 desc[UR6][R16.64], R15 ;  /* 0x0000000f10000986 */ /* 0x0001e2000c101506 */
[----:B------:R-:W-:Y:S01]  /*1b6c0*/  IMAD.WIDE R22, R25, 0x2, R8 ;  /* 0x0000000219167825 */ /* 0x000fe200078e0208 */
[----:B------:R-:W-:-:S02]  /*1b6d0*/  ISETP.GE.AND P5, PT, R27, UR21, PT ;  /* 0x000000151b007c0c */ /* 0x000fc4000bfa6270 */
[----:B------:R3:W-:Y:S01]  /*1b6e0*/  @P6 STG.E.U16 desc[UR6][R20.64], R83 ;  /* 0x0000005314006986 */ /* 0x0007e2000c101506 */
[C---:B------:R-:W-:Y:S01]  /*1b6f0*/  VIADD R26, R12.reuse, 0x7a ;  /* 0x0000007a0c1a7836 */ /* 0x040fe20000000000 */
[C---:B------:R-:W-:Y:S02]  /*1b700*/  ISETP.LT.AND P6, PT, R13.reuse, UR14, !P5 ;  /* 0x0000000e0d007c0c */ /* 0x040fe4000efc1270 */
[----:B------:R5:W-:Y:S01]  /*1b710*/  @P3 STG.E.U16 desc[UR6][R22.64], R24 ;  /* 0x0000001816003986 */ /* 0x000be2000c101506 */
[----:B------:R-:W-:Y:S01]  /*1b720*/  ISETP.LT.AND P3, PT, R13, UR10, !P2 ;  /* 0x0000000a0d007c0c */ /* 0x000fe2000d761270 */
[----:B-1----:R-:W-:Y:S01]  /*1b730*/  VIADD R10, R12, 0x7b ;  /* 0x0000007b0c0a7836 */ /* 0x002fe20000000000 */
[C---:B------:R-:W-:Y:S01]  /*1b740*/  ISETP.LT.AND P2, PT, R14.reuse, UR12, !P2 ;  /* 0x0000000c0e007c0c */ /* 0x040fe2000d741270 */
[----:B0-----:R-:W-:Y:S01]  /*1b750*/  VIADD R17, R25, UR4 ;  /* 0x0000000419117c36 */ /* 0x001fe20008000000 */
[----:B------:R-:W-:Y:S01]  /*1b760*/  ISETP.LT.AND P5, PT, R14, UR16, !P5 ;  /* 0x000000100e007c0c */ /* 0x000fe2000efa1270 */
[----:B------:R-:W-:Y:S01]  /*1b770*/  ULDC UR10, c[0x0][0x228] ;  /* 0x00008a00000a7ab9 */ /* 0x000fe20000000800 */
[----:B------:R-:W-:Y:S01]  /*1b780*/  ISETP.GE.AND P0, PT, R10, UR15, PT ;  /* 0x0000000f0a007c0c */ /* 0x000fe2000bf06270 */
[C---:B------:R-:W-:Y:S01]  /*1b790*/  VIADD R15, R17.reuse, UR8 ;  /* 0x00000008110f7c36 */ /* 0x040fe20008000000 */
[----:B--2---:R-:W-:Y:S01]  /*1b7a0*/  PRMT R18, R4, 0x7632, R18 ;  /* 0x0000763204127816 */ /* 0x004fe20000000012 */
[C---:B------:R-:W-:Y:S01]  /*1b7b0*/  IMAD.WIDE R10, R17.reuse, 0x2, R2 ;  /* 0x00000002110a7825 */ /* 0x040fe200078e0202 */
[----:B------:R-:W-:Y:S01]  /*1b7c0*/  ULDC UR8, c[0x0][0x228] ;  /* 0x00008a0000087ab9 */ /* 0x000fe20000000800 */
[----:B------:R-:W-:Y:S01]  /*1b7d0*/  ISETP.GE.AND P4, PT, R26, UR17, PT ;  /* 0x000000111a007c0c */ /* 0x000fe2000bf86270 */
[----:B------:R-:W-:Y:S01]  /*1b7e0*/  ULDC UR4, c[0x0][0x248] ;  /* 0x0000920000047ab9 */ /* 0x000fe20000000800 */
[----:B------:R-:W-:Y:S01]  /*1b7f0*/  IMAD.WIDE R16, R17, 0x2, R8 ;  /* 0x0000000211107825 */ /* 0x000fe200078e0208 */
[----:B------:R0:W-:Y:S01]  /*1b800*/  @P3 STG.E.U16 desc[UR6][R10.64], R19 ;  /* 0x000000130a003986 */ /* 0x0001e2000c101506 */
[----:B------:R-:W-:-:S02]  /*1b810*/  ULDC UR12, c[0x0][0x228] ;  /* 0x00008a00000c7ab9 */ /* 0x000fc40000000800 */
[C---:B---3--:R-:W-:Y:S01]  /*1b820*/  IMAD.WIDE R20, R15.reuse, 0x2, R2 ;  /* 0x000000020f147825 */ /* 0x048fe200078e0202 */
[----:B------:R-:W-:Y:S01]  /*1b830*/  @P2 STG.E.U16 desc[UR6][R16.64], R0 ;  /* 0x0000000010002986 */ /* 0x000fe2000c101506 */
[----:B------:R-:W-:Y:S01]  /*1b840*/  ISETP.LT.AND P2, PT, R14, UR10, !P1 ;  /* 0x0000000a0e007c0c */ /* 0x000fe2000cf41270 */
[----:B------:R-:W-:Y:S01]  /*1b850*/  ULDC UR10, c[0x0][0x228] ;  /* 0x00008a00000a7ab9 */ /* 0x000fe20000000800 */
[----:B-----5:R-:W-:Y:S01]  /*1b860*/  IMAD.WIDE R22, R15, 0x2, R8 ;  /* 0x000000020f167825 */ /* 0x020fe200078e0208 */
[----:B------:R4:W-:Y:S01]  /*1b870*/  @P6 STG.E.U16 desc[UR6][R20.64], R4 ;  /* 0x0000000414006986 */ /* 0x0009e2000c101506 */
[----:B------:R-:W-:Y:S02]  /*1b880*/  ISETP.LT.AND P6, PT, R13, UR12, !P4 ;  /* 0x0000000c0d007c0c */ /* 0x000fe4000e7c1270 */
[----:B------:R-:W-:Y:S01]  /*1b890*/  VIADD R15, R15, UR4 ;  /* 0x000000040f0f7c36 */ /* 0x000fe20008000000 */
[----:B------:R1:W-:Y:S01]  /*1b8a0*/  @P5 STG.E.U16 desc[UR6][R22.64], R18 ;  /* 0x0000001216005986 */ /* 0x0003e2000c101506 */
[----:B------:R-:W-:Y:S01]  /*1b8b0*/  ISETP.LT.AND P5, PT, R13, UR8, !P1 ;  /* 0x000000080d007c0c */ /* 0x000fe2000cfa1270 */
[----:B------:R-:W-:Y:S01]  /*1b8c0*/  ULDC UR4, c[0x0][0x248] ;  /* 0x0000920000047ab9 */ /* 0x000fe20000000800 */
[----:B0-----:R-:W-:Y:S01]  /*1b8d0*/  IMAD.WIDE R10, R15, 0x2, R2 ;  /* 0x000000020f0a7825 */ /* 0x001fe200078e0202 */
[----:B------:R-:W-:-:S02]  /*1b8e0*/  ULDC UR8, c[0x0][0x228] ;  /* 0x00008a0000087ab9 */ /* 0x000fc40000000800 */
[----:B------:R-:W-:Y:S01]  /*1b8f0*/  ISETP.LT.AND P4, PT, R14, UR8, !P4 ;  /* 0x000000080e007c0c */ /* 0x000fe2000e781270 */
[----:B------:R-:W-:Y:S01]  /*1b900*/  VIADD R24, R12, 0x7c ;  /* 0x0000007c0c187836 */ /* 0x000fe20000000000 */
[----:B----4-:R-:W-:Y:S01]  /*1b910*/  PRMT R4, R28, 0x7632, R4 ;  /* 0x000076321c047816 */ /* 0x010fe20000000004 */
[C---:B------:R-:W-:Y:S01]  /*1b920*/  VIADD R21, R15.reuse, UR4 ;  /* 0x000000040f157c36 */ /* 0x040fe20008000000 */
[----:B------:R-:W-:Y:S01]  /*1b930*/  ULDC UR4, c[0x0][0x248] ;  /* 0x0000920000047ab9 */ /* 0x000fe20000000800 */
[----:B------:R-:W-:Y:S01]  /*1b940*/  VIADD R20, R12, 0x7e ;  /* 0x0000007e0c147836 */ /* 0x000fe20000000000 */
[----:B------:R-:W-:Y:S01]  /*1b950*/  ISETP.GE.AND P3, PT, R24, UR13, PT ;  /* 0x0000000d18007c0c */ /* 0x000fe2000bf66270 */
[----:B------:R-:W-:Y:S01]  /*1b960*/  VIADD R0, R12, 0x7d ;  /* 0x0000007d0c007836 */ /* 0x000fe20000000000 */
[----:B------:R-:W-:Y:S01]  /*1b970*/  @P5 STG.E.U16 desc[UR6][R10.64], R28 ;  /* 0x0000001c0a005986 */ /* 0x000fe2000c101506 */
[----:B------:R-:W-:Y:S01]  /*1b980*/  IMAD.WIDE R16, R15, 0x2, R8 ;  /* 0x000000020f107825 */ /* 0x000fe200078e0208 */
[----:B------:R-:W-:Y:S01]  /*1b990*/  ISETP.GE.AND P5, PT, R20, UR9, PT ;  /* 0x0000000914007c0c */ /* 0x000fe2000bfa6270 */
[----:B------:R-:W-:Y:S01]  /*1b9a0*/  ULDC UR9, c[0x0][0x228] ;  /* 0x00008a0000097ab9 */ /* 0x000fe20000000800 */
[----:B------:R-:W-:Y:S01]  /*1b9b0*/  ISETP.GE.AND P1, PT, R0, UR11, PT ;  /* 0x0000000b00007c0c */ /* 0x000fe2000bf26270 */
[----:B-1----:R-:W-:Y:S01]  /*1b9c0*/  IMAD.WIDE R18, R21, 0x2, R2 ;  /* 0x0000000215127825 */ /* 0x002fe200078e0202 */
[----:B------:R0:W-:Y:S01]  /*1b9d0*/  @P2 STG.E.U16 desc[UR6][R16.64], R4 ;  /* 0x0000000410002986 */ /* 0x0001e2000c101506 */
[----:B------:R-:W-:Y:S01]  /*1b9e0*/  ULDC UR11, c[0x0][0x228] ;  /* 0x00008a00000b7ab9 */ /* 0x000fe20000000800 */
[C---:B------:R-:W-:Y:S01]  /*1b9f0*/  ISETP.LT.AND P2, PT, R13.reuse, UR9, !P0 ;  /* 0x000000090d007c0c */ /* 0x040fe2000c741270 */
[----:B------:R-:W-:Y:S01]  /*1ba00*/  VIADD R12, R12, 0x7f ;  /* 0x0000007f0c0c7836 */ /* 0x000fe20000000000 */
[----:B------:R1:W-:Y:S01]  /*1ba10*/  @P6 STG.E.U16 desc[UR6][R18.64], R5 ;  /* 0x0000000512006986 */ /* 0x0003e2000c101506 */
[----:B------:R-:W-:Y:S01]  /*1ba20*/  ISETP.LT.AND P0, PT, R14, UR10, !P0 ;  /* 0x0000000a0e007c0c */ /* 0x000fe2000c701270 */
[----:B------:R-:W-:Y:S01]  /*1ba30*/  ULDC UR8, c[0x0][0x228] ;  /* 0x00008a0000087ab9 */ /* 0x000fe20000000800 */
[----:B------:R-:W-:Y:S01]  /*1ba40*/  ISETP.LT.AND P6, PT, R13, UR11, !P3 ;  /* 0x0000000b0d007c0c */ /* 0x000fe2000dfc1270 */
[----:B------:R-:W-:Y:S01]  /*1ba50*/  ULDC UR9, c[0x0][0x228] ;  /* 0x00008a0000097ab9 */ /* 0x000fe20000000800 */
[----:B------:R-:W-:Y:S01]  /*1ba60*/  PRMT R0, R5, 0x7632, R0 ;  /* 0x0000763205007816 */ /* 0x000fe20000000000 */
[----:B------:R-:W-:Y:S01]  /*1ba70*/  ULDC UR10, c[0x0][0x228] ;  /* 0x00008a00000a7ab9 */ /* 0x000fe20000000800 */
[----:B------:R-:W-:Y:S01]  /*1ba80*/  PRMT R20, R29, 0x7632, R20 ;  /* 0x000076321d147816 */ /* 0x000fe20000000014 */
[C---:B0-----:R-:W-:Y:S01]  /*1ba90*/  VIADD R17, R21.reuse, UR4 ;  /* 0x0000000415117c36 */ /* 0x041fe20008000000 */
[----:B------:R-:W-:Y:S01]  /*1baa0*/  ULDC UR4, c[0x0][0x248] ;  /* 0x0000920000047ab9 */ /* 0x000fe20000000800 */
[----:B------:R-:W-:Y:S01]  /*1bab0*/  ULDC UR11, c[0x0][0x228] ;  /* 0x00008a00000b7ab9 */ /* 0x000fe20000000800 */
[----:B-1----:R-:W-:-:S04]  /*1bac0*/  IMAD.WIDE R4, R21, 0x2, R8 ;  /* 0x0000000215047825 */ /* 0x002fc800078e0208 */
[C---:B------:R-:W-:Y:S01]  /*1bad0*/  VIADD R15, R17.reuse, UR4 ;  /* 0x00000004110f7c36 */ /* 0x040fe20008000000 */
[----:B------:R-:W-:Y:S01]  /*1bae0*/  @P4 STG.E.U16 desc[UR6][R4.64], R0 ;  /* 0x0000000004004986 */ /* 0x000fe2000c101506 */
[C---:B------:R-:W-:Y:S01]  /*1baf0*/  IMAD.WIDE R10, R17.reuse, 0x2, R2 ;  /* 0x00000002110a7825 */ /* 0x040fe200078e0202 */
[----:B------:R-:W-:Y:S01]  /*1bb00*/  ISETP.GE.AND P4, PT, R12, UR5, PT ;  /* 0x000000050c007c0c */ /* 0x000fe2000bf86270 */
[----:B------:R-:W-:Y:S01]  /*1bb10*/  ULDC UR4, c[0x0][0x228] ;  /* 0x00008a0000047ab9 */ /* 0x000fe20000000800 */
[----:B------:R-:W-:Y:S01]  /*1bb20*/  ULDC UR5, c[0x0][0x228] ;  /* 0x00008a0000057ab9 */ /* 0x000fe20000000800 */
[----:B------:R-:W-:Y:S01]  /*1bb30*/  IMAD.WIDE R16, R17, 0x2, R8 ;  /* 0x0000000211107825 */ /* 0x000fe200078e0208 */
[----:B------:R-:W-:Y:S01]  /*1bb40*/  @P2 STG.E.U16 desc[UR6][R10.64], R29 ;  /* 0x0000001d0a002986 */ /* 0x000fe2000c101506 */
[----:B------:R-:W-:Y:S01]  /*1bb50*/  ISETP.LT.AND P2, PT, R13, UR5, !P5 ;  /* 0x000000050d007c0c */ /* 0x000fe2000ef41270 */
[----:B------:R-:W-:Y:S01]  /*1bb60*/  ULDC UR5, c[0x0][0x248] ;  /* 0x0000920000057ab9 */ /* 0x000fe20000000800 */
[----:B------:R-:W-:Y:S01]  /*1bb70*/  IMAD.WIDE R18, R15, 0x2, R2 ;  /* 0x000000020f127825 */ /* 0x000fe200078e0202 */
[----:B------:R0:W-:Y:S01]  /*1bb80*/  @P0 STG.E.U16 desc[UR6][R16.64], R20 ;  /* 0x0000001410000986 */ /* 0x0001e2000c101506 */
[C---:B------:R-:W-:Y:S01]  /*1bb90*/  ISETP.LT.AND P0, PT, R13.reuse, UR8, !P4 ;  /* 0x000000080d007c0c */ /* 0x040fe2000e701270 */
[----:B------:R-:W-:Y:S01]  /*1bba0*/  ULDC UR8, c[0x0][0x228] ;  /* 0x00008a0000087ab9 */ /* 0x000fe20000000800 */
[C---:B------:R-:W-:Y:S01]  /*1bbb0*/  ISETP.LT.AND P5, PT, R14.reuse, UR10, !P5 ;  /* 0x0000000a0e007c0c */ /* 0x040fe2000efa1270 */
[----:B------:R1:W-:Y:S01]  /*1bbc0*/  @P6 STG.E.U16 desc[UR6][R18.64], R6 ;  /* 0x0000000612006986 */ /* 0x0003e2000c101506 */
[----:B------:R-:W-:Y:S01]  /*1bbd0*/  ISETP.LT.AND P6, PT, R13, UR4, !P1 ;  /* 0x000000040d007c0c */ /* 0x000fe2000cfc1270 */
[----:B------:R-:W-:Y:S01]  /*1bbe0*/  ULDC UR4, c[0x0][0x248] ;  /* 0x0000920000047ab9 */ /* 0x000fe20000000800 */
[C---:B------:R-:W-:Y:S01]  /*1bbf0*/  ISETP.LT.AND P3, PT, R14.reuse, UR8, !P3 ;  /* 0x000000080e007c0c */ /* 0x040fe2000df61270 */
[----:B------:R-:W-:Y:S01]  /*1bc00*/  VIADD R13, R15, UR4 ;  /* 0x000000040f0d7c36 */ /* 0x000fe20008000000 */
[C---:B------:R-:W-:Y:S01]  /*1bc10*/  ISETP.LT.AND P1, PT, R14.reuse, UR9, !P1 ;  /* 0x000000090e007c0c */ /* 0x040fe2000cf21270 */
[----:B------:R-:W-:Y:S01]  /*1bc20*/  ULDC UR4, c[0x0][0x248] ;  /* 0x0000920000047ab9 */ /* 0x000fe20000000800 */
[----:B------:R-:W-:Y:S01]  /*1bc30*/  ISETP.LT.AND P4, PT, R14, UR11, !P4 ;  /* 0x0000000b0e007c0c */ /* 0x000fe2000e781270 */
[----:B0-----:R-:W-:Y:S01]  /*1bc40*/  VIADD R17, R13, UR5 ;  /* 0x000000050d117c36 */ /* 0x001fe20008000000 */
[----:B------:R-:W-:Y:S01]  /*1bc50*/  PRMT R0, R30, 0x7632, R0 ;  /* 0x000076321e007816 */ /* 0x000fe20000000000 */
[----:B------:R-:W-:Y:S01]  /*1bc60*/  IMAD.WIDE R4, R15, 0x2, R8 ;  /* 0x000000020f047825 */ /* 0x000fe200078e0208 */
[----:B-1----:R-:W-:-:S03]  /*1bc70*/  PRMT R6, R6, 0x7632, R6 ;  /* 0x0000763206067816 */ /* 0x002fc60000000006 */
[----:B------:R-:W-:Y:S01]  /*1bc80*/  VIADD R19, R17, UR4 ;  /* 0x0000000411137c36 */ /* 0x000fe20008000000 */
[----:B------:R-:W-:Y:S01]  /*1bc90*/  PRMT R18, R7, 0x7632, R18 ;  /* 0x0000763207127816 */ /* 0x000fe20000000012 */
[C---:B------:R-:W-:Y:S01]  /*1bca0*/  IMAD.WIDE R10, R13.reuse, 0x2, R2 ;  /* 0x000000020d0a7825 */ /* 0x040fe200078e0202 */
[----:B------:R0:W-:Y:S03]  /*1bcb0*/  @P3 STG.E.U16 desc[UR6][R4.64], R6 ;  /* 0x0000000604003986 */ /* 0x0001e6000c101506 */
[----:B------:R-:W-:Y:S01]  /*1bcc0*/  IMAD.WIDE R12, R13, 0x2, R8 ;  /* 0x000000020d0c7825 */ /* 0x000fe200078e0208 */
[----:B------:R0:W-:Y:S03]  /*1bcd0*/  @P6 STG.E.U16 desc[UR6][R10.64], R30 ;  /* 0x0000001e0a006986 */ /* 0x0001e6000c101506 */
[C---:B------:R-:W-:Y:S01]  /*1bce0*/  IMAD.WIDE R14, R17.reuse, 0x2, R2 ;  /* 0x00000002110e7825 */ /* 0x040fe200078e0202 */
[----:B------:R0:W-:Y:S03]  /*1bcf0*/  @P1 STG.E.U16 desc[UR6][R12.64], R0 ;  /* 0x000000000c001986 */ /* 0x0001e6000c101506 */
[----:B------:R-:W-:Y:S01]  /*1bd00*/  IMAD.WIDE R16, R17, 0x2, R8 ;  /* 0x0000000211107825 */ /* 0x000fe200078e0208 */
[----:B------:R0:W-:Y:S03]  /*1bd10*/  @P2 STG.E.U16 desc[UR6][R14.64], R7 ;  /* 0x000000070e002986 */ /* 0x0001e6000c101506 */
[C---:B------:R-:W-:Y:S01]  /*1bd20*/  IMAD.WIDE R2, R19.reuse, 0x2, R2 ;  /* 0x0000000213027825 */ /* 0x040fe200078e0202 */
[----:B------:R0:W-:Y:S03]  /*1bd30*/  @P5 STG.E.U16 desc[UR6][R16.64], R18 ;  /* 0x0000001210005986 */ /* 0x0001e6000c101506 */
[----:B------:R-:W-:Y:S01]  /*1bd40*/  IMAD.WIDE R8, R19, 0x2, R8 ;  /* 0x0000000213087825 */ /* 0x000fe200078e0208 */
[----:B------:R0:W-:Y:S01]  /*1bd50*/  @P0 STG.E.U16 desc[UR6][R2.64], R31 ;  /* 0x0000001f02000986 */ /* 0x0001e2000c101506 */
[----:B------:R-:W-:Y:S05]  /*1bd60*/  @!P4 EXIT ;  /* 0x000000000000c94d */ /* 0x000fea0003800000 */
[----:B0-----:R-:W-:-:S05]  /*1bd70*/  PRMT R4, R31, 0x7632, R4 ;  /* 0x000076321f047816 */ /* 0x001fca0000000004 */
[----:B------:R-:W-:Y:S01]  /*1bd80*/  STG.E.U16 desc[UR6][R8.64], R4 ;  /* 0x0000000408007986 */ /* 0x000fe2000c101506 */
[----:B------:R-:W-:Y:S05]  /*1bd90*/  EXIT ;  /* 0x000000000000794d */ /* 0x000fea0003800000 */
.L_x_2:
[----:B------:R-:W-:-:S00]  /*1bda0*/  BRA `(.L_x_2) ;  /* 0xfffffffc00fc7947 */ /* 0x000fc0000383ffff */
[----:B------:R-:W-:-:S00]  /*1bdb0*/  NOP ;  /* 0x0000000000007918 */ /* 0x000fc00000000000 */
        /* <DEDUP_REMOVED lines=12> */
.L_x_3:


//--------------------- .nv.shared.matmul_kernel  --------------------------
	.section	.nv.shared.matmul_kernel,"aw",@nobits
	.sectionflags	@""
	.align	16
	.zero		1024


//--------------------- .nv.shared.reserved.0     --------------------------
	.section	.nv.shared.reserved.0,"aw",@nobits
	.weak		__nv_reservedSMEM_offset_0_alias
	.size		__nv_reservedSMEM_offset_0_alias, 0, 0
	.other		__nv_reservedSMEM_offset_0_alias,@"STO_CUDA_RESERVED_SHARED STV_DEFAULT"
__nv_reservedSMEM_offset_0_alias:
	.zero		0


//--------------------- .nv.constant0.matmul_kernel --------------------------
	.section	.nv.constant0.matmul_kernel,"a",@progbits
	.sectionflags	@""
	.align	4
.nv.constant0.matmul_kernel:
	.zero		608


//--------------------- SYMBOLS --------------------------

	.type		.nv.reservedSmem.offset0,@object
	.size		.nv.reservedSmem.offset0,0x4
